def matmul_kernel(
    a_ptr,
    b_ptr,
    c_ptr,
    M,
    N,
    K,
    stride_am,
    stride_ak,
    stride_bk,
    stride_bn,
    stride_cm,
    stride_cn,
    BLOCK_M: tl.constexpr,
    BLOCK_N: tl.constexpr,
    BLOCK_K: tl.constexpr,
    GROUP_M: tl.constexpr,
):
    pid = tl.program_id(axis=0)
    num_pid_m = tl.cdiv(M, BLOCK_M)
    num_pid_n = tl.cdiv(N, BLOCK_N)
    num_pid_in_group = GROUP_M * num_pid_n
    group_id = pid // num_pid_in_group
    first_pid_m = group_id * GROUP_M
    group_size_m = min(num_pid_m - first_pid_m, GROUP_M)
    pid_m = first_pid_m + ((pid % num_pid_in_group) % group_size_m)
    pid_n = (pid % num_pid_in_group) // group_size_m

    offs_am = (pid_m * BLOCK_M + tl.arange(0, BLOCK_M)) % M
    offs_bn = (pid_n * BLOCK_N + tl.arange(0, BLOCK_N)) % N
    offs_k = tl.arange(0, BLOCK_K)
    a_ptrs = a_ptr + offs_am[:, None] * stride_am + offs_k[None, :] * stride_ak
    b_ptrs = b_ptr + offs_k[:, None] * stride_bk + offs_bn[None, :] * stride_bn

    acc = tl.zeros((BLOCK_M, BLOCK_N), dtype=tl.float32)
    for kk in range(0, tl.cdiv(K, BLOCK_K)):
        a = tl.load(a_ptrs, mask=offs_k[None, :] < K - kk * BLOCK_K, other=0.0)
        b = tl.load(b_ptrs, mask=offs_k[:, None] < K - kk * BLOCK_K, other=0.0)
        acc = tl.dot(a, b, acc)
        a_ptrs += BLOCK_K * stride_ak
        b_ptrs += BLOCK_K * stride_bk

    c = acc.to(c_ptr.dtype.element_ty)
    offs_cm = pid_m * BLOCK_M + tl.arange(0, BLOCK_M)
    offs_cn = pid_n * BLOCK_N + tl.arange(0, BLOCK_N)
    c_ptrs = c_ptr + offs_cm[:, None] * stride_cm + offs_cn[None, :] * stride_cn
    mask = (offs_cm[:, None] < M) & (offs_cn[None, :] < N)
    tl.store(c_ptrs, c, mask=mask)

# config = {"BLOCK_K": 64, "BLOCK_M": 128, "BLOCK_N": 512, "GROUP_M": 8, "arch": "sm_100", "dtype": "bf16", "num_ctas": 1, "num_stages": 3, "num_warps": 16}
# arch = sm_100


// ===== COMPILED SASS (sm_100a) =====

	.target	sm_100a

	.elftype	@"ET_EXEC"


//--------------------- .note.nv.tkinfo           --------------------------
	.section	.note.nv.tkinfo,"",@"SHT_NOTE"
	.sectionflags	@"SHF_NOTE_NV_TKINFO"
	.tkinfo
        /*0018*/ 	.word	0x00000081
        /*0030*/ 	.string	""
        /*0030*/ 	.string	"ptxas-blackwell"
        /*0030*/ 	.string	"Cuda compilation tools, release 12.9, V12.9.86"
        /*0030*/ 	.string	"Build cuda_12.9.r12.9/compiler.36037853_0"
        /*0030*/ 	.string	"-v  -suppress-debug-info  -lineinfo  -arch sm_100a "



//--------------------- .note.nv.cuver            --------------------------
	.section	.note.nv.cuver,"",@"SHT_NOTE"
	.sectionflags	@"SHF_NOTE_NV_CUVER"
        /*0018*/ 	.short	0x0001
        /*001a*/ 	.short	0x0064
        /*001c*/ 	.short	0x0001
        /*001e*/ 	.short	0x0000
        /*0020*/ 	.short	0x0001
        /*0022*/ 	.short	0x0000


//--------------------- .nv.info                  --------------------------
	.section	.nv.info,"",@"SHT_CUDA_INFO"
	.align	4


	//----- nvinfo : EIATTR_REGCOUNT
	.align		4
        /*0000*/ 	.byte	0x04, 0x2f
        /*0002*/ 	.short	(.L_1 - .L_0)
	.align		4
.L_0:
        /*0004*/ 	.word	index@(matmul_kernel)
        /*0008*/ 	.word	0x00000020


	//----- nvinfo : EIATTR_FRAME_SIZE
	.align		4
.L_1:
        /*000c*/ 	.byte	0x04, 0x11
        /*000e*/ 	.short	(.L_3 - .L_2)
	.align		4
.L_2:
        /*0010*/ 	.word	index@(matmul_kernel)
        /*0014*/ 	.word	0x00000ed0


	//----- nvinfo : EIATTR_MIN_STACK_SIZE
	.align		4
.L_3:
        /*0018*/ 	.byte	0x04, 0x12
        /*001a*/ 	.short	(.L_5 - .L_4)
	.align		4
.L_4:
        /*001c*/ 	.word	index@(matmul_kernel)
        /*0020*/ 	.word	0x00000ed0
.L_5:


//--------------------- .nv.info.matmul_kernel    --------------------------
	.section	.nv.info.matmul_kernel,"",@"SHT_CUDA_INFO"
	.sectionflags	@""
	.align	4


	//----- nvinfo : EIATTR_CUDA_API_VERSION
	.align		4
        /*0000*/ 	.byte	0x04, 0x37
        /*0002*/ 	.short	(.L_7 - .L_6)
.L_6:
        /*0004*/ 	.word	0x00000081


	//----- nvinfo : EIATTR_KPARAM_INFO
	.align		4
.L_7:
        /*0008*/ 	.byte	0x04, 0x17
        /*000a*/ 	.short	(.L_9 - .L_8)
.L_8:
        /*000c*/ 	.word	0x00000000
        /*0010*/ 	.short	0x000d
        /*0012*/ 	.short	0x0048
        /*0014*/ 	.byte	0x00, 0xf4, 0x21, 0x00


	//----- nvinfo : EIATTR_KPARAM_INFO
	.align		4
.L_9:
        /*0018*/ 	.byte	0x04, 0x17
        /*001a*/ 	.short	(.L_11 - .L_10)
.L_10:
        /*001c*/ 	.word	0x00000000
        /*0020*/ 	.short	0x000c
        /*0022*/ 	.short	0x0040
        /*0024*/ 	.byte	0x00, 0xf4, 0x21, 0x00


	//----- nvinfo : EIATTR_KPARAM_INFO
	.align		4
.L_11:
        /*0028*/ 	.byte	0x04, 0x17
        /*002a*/ 	.short	(.L_13 - .L_12)
.L_12:
        /*002c*/ 	.word	0x00000000
        /*0030*/ 	.short	0x000b
        /*0032*/ 	.short	0x0038
        /*0034*/ 	.byte	0x00, 0xf0, 0x11, 0x00


	//----- nvinfo : EIATTR_KPARAM_INFO
	.align		4
.L_13:
        /*0038*/ 	.byte	0x04, 0x17
        /*003a*/ 	.short	(.L_15 - .L_14)
.L_14:
        /*003c*/ 	.word	0x00000000
        /*0040*/ 	.short	0x000a
        /*0042*/ 	.short	0x0034
        /*0044*/ 	.byte	0x00, 0xf0, 0x11, 0x00


	//----- nvinfo : EIATTR_KPARAM_INFO
	.align		4
.L_15:
        /*0048*/ 	.byte	0x04, 0x17
        /*004a*/ 	.short	(.L_17 - .L_16)
.L_16:
        /*004c*/ 	.word	0x00000000
        /*0050*/ 	.short	0x0009
        /*0052*/ 	.short	0x0030
        /*0054*/ 	.byte	0x00, 0xf0, 0x11, 0x00


	//----- nvinfo : EIATTR_KPARAM_INFO
	.align		4
.L_17:
        /*0058*/ 	.byte	0x04, 0x17
        /*005a*/ 	.short	(.L_19 - .L_18)
.L_18:
        /*005c*/ 	.word	0x00000000
        /*0060*/ 	.short	0x0008
        /*0062*/ 	.short	0x002c
        /*0064*/ 	.byte	0x00, 0xf0, 0x11, 0x00


	//----- nvinfo : EIATTR_KPARAM_INFO
	.align		4
.L_19:
        /*0068*/ 	.byte	0x04, 0x17
        /*006a*/ 	.short	(.L_21 - .L_20)
.L_20:
        /*006c*/ 	.word	0x00000000
        /*0070*/ 	.short	0x0007
        /*0072*/ 	.short	0x0028
        /*0074*/ 	.byte	0x00, 0xf0, 0x11, 0x00


	//----- nvinfo : EIATTR_KPARAM_INFO
	.align		4
.L_21:
        /*0078*/ 	.byte	0x04, 0x17
        /*007a*/ 	.short	(.L_23 - .L_22)
.L_22:
        /*007c*/ 	.word	0x00000000
        /*0080*/ 	.short	0x0006
        /*0082*/ 	.short	0x0024
        /*0084*/ 	.byte	0x00, 0xf0, 0x11, 0x00


	//----- nvinfo : EIATTR_KPARAM_INFO
	.align		4
.L_23:
        /*0088*/ 	.byte	0x04, 0x17
        /*008a*/ 	.short	(.L_25 - .L_24)
.L_24:
        /*008c*/ 	.word	0x00000000
        /*0090*/ 	.short	0x0005
        /*0092*/ 	.short	0x0020
        /*0094*/ 	.byte	0x00, 0xf0, 0x11, 0x00


	//----- nvinfo : EIATTR_KPARAM_INFO
	.align		4
.L_25:
        /*0098*/ 	.byte	0x04, 0x17
        /*009a*/ 	.short	(.L_27 - .L_26)
.L_26:
        /*009c*/ 	.word	0x00000000
        /*00a0*/ 	.short	0x0004
        /*00a2*/ 	.short	0x001c
        /*00a4*/ 	.byte	0x00, 0xf0, 0x11, 0x00


	//----- nvinfo : EIATTR_KPARAM_INFO
	.align		4
.L_27:
        /*00a8*/ 	.byte	0x04, 0x17
        /*00aa*/ 	.short	(.L_29 - .L_28)
.L_28:
        /*00ac*/ 	.word	0x00000000
        /*00b0*/ 	.short	0x0003
        /*00b2*/ 	.short	0x0018
        /*00b4*/ 	.byte	0x00, 0xf0, 0x11, 0x00


	//----- nvinfo : EIATTR_KPARAM_INFO
	.align		4
.L_29:
        /*00b8*/ 	.byte	0x04, 0x17
        /*00ba*/ 	.short	(.L_31 - .L_30)
.L_30:
        /*00bc*/ 	.word	0x00000000
        /*00c0*/ 	.short	0x0002
        /*00c2*/ 	.short	0x0010
        /*00c4*/ 	.byte	0x00, 0xf4, 0x21, 0x00


	//----- nvinfo : EIATTR_KPARAM_INFO
	.align		4
.L_31:
        /*00c8*/ 	.byte	0x04, 0x17
        /*00ca*/ 	.short	(.L_33 - .L_32)
.L_32:
        /*00cc*/ 	.word	0x00000000
        /*00d0*/ 	.short	0x0001
        /*00d2*/ 	.short	0x0008
        /*00d4*/ 	.byte	0x00, 0xf4, 0x21, 0x00


	//----- nvinfo : EIATTR_KPARAM_INFO
	.align		4
.L_33:
        /*00d8*/ 	.byte	0x04, 0x17
        /*00da*/ 	.short	(.L_35 - .L_34)
.L_34:
        /*00dc*/ 	.word	0x00000000
        /*00e0*/ 	.short	0x0000
        /*00e2*/ 	.short	0x0000
        /*00e4*/ 	.byte	0x00, 0xf4, 0x21, 0x00


	//----- nvinfo : EIATTR_SPARSE_MMA_MASK
	.align		4
.L_35:
        /*00e8*/ 	.byte	0x03, 0x50
        /*00ea*/ 	.short	0x0000


	//----- nvinfo : EIATTR_MAXREG_COUNT
	.align		4
        /*00ec*/ 	.byte	0x03, 0x1b
        /*00ee*/ 	.short	0x0080


	//----- nvinfo : EIATTR_NUM_BARRIERS
	.align		4
        /*00f0*/ 	.byte	0x02, 0x4c
        /*00f2*/ 	.byte	0x01
	.zero		1


	//----- nvinfo : EIATTR_ANNOTATIONS
	.align		4
        /*00f4*/ 	.byte	0x04, 0x55
        /*00f6*/ 	.short	(.L_37 - .L_36)


	//   ....[0]....
.L_36:
        /*00f8*/ 	.word	0x00000001
        /*00fc*/ 	.byte	0x50, 0x05, 0x00, 0x00, 0x01, 0x00, 0x00, 0x00, 0xd0, 0x05, 0x00, 0x00, 0x01, 0x00, 0x00, 0x00
        /* <DEDUP_REMOVED lines=1531> */
        /*60bc*/ 	.byte	0x00, 0x99, 0x01, 0x00


	//----- nvinfo : EIATTR_VRC_CTA_INIT_COUNT
	.align		4
.L_37:
        /*60c0*/ 	.byte	0x02, 0x4a
	.zero		1
	.zero		1


	//----- nvinfo : EIATTR_EXIT_INSTR_OFFSETS
	.align		4
        /*60c4*/ 	.byte	0x04, 0x1c
        /*60c6*/ 	.short	(.L_39 - .L_38)


	//   ....[0]....
.L_38:
        /*60c8*/ 	.word	0x00019cc0


	//   ....[1]....
        /*60cc*/ 	.word	0x00019cf0


	//----- nvinfo : EIATTR_REQNTID
	.align		4
.L_39:
        /*60d0*/ 	.byte	0x04, 0x10
        /*60d2*/ 	.short	(.L_41 - .L_40)
.L_40:
        /*60d4*/ 	.word	0x00000200
        /*60d8*/ 	.word	0x00000001
        /*60dc*/ 	.word	0x00000001


	//----- nvinfo : EIATTR_CBANK_PARAM_SIZE
	.align		4
.L_41:
        /*60e0*/ 	.byte	0x03, 0x19
        /*60e2*/ 	.short	0x0050


	//----- nvinfo : EIATTR_PARAM_CBANK
	.align		4
        /*60e4*/ 	.byte	0x04, 0x0a
        /*60e6*/ 	.short	(.L_43 - .L_42)
	.align		4
.L_42:
        /*60e8*/ 	.word	index@(.nv.constant0.matmul_kernel)
        /*60ec*/ 	.short	0x0380
        /*60ee*/ 	.short	0x0050


	//----- nvinfo : EIATTR_SW_WAR
	.align		4
.L_43:
        /*60f0*/ 	.byte	0x04, 0x36
        /*60f2*/ 	.short	(.L_45 - .L_44)
.L_44:
        /*60f4*/ 	.word	0x00000008
.L_45:


//--------------------- .nv.compat                --------------------------
	.section	.nv.compat,"",@"SHT_CUDA_COMPAT_INFO"
	.align	4
        /*0000*/ 	.byte	0x02, 0x02, 0x01, 0x00, 0x02, 0x05, 0x05, 0x00, 0x02, 0x03, 0x00, 0x00, 0x02, 0x06, 0x01, 0x00


//--------------------- .nv.callgraph             --------------------------
	.section	.nv.callgraph,"",@"SHT_CUDA_CALLGRAPH"
	.align	4
	.sectionentsize	8
	.align		4
        /*0000*/ 	.word	0x00000000
	.align		4
        /*0004*/ 	.word	0xffffffff
	.align		4
        /*0008*/ 	.word	0x00000000
	.align		4
        /*000c*/ 	.word	0xfffffffe
	.align		4
        /*0010*/ 	.word	0x00000000
	.align		4
        /*0014*/ 	.word	0xfffffffd
	.align		4
        /*0018*/ 	.word	0x00000000
	.align		4
        /*001c*/ 	.word	0xfffffffc


//--------------------- .text.matmul_kernel       --------------------------
	.section	.text.matmul_kernel,"ax",@progbits
	.align	128
        .global         matmul_kernel
        .type           matmul_kernel,@function
        .size           matmul_kernel,(.L_x_4 - matmul_kernel)
        .other          matmul_kernel,@"STO_CUDA_ENTRY STV_DEFAULT"
matmul_kernel:
.text.matmul_kernel:
[----:B------:R-:W0:Y:S08]  /*0000*/  LDC R1, c[0x0][0x37c] ;  /* 0x0000df00ff017b82 */ /* 0x000e300000000800 */
[----:B------:R-:W1:Y:S01]  /*0010*/  LDC.64 R6, c[0x0][0x398] ;  /* 0x0000e600ff067b82 */ /* 0x000e620000000a00 */
[----:B------:R-:W2:Y:S01]  /*0020*/  S2R R29, SR_TID.X ;  /* 0x00000000001d7919 */ /* 0x000ea20000002100 */
[----:B------:R-:W3:Y:S01]  /*0030*/  LDCU UR4, c[0x0][0x3a0] ;  /* 0x00007400ff0477ac */ /* 0x000ee20008000800 */
[----:B0-----:R-:W-:Y:S01]  /*0040*/  VIADD R1, R1, 0xfffff130 ;  /* 0xfffff13001017836 */ /* 0x001fe20000000000 */
[----:B------:R-:W-:Y:S01]  /*0050*/  UMOV UR5, 0x400 ;  /* 0x0000040000057882 */ /* 0x000fe20000000000 */
[----:B------:R-:W0:Y:S03]  /*0060*/  LDCU.64 UR8, c[0x0][0x358] ;  /* 0x00006b00ff0877ac */ /* 0x000e260008000a00 */
[----:B------:R-:W4:Y:S01]  /*0070*/  S2UR UR6, SR_CgaCtaId ;  /* 0x00000000000679c3 */ /* 0x000f220000008800 */
[----:B------:R-:W0:Y:S01]  /*0080*/  LDCU UR7, c[0x0][0x3a0] ;  /* 0x00007400ff0777ac */ /* 0x000e220008000800 */
[----:B---3--:R-:W-:Y:S01]  /*0090*/  UIADD3 UR4, UPT, UPT, UR4, 0x3f, URZ ;  /* 0x0000003f04047890 */ /* 0x008fe2000fffe0ff */
[----:B-1----:R-:W-:-:S03]  /*00a0*/  VIADD R0, R7, 0x1ff ;  /* 0x000001ff07007836 */ /* 0x002fc60000000000 */
[----:B------:R-:W-:Y:S02]  /*00b0*/  UISETP.GT.AND UP0, UPT, UR4, 0x3f, UPT ;  /* 0x0000003f0400788c */ /* 0x000fe4000bf04270 */
[----:B------:R-:W-:Y:S01]  /*00c0*/  SHF.R.S32.HI R3, RZ, 0x1f, R0 ;  /* 0x0000001fff037819 */ /* 0x000fe20000011400 */
[----:B----4-:R-:W-:-:S03]  /*00d0*/  ULEA UR5, UR6, UR5, 0x18 ;  /* 0x0000000506057291 */ /* 0x010fc6000f8ec0ff */
[----:B------:R-:W-:-:S04]  /*00e0*/  LEA.HI R3, R3, R0, RZ, 0x9 ;  /* 0x0000000003037211 */ /* 0x000fc800078f48ff */
[----:B------:R-:W-:Y:S02]  /*00f0*/  SHF.R.S32.HI R0, RZ, 0x9, R3 ;  /* 0x00000009ff007819 */ /* 0x000fe40000011403 */
[----:B------:R-:W1:Y:S03]  /*0100*/  S2R R3, SR_CTAID.X ;  /* 0x0000000000037919 */ /* 0x000e660000002500 */
[----:B------:R-:W-:-:S05]  /*0110*/  IMAD.SHL.U32 R0, R0, 0x8, RZ ;  /* 0x0000000800007824 */ /* 0x000fca00078e00ff */
[-C--:B------:R-:W-:Y:S02]  /*0120*/  IABS R9, R0.reuse ;  /* 0x0000000000097213 */ /* 0x080fe40000000000 */
[----:B------:R-:W-:Y:S02]  /*0130*/  IABS R12, R0 ;  /* 0x00000000000c7213 */ /* 0x000fe40000000000 */
[----:B------:R-:W3:Y:S08]  /*0140*/  I2F.RP R2, R9 ;  /* 0x0000000900027306 */ /* 0x000ef00000209400 */
[----:B---3--:R-:W3:Y:S01]  /*0150*/  MUFU.RCP R2, R2 ;  /* 0x0000000200027308 */ /* 0x008ee20000001000 */
[----:B-1----:R-:W-:Y:S01]  /*0160*/  IABS R10, R3 ;  /* 0x00000003000a7213 */ /* 0x002fe20000000000 */
[----:B---3--:R-:W-:-:S02]  /*0170*/  VIADD R4, R2, 0xffffffe ;  /* 0x0ffffffe02047836 */ /* 0x008fc40000000000 */
[----:B------:R-:W-:-:S04]  /*0180*/  IMAD.MOV R2, RZ, RZ, -R12 ;  /* 0x000000ffff027224 */ /* 0x000fc800078e0a0c */
[----:B------:R1:W3:Y:S02]  /*0190*/  F2I.FTZ.U32.TRUNC.NTZ R5, R4 ;  /* 0x0000000400057305 */ /* 0x0002e4000021f000 */
[----:B-1----:R-:W-:Y:S02]  /*01a0*/  IMAD.MOV.U32 R4, RZ, RZ, RZ ;  /* 0x000000ffff047224 */ /* 0x002fe400078e00ff */
[----:B---3--:R-:W-:-:S04]  /*01b0*/  IMAD.MOV R8, RZ, RZ, -R5 ;  /* 0x000000ffff087224 */ /* 0x008fc800078e0a05 */
[----:B------:R-:W-:Y:S02]  /*01c0*/  IMAD R11, R8, R9, RZ ;  /* 0x00000009080b7224 */ /* 0x000fe400078e02ff */
[----:B------:R-:W-:Y:S02]  /*01d0*/  IMAD.MOV.U32 R8, RZ, RZ, R10 ;  /* 0x000000ffff087224 */ /* 0x000fe400078e000a */
[----:B------:R-:W-:-:S06]  /*01e0*/  IMAD.HI.U32 R5, R5, R11, R4 ;  /* 0x0000000b05057227 */ /* 0x000fcc00078e0004 */
[----:B------:R-:W-:-:S04]  /*01f0*/  IMAD.HI.U32 R5, R5, R8, RZ ;  /* 0x0000000805057227 */ /* 0x000fc800078e00ff */
[----:B------:R-:W-:-:S05]  /*0200*/  IMAD R2, R5, R2, R8 ;  /* 0x0000000205027224 */ /* 0x000fca00078e0208 */
[----:B------:R-:W-:-:S13]  /*0210*/  ISETP.GT.U32.AND P1, PT, R9, R2, PT ;  /* 0x000000020900720c */ /* 0x000fda0003f24070 */
[----:B------:R-:W-:Y:S02]  /*0220*/  @!P1 IMAD.IADD R2, R2, 0x1, -R9 ;  /* 0x0000000102029824 */ /* 0x000fe400078e0a09 */
[----:B------:R-:W-:Y:S01]  /*0230*/  @!P1 VIADD R5, R5, 0x1 ;  /* 0x0000000105059836 */ /* 0x000fe20000000000 */
[----:B------:R-:W-:Y:S02]  /*0240*/  ISETP.NE.AND P1, PT, R0, RZ, PT ;  /* 0x000000ff0000720c */ /* 0x000fe40003f25270 */
[----:B------:R-:W-:Y:S02]  /*0250*/  ISETP.GE.U32.AND P0, PT, R2, R9, PT ;  /* 0x000000090200720c */ /* 0x000fe40003f06070 */
[----:B------:R-:W-:-:S04]  /*0260*/  LOP3.LUT R2, R3, R0, RZ, 0x3c, !PT ;  /* 0x0000000003027212 */ /* 0x000fc800078e3cff */
[----:B------:R-:W-:Y:S01]  /*0270*/  ISETP.GE.AND P2, PT, R2, RZ, PT ;  /* 0x000000ff0200720c */ /* 0x000fe20003f46270 */
[----:B------:R-:W-:-:S06]  /*0280*/  VIADD R2, R6, 0x7f ;  /* 0x0000007f06027836 */ /* 0x000fcc0000000000 */
[----:B------:R-:W-:-:S04]  /*0290*/  @P0 VIADD R5, R5, 0x1 ;  /* 0x0000000105050836 */ /* 0x000fc80000000000 */
[----:B------:R-:W-:Y:S01]  /*02a0*/  IMAD.MOV.U32 R4, RZ, RZ, R5 ;  /* 0x000000ffff047224 */ /* 0x000fe200078e0005 */
[----:B------:R-:W-:-:S03]  /*02b0*/  SHF.R.S32.HI R5, RZ, 0x1f, R2 ;  /* 0x0000001fff057819 */ /* 0x000fc60000011402 */
[----:B------:R-:W-:Y:S01]  /*02c0*/  @!P2 IMAD.MOV R4, RZ, RZ, -R4 ;  /* 0x000000ffff04a224 */ /* 0x000fe200078e0a04 */
[----:B------:R-:W-:Y:S02]  /*02d0*/  @!P1 LOP3.LUT R4, RZ, R0, RZ, 0x33, !PT ;  /* 0x00000000ff049212 */ /* 0x000fe400078e33ff */
[----:B------:R-:W-:-:S03]  /*02e0*/  LEA.HI R5, R5, R2, RZ, 0x7 ;  /* 0x0000000205057211 */ /* 0x000fc600078f38ff */
[----:B------:R-:W-:Y:S02]  /*02f0*/  IMAD.SHL.U32 R2, R4, 0x8, RZ ;  /* 0x0000000804027824 */ /* 0x000fe400078e00ff */
[----:B------:R-:W-:-:S03]  /*0300*/  IMAD.MOV R4, RZ, RZ, -R4 ;  /* 0x000000ffff047224 */ /* 0x000fc600078e0a04 */
[----:B------:R-:W-:Y:S01]  /*0310*/  LEA.HI.SX32 R5, R5, -R2, 0x19 ;  /* 0x8000000205057211 */ /* 0x000fe200078fcaff */
[----:B------:R-:W-:Y:S02]  /*0320*/  IMAD R15, R0, R4, R3 ;  /* 0x00000004000f7224 */ /* 0x000fe400078e0203 */
[----:B------:R-:W-:Y:S01]  /*0330*/  IMAD.MOV.U32 R4, RZ, RZ, RZ ;  /* 0x000000ffff047224 */ /* 0x000fe200078e00ff */
[----:B------:R-:W-:Y:S02]  /*0340*/  VIMNMX R8, PT, PT, R5, 0x8, PT ;  /* 0x0000000805087848 */ /* 0x000fe40003fe0100 */
[----:B------:R-:W-:Y:S02]  /*0350*/  IABS R13, R15 ;  /* 0x0000000f000d7213 */ /* 0x000fe40000000000 */
[----:B------:R-:W-:-:S04]  /*0360*/  IABS R11, R8 ;  /* 0x00000008000b7213 */ /* 0x000fc80000000000 */
[----:B------:R-:W1:Y:S08]  /*0370*/  I2F.RP R9, R11 ;  /* 0x0000000b00097306 */ /* 0x000e700000209400 */
[----:B-1----:R-:W1:Y:S02]  /*0380*/  MUFU.RCP R9, R9 ;  /* 0x0000000900097308 */ /* 0x002e640000001000 */
[----:B-1----:R-:W-:-:S06]  /*0390*/  VIADD R5, R9, 0xffffffe ;  /* 0x0ffffffe09057836 */ /* 0x002fcc0000000000 */
[----:B------:R-:W1:Y:S02]  /*03a0*/  F2I.FTZ.U32.TRUNC.NTZ R5, R5 ;  /* 0x0000000500057305 */ /* 0x000e64000021f000 */
[----:B-1----:R-:W-:-:S04]  /*03b0*/  IMAD.MOV R10, RZ, RZ, -R5 ;  /* 0x000000ffff0a7224 */ /* 0x002fc800078e0a05 */
[----:B------:R-:W-:-:S04]  /*03c0*/  IMAD.MOV.U32 R0, RZ, RZ, R10 ;  /* 0x000000ffff007224 */ /* 0x000fc800078e000a */
[----:B------:R-:W-:Y:S01]  /*03d0*/  IMAD R3, R0, R11, RZ ;  /* 0x0000000b00037224 */ /* 0x000fe200078e02ff */
[----:B------:R-:W-:-:S03]  /*03e0*/  IABS R0, R8 ;  /* 0x0000000800007213 */ /* 0x000fc60000000000 */
[----:B------:R-:W-:-:S04]  /*03f0*/  IMAD.HI.U32 R4, R5, R3, R4 ;  /* 0x0000000305047227 */ /* 0x000fc800078e0004 */
[----:B------:R-:W-:Y:S02]  /*0400*/  IMAD.MOV R0, RZ, RZ, -R0 ;  /* 0x000000ffff007224 */ /* 0x000fe400078e0a00 */
        /* <DEDUP_REMOVED lines=8> */
[----:B------:R-:W-:Y:S02]  /*0490*/  ISETP.GE.AND P2, PT, R0, RZ, PT ;  /* 0x000000ff0000720c */ /* 0x000fe40003f46270 */
[----:B--2---:R-:W-:-:S05]  /*04a0*/  LOP3.LUT R0, R29, 0x7f, RZ, 0xc0, !PT ;  /* 0x0000007f1d007812 */ /* 0x004fca00078ec0ff */
[----:B------:R-:W-:-:S06]  /*04b0*/  @P0 VIADD R4, R4, 0x1 ;  /* 0x0000000104040836 */ /* 0x000fcc0000000000 */
[----:B------:R-:W-:Y:S01]  /*04c0*/  @!P2 IMAD.MOV R4, RZ, RZ, -R4 ;  /* 0x000000ffff04a224 */ /* 0x000fe200078e0a04 */
[----:B------:R-:W-:-:S05]  /*04d0*/  @!P1 LOP3.LUT R4, RZ, R8, RZ, 0x33, !PT ;  /* 0x00000008ff049212 */ /* 0x000fca00078e33ff */
[----:B------:R-:W-:-:S04]  /*04e0*/  IMAD.MOV R3, RZ, RZ, -R4 ;  /* 0x000000ffff037224 */ /* 0x000fc800078e0a04 */
[----:B------:R-:W-:-:S04]  /*04f0*/  IMAD R3, R8, R3, R15 ;  /* 0x0000000308037224 */ /* 0x000fc800078e020f */
[----:B------:R-:W-:Y:S01]  /*0500*/  IMAD.IADD R3, R2, 0x1, R3 ;  /* 0x0000000102037824 */ /* 0x000fe200078e0203 */
[----:B------:R-:W-:-:S03]  /*0510*/  SHF.R.U32.HI R2, RZ, 0x7, R29 ;  /* 0x00000007ff027819 */ /* 0x000fc6000001161d */
[----:B------:R-:W-:Y:S01]  /*0520*/  IMAD R28, R3, 0x80, R0 ;  /* 0x00000080031c7824 */ /* 0x000fe200078e0200 */
[----:B------:R-:W-:-:S04]  /*0530*/  SGXT.U32 R14, R2, 0x2 ;  /* 0x00000002020e781a */ /* 0x000fc80000000000 */
[C---:B------:R-:W-:Y:S01]  /*0540*/  LOP3.LUT R0, R14.reuse, 0x8, RZ, 0xfc, !PT ;  /* 0x000000080e007812 */ /* 0x040fe200078efcff */
[----:B------:R1:W-:Y:S01]  /*0550*/  STL [R1+0x5b4], R28 ;  /* 0x0005b41c01007387 */ /* 0x0003e20000100800 */
[C---:B------:R-:W-:Y:S02]  /*0560*/  LOP3.LUT R0, R14.reuse, 0x10, RZ, 0xfc, !PT ;  /* 0x000000100e007812 */ /* 0x040fe400078efcff */
[C---:B------:R-:W-:Y:S02]  /*0570*/  LOP3.LUT R0, R14.reuse, 0x1c, RZ, 0xfc, !PT ;  /* 0x0000001c0e007812 */ /* 0x040fe400078efcff */
[C---:B------:R-:W-:Y:S02]  /*0580*/  LOP3.LUT R0, R14.reuse, 0x28, RZ, 0xfc, !PT ;  /* 0x000000280e007812 */ /* 0x040fe400078efcff */
[----:B------:R-:W-:Y:S01]  /*0590*/  LOP3.LUT R0, R14, 0x34, RZ, 0xfc, !PT ;  /* 0x000000340e007812 */ /* 0x000fe200078efcff */
[----:B------:R-:W-:Y:S01]  /*05a0*/  IMAD.SHL.U32 R0, R4, 0x200, RZ ;  /* 0x0000020004007824 */ /* 0x000fe200078e00ff */
[----:B------:R-:W-:-:S02]  /*05b0*/  LOP3.LUT R2, R14, 0x4, RZ, 0xfc, !PT ;  /* 0x000000040e027812 */ /* 0x000fc400078efcff */
[C---:B------:R-:W-:Y:S02]  /*05c0*/  LOP3.LUT R2, R14.reuse, 0xc, RZ, 0xfc, !PT ;  /* 0x0000000c0e027812 */ /* 0x040fe400078efcff */
[----:B------:R1:W-:Y:S01]  /*05d0*/  STL [R1+0x364], R0 ;  /* 0x0003640001007387 */ /* 0x0003e20000100800 */
[C---:B------:R-:W-:Y:S02]  /*05e0*/  LOP3.LUT R3, R14.reuse, 0x14, RZ, 0xfc, !PT ;  /* 0x000000140e037812 */ /* 0x040fe400078efcff */
[C---:B------:R-:W-:Y:S02]  /*05f0*/  LOP3.LUT R2, R14.reuse, 0x18, RZ, 0xfc, !PT ;  /* 0x000000180e027812 */ /* 0x040fe400078efcff */
[C---:B------:R-:W-:Y:S02]  /*0600*/  LOP3.LUT R3, R14.reuse, 0x20, RZ, 0xfc, !PT ;  /* 0x000000200e037812 */ /* 0x040fe400078efcff */
[C---:B------:R-:W-:Y:S02]  /*0610*/  LOP3.LUT R2, R14.reuse, 0x24, RZ, 0xfc, !PT ;  /* 0x000000240e027812 */ /* 0x040fe400078efcff */
[----:B------:R-:W-:-:S02]  /*0620*/  LOP3.LUT R3, R14, 0x2c, RZ, 0xfc, !PT ;  /* 0x0000002c0e037812 */ /* 0x000fc400078efcff */
[C---:B------:R-:W-:Y:S02]  /*0630*/  LOP3.LUT R2, R14.reuse, 0x30, RZ, 0xfc, !PT ;  /* 0x000000300e027812 */ /* 0x040fe400078efcff */
[C---:B------:R-:W-:Y:S02]  /*0640*/  LOP3.LUT R3, R14.reuse, 0x38, RZ, 0xfc, !PT ;  /* 0x000000380e037812 */ /* 0x040fe400078efcff */
[----:B------:R-:W-:Y:S01]  /*0650*/  LOP3.LUT R2, R14, 0x3c, RZ, 0xfc, !PT ;  /* 0x0000003c0e027812 */ /* 0x000fe200078efcff */
[----:B01----:R-:W-:Y:S06]  /*0660*/  BRA.U UP0, `(.L_x_0) ;  /* 0x0000000100e47547 */ /* 0x003fec000b800000 */
[C---:B------:R-:W-:Y:S01]  /*0670*/  IMAD.SHL.U32 R2, R29.reuse, 0x80, RZ ;  /* 0x000000801d027824 */ /* 0x040fe200078e00ff */
[----:B------:R-:W-:Y:S01]  /*0680*/  CS2R R24, SRZ ;  /* 0x0000000000187805 */ /* 0x000fe2000001ff00 */
[----:B------:R-:W-:Y:S01]  /*0690*/  IMAD.SHL.U32 R0, R29, 0x20, RZ ;  /* 0x000000201d007824 */ /* 0x000fe200078e00ff */
[----:B------:R-:W-:Y:S02]  /*06a0*/  CS2R R26, SRZ ;  /* 0x00000000001a7805 */ /* 0x000fe4000001ff00 */
[----:B------:R-:W-:Y:S01]  /*06b0*/  CS2R R20, SRZ ;  /* 0x0000000000147805 */ /* 0x000fe2000001ff00 */
[----:B------:R0:W-:Y:S01]  /*06c0*/  STL [R1+0x5b0], R2 ;  /* 0x0005b00201007387 */ /* 0x0001e20000100800 */
[----:B------:R-:W-:Y:S02]  /*06d0*/  CS2R R22, SRZ ;  /* 0x0000000000167805 */ /* 0x000fe4000001ff00 */
[----:B------:R-:W-:Y:S02]  /*06e0*/  CS2R R16, SRZ ;  /* 0x0000000000107805 */ /* 0x000fe4000001ff00 */
[----:B------:R-:W-:Y:S01]  /*06f0*/  CS2R R18, SRZ ;  /* 0x0000000000127805 */ /* 0x000fe2000001ff00 */
[----:B------:R0:W-:Y:S01]  /*0700*/  STL [R1+0x5b8], R0 ;  /* 0x0005b80001007387 */ /* 0x0001e20000100800 */
[----:B------:R-:W-:-:S02]  /*0710*/  CS2R R12, SRZ ;  /* 0x00000000000c7805 */ /* 0x000fc4000001ff00 */
[----:B------:R-:W-:Y:S02]  /*0720*/  CS2R R14, SRZ ;  /* 0x00000000000e7805 */ /* 0x000fe4000001ff00 */
[----:B------:R-:W-:Y:S01]  /*0730*/  CS2R R8, SRZ ;  /* 0x0000000000087805 */ /* 0x000fe2000001ff00 */
[----:B------:R0:W-:Y:S01]  /*0740*/  STL [R1], RZ ;  /* 0x000000ff01007387 */ /* 0x0001e20000100800 */
[----:B------:R-:W-:Y:S02]  /*0750*/  CS2R R10, SRZ ;  /* 0x00000000000a7805 */ /* 0x000fe4000001ff00 */
[----:B------:R-:W-:Y:S02]  /*0760*/  CS2R R4, SRZ ;  /* 0x0000000000047805 */ /* 0x000fe4000001ff00 */
[----:B------:R-:W-:Y:S01]  /*0770*/  CS2R R6, SRZ ;  /* 0x0000000000067805 */ /* 0x000fe2000001ff00 */
[----:B------:R0:W-:Y:S04]  /*0780*/  STL [R1+0x4], RZ ;  /* 0x000004ff01007387 */ /* 0x0001e80000100800 */
        /* <DEDUP_REMOVED lines=37> */
[----:B------:R0:W-:Y:S01]  /*09e0*/  STL [R1+0xdc], RZ ;  /* 0x0000dcff01007387 */ /* 0x0001e20000100800 */
[----:B------:R-:W-:Y:S05]  /*09f0*/  BRA `(.L_x_1) ;  /* 0x0000013c00887947 */ /* 0x000fea0003800000 */
.L_x_0:
[----:B------:R-:W-:Y:S01]  /*0a00*/  IABS R12, R6 ;  /* 0x00000006000c7213 */ /* 0x000fe20000000000 */
[----:B------:R-:W-:Y:S01]  /*0a10*/  IMAD.MOV.U32 R15, RZ, RZ, R0 ;  /* 0x000000ffff0f7224 */ /* 0x000fe200078e0000 */
[----:B------:R-:W-:Y:S01]  /*0a20*/  IABS R2, R7 ;  /* 0x0000000700027213 */ /* 0x000fe20000000000 */
[----:B------:R0:W-:Y:S01]  /*0a30*/  STL [R1+0x6dc], R7 ;  /* 0x0006dc0701007387 */ /* 0x0001e20000100800 */
[----:B------:R-:W1:Y:S01]  /*0a40*/  I2F.RP R11, R12 ;  /* 0x0000000c000b7306 */ /* 0x000e620000209400 */
[----:B------:R-:W-:Y:S01]  /*0a50*/  IABS R0, R28 ;  /* 0x0000001c00007213 */ /* 0x000fe20000000000 */
[----:B------:R-:W2:Y:S01]  /*0a60*/  LDCU UR10, c[0x0][0x3a4] ;  /* 0x00007480ff0a77ac */ /* 0x000ea20008000800 */
[----:B------:R-:W-:Y:S02]  /*0a70*/  LOP3.LUT R13, R29, 0x180, RZ, 0xc0, !PT ;  /* 0x000001801d0d7812 */ /* 0x000fe400078ec0ff */
[----:B------:R-:W-:Y:S01]  /*0a80*/  ISETP.NE.AND P4, PT, R6, RZ, PT ;  /* 0x000000ff0600720c */ /* 0x000fe20003f85270 */
[----:B------:R-:W3:Y:S01]  /*0a90*/  LDCU UR6, c[0x0][0x3b0] ;  /* 0x00007600ff0677ac */ /* 0x000ee20008000800 */
[----:B------:R-:W-:Y:S01]  /*0aa0*/  SHF.R.U32.HI R13, RZ, 0x3, R13 ;  /* 0x00000003ff0d7819 */ /* 0x000fe2000001160d */
[----:B------:R-:W4:Y:S01]  /*0ab0*/  I2F.RP R10, R2 ;  /* 0x00000002000a7306 */ /* 0x000f220000209400 */
[----:B------:R-:W0:Y:S07]  /*0ac0*/  LDCU.128 UR12, c[0x0][0x380] ;  /* 0x00007000ff0c77ac */ /* 0x000e2e0008000c00 */
[----:B-1----:R-:W1:Y:S08]  /*0ad0*/  MUFU.RCP R11, R11 ;  /* 0x0000000b000b7308 */ /* 0x002e700000001000 */
[----:B----4-:R-:W4:Y:S01]  /*0ae0*/  MUFU.RCP R10, R10 ;  /* 0x0000000a000a7308 */ /* 0x010f220000001000 */
[----:B-1----:R-:W-:-:S07]  /*0af0*/  VIADD R4, R11, 0xffffffe ;  /* 0x0ffffffe0b047836 */ /* 0x002fce0000000000 */
[----:B------:R1:W0:Y:S01]  /*0b00*/  F2I.FTZ.U32.TRUNC.NTZ R5, R4 ;  /* 0x0000000400057305 */ /* 0x000222000021f000 */
[----:B----4-:R-:W-:Y:S02]  /*0b10*/  VIADD R8, R10, 0xffffffe ;  /* 0x0ffffffe0a087836 */ /* 0x010fe40000000000 */
[----:B------:R-:W-:-:S05]  /*0b20*/  IMAD.SHL.U32 R10, R29, 0x2, RZ ;  /* 0x000000021d0a7824 */ /* 0x000fca00078e00ff */
[----:B------:R4:W2:Y:S01]  /*0b30*/  F2I.FTZ.U32.TRUNC.NTZ R9, R8 ;  /* 0x0000000800097305 */ /* 0x0008a2000021f000 */
[----:B-1----:R-:W-:Y:S01]  /*0b40*/  IMAD.MOV.U32 R4, RZ, RZ, RZ ;  /* 0x000000ffff047224 */ /* 0x002fe200078e00ff */
[----:B------:R-:W-:Y:S01]  /*0b50*/  LOP3.LUT R11, R10, 0x10, RZ, 0xc0, !PT ;  /* 0x000000100a0b7812 */ /* 0x000fe200078ec0ff */
[----:B0-----:R-:W-:Y:S01]  /*0b60*/  IMAD.MOV R3, RZ, RZ, -R5 ;  /* 0x000000ffff037224 */ /* 0x001fe200078e0a05 */
[----:B----4-:R-:W-:-:S03]  /*0b70*/  SHF.R.U32.HI R8, RZ, 0x3, R29 ;  /* 0x00000003ff087819 */ /* 0x010fc6000001161d */
[----:B------:R-:W-:Y:S01]  /*0b80*/  IMAD R3, R3, R12, RZ ;  /* 0x0000000c03037224 */ /* 0x000fe200078e02ff */
[----:B------:R-:W-:Y:S01]  /*0b90*/  LOP3.LUT R7, R11, 0x20, R8, 0xf8, !PT ;  /* 0x000000200b077812 */ /* 0x000fe200078ef808 */
[----:B------:R-:W-:Y:S02]  /*0ba0*/  IMAD.MOV.U32 R8, RZ, RZ, RZ ;  /* 0x000000ffff087224 */ /* 0x000fe400078e00ff */
[----:B------:R-:W-:Y:S01]  /*0bb0*/  IMAD.HI.U32 R3, R5, R3, R4 ;  /* 0x0000000305037227 */ /* 0x000fe200078e0004 */
[----:B------:R-:W-:Y:S01]  /*0bc0*/  SHF.R.U32.HI R4, RZ, 0x6, R29 ;  /* 0x00000006ff047819 */ /* 0x000fe2000001161d */
[----:B------:R0:W-:Y:S02]  /*0bd0*/  STL [R1+0xdc], R7 ;  /* 0x0000dc0701007387 */ /* 0x0001e40000100800 */
[----:B--2---:R-:W-:Y:S01]  /*0be0*/  IMAD.MOV R5, RZ, RZ, -R9 ;  /* 0x000000ffff057224 */ /* 0x004fe200078e0a09 */
[----:B------:R-:W-:Y:S01]  /*0bf0*/  SGXT.U32 R4, R4, 0x3 ;  /* 0x000000030404781a */ /* 0x000fe20000000000 */
[----:B------:R-:W-:-:S03]  /*0c00*/  IMAD.HI.U32 R3, R3, R0, RZ ;  /* 0x0000000003037227 */ /* 0x000fc600078e00ff */
[----:B------:R-:W-:Y:S01]  /*0c10*/  LOP3.LUT R4, R15, R4, RZ, 0xfc, !PT ;  /* 0x000000040f047212 */ /* 0x000fe200078efcff */
[----:B------:R-:W-:Y:S02]  /*0c20*/  IMAD.MOV R3, RZ, RZ, -R3 ;  /* 0x000000ffff037224 */ /* 0x000fe400078e0a03 */
[----:B------:R-:W-:Y:S01]  /*0c30*/  IMAD R5, R5, R2, RZ ;  /* 0x0000000205057224 */ /* 0x000fe200078e02ff */
[----:B------:R-:W-:Y:S01]  /*0c40*/  LOP3.LUT R11, R4, 0x1f0, RZ, 0xfc, !PT ;  /* 0x000001f0040b7812 */ /* 0x000fe200078efcff */
[C---:B------:R-:W-:Y:S01]  /*0c50*/  IMAD R0, R12.reuse, R3, R0 ;  /* 0x000000030c007224 */ /* 0x040fe200078e0200 */
[----:B0-----:R-:W-:Y:S01]  /*0c60*/  LOP3.LUT R7, R29, 0x7, RZ, 0xc0, !PT ;  /* 0x000000071d077812 */ /* 0x001fe200078ec0ff */
[----:B------:R-:W-:Y:S01]  /*0c70*/  IMAD.HI.U32 R5, R9, R5, R8 ;  /* 0x0000000509057227 */ /* 0x000fe200078e0008 */
[----:B------:R-:W-:Y:S02]  /*0c80*/  IABS R16, R11 ;  /* 0x0000000b00107213 */ /* 0x000fe40000000000 */
[----:B------:R-:W-:Y:S01]  /*0c90*/  ISETP.GT.U32.AND P0, PT, R12, R0, PT ;  /* 0x000000000c00720c */ /* 0x000fe20003f04070 */
[----:B------:R-:W-:Y:S01]  /*0ca0*/  IMAD.SHL.U32 R15, R7, 0x10, RZ ;  /* 0x00000010070f7824 */ /* 0x000fe200078e00ff */
[----:B------:R-:W-:Y:S01]  /*0cb0*/  LOP3.LUT R9, R4, 0x1f8, RZ, 0xfc, !PT ;  /* 0x000001f804097812 */ /* 0x000fe200078efcff */
[----:B------:R-:W-:Y:S01]  /*0cc0*/  IMAD.HI.U32 R14, R5, R16, RZ ;  /* 0x00000010050e7227 */ /* 0x000fe200078e00ff */
[----:B------:R-:W-:-:S02]  /*0cd0*/  LOP3.LUT R3, R29, 0x1c0, RZ, 0xc0, !PT ;  /* 0x000001c01d037812 */ /* 0x000fc400078ec0ff */
[----:B------:R-:W-:Y:S01]  /*0ce0*/  IABS R8, R9 ;  /* 0x0000000900087213 */ /* 0x000fe20000000000 */
[----:B------:R-:W-:Y:S01]  /*0cf0*/  IMAD.MOV R14, RZ, RZ, -R14 ;  /* 0x000000ffff0e7224 */ /* 0x000fe200078e0a0e */
[----:B------:R-:W-:Y:S02]  /*0d00*/  SHF.R.U32.HI R3, RZ, 0x2, R3 ;  /* 0x00000002ff037819 */ /* 0x000fe40000011603 */
[--C-:B------:R-:W-:Y:S01]  /*0d10*/  LOP3.LUT R7, R13, 0x3fe, R10.reuse, 0x78, !PT ;  /* 0x000003fe0d077812 */ /* 0x100fe200078e780a */
[----:B------:R-:W-:Y:S01]  /*0d20*/  IMAD.HI.U32 R13, R5, R8, RZ ;  /* 0x00000008050d7227 */ /* 0x000fe200078e00ff */
[----:B------:R-:W-:Y:S02]  /*0d30*/  LOP3.LUT R3, R3, 0x3fe, R10, 0x78, !PT ;  /* 0x000003fe03037812 */ /* 0x000fe400078e780a */
[----:B------:R-:W-:Y:S01]  /*0d40*/  ISETP.GE.AND P5, PT, R9, RZ, PT ;  /* 0x000000ff0900720c */ /* 0x000fe20003fa6270 */
[----:B------:R-:W-:Y:S01]  /*0d50*/  @!P0 IMAD.IADD R0, R0, 0x1, -R12 ;  /* 0x0000000100008824 */ /* 0x000fe200078e0a0c */
[----:B------:R-:W-:Y:S01]  /*0d60*/  ISETP.GE.AND P0, PT, R11, RZ, PT ;  /* 0x000000ff0b00720c */ /* 0x000fe20003f06270 */
[----:B------:R-:W-:Y:S01]  /*0d70*/  IMAD R16, R2, R14, R16 ;  /* 0x0000000e02107224 */ /* 0x000fe200078e0210 */
[----:B------:R-:W-:Y:S01]  /*0d80*/  LOP3.LUT R11, R4, 0x1e8, RZ, 0xfc, !PT ;  /* 0x000001e8040b7812 */ /* 0x000fe200078efcff */
[----:B------:R-:W-:Y:S01]  /*0d90*/  IMAD.MOV R13, RZ, RZ, -R13 ;  /* 0x000000ffff0d7224 */ /* 0x000fe200078e0a0d */
[----:B------:R-:W-:Y:S01]  /*0da0*/  ISETP.GT.U32.AND P1, PT, R12, R0, PT ;  /* 0x000000000c00720c */ /* 0x000fe20003f24070 */
[----:B------:R0:W-:Y:S01]  /*0db0*/  STL [R1+0x5bc], R3 ;  /* 0x0005bc0301007387 */ /* 0x0001e20000100800 */
[C---:B------:R-:W-:Y:S01]  /*0dc0*/  ISETP.GT.U32.AND P3, PT, R2.reuse, R16, PT ;  /* 0x000000100200720c */ /* 0x040fe20003f64070 */
[----:B------:R-:W-:Y:S01]  /*0dd0*/  IMAD R8, R2, R13, R8 ;  /* 0x0000000d02087224 */ /* 0x000fe200078e0208 */
[----:B------:R-:W-:Y:S01]  /*0de0*/  LOP3.LUT R9, R4, 0x1e0, RZ, 0xfc, !PT ;  /* 0x000001e004097812 */ /* 0x000fe200078efcff */
[----:B------:R1:W-:Y:S03]  /*0df0*/  STL [R1+0x350], R7 ;  /* 0x0003500701007387 */ /* 0x0003e60000100800 */
[----:B------:R-:W-:-:S02]  /*0e00*/  ISETP.GT.U32.AND P2, PT, R2, R8, PT ;  /* 0x000000080200720c */ /* 0x000fc40003f44070 */
[----:B------:R-:W-:Y:S02]  /*0e10*/  IABS R29, R9 ;  /* 0x00000009001d7213 */ /* 0x000fe40000000000 */
[----:B0-----:R-:W-:Y:S01]  /*0e20*/  LOP3.LUT R3, R15, 0x30, R10, 0x78, !PT ;  /* 0x000000300f037812 */ /* 0x001fe200078e780a */
[----:B------:R-:W-:Y:S01]  /*0e30*/  @!P1 IMAD.IADD R0, R0, 0x1, -R12 ;  /* 0x0000000100009824 */ /* 0x000fe200078e0a0c */
[----:B------:R-:W-:Y:S01]  /*0e40*/  IABS R15, R11 ;  /* 0x0000000b000f7213 */ /* 0x000fe20000000000 */
[C---:B------:R-:W-:Y:S01]  /*0e50*/  IMAD.HI.U32 R14, R5.reuse, R29, RZ ;  /* 0x0000001d050e7227 */ /* 0x040fe200078e00ff */
[----:B------:R-:W-:Y:S02]  /*0e60*/  LOP3.LUT R10, R4, 0x1d8, RZ, 0xfc, !PT ;  /* 0x000001d8040a7812 */ /* 0x000fe400078efcff */
[----:B------:R-:W-:Y:S01]  /*0e70*/  ISETP.GE.AND P1, PT, R28, RZ, PT ;  /* 0x000000ff1c00720c */ /* 0x000fe20003f26270 */
[----:B------:R-:W-:Y:S01]  /*0e80*/  IMAD.HI.U32 R17, R5, R15, RZ ;  /* 0x0000000f05117227 */ /* 0x000fe200078e00ff */
[----:B------:R-:W-:-:S03]  /*0e90*/  IABS R13, R10 ;  /* 0x0000000a000d7213 */ /* 0x000fc60000000000 */
[----:B------:R-:W-:Y:S02]  /*0ea0*/  IMAD.MOV R17, RZ, RZ, -R17 ;  /* 0x000000ffff117224 */ /* 0x000fe400078e0a11 */
[----:B------:R-:W-:Y:S02]  /*0eb0*/  @!P3 IMAD.IADD R16, R16, 0x1, -R2 ;  /* 0x000000011010b824 */ /* 0x000fe400078e0a02 */
[----:B------:R-:W-:Y:S02]  /*0ec0*/  IMAD.MOV.U32 R12, RZ, RZ, R13 ;  /* 0x000000ffff0c7224 */ /* 0x000fe400078e000d */
[----:B------:R-:W-:Y:S01]  /*0ed0*/  IMAD.MOV R14, RZ, RZ, -R14 ;  /* 0x000000ffff0e7224 */ /* 0x000fe200078e0a0e */
[C---:B------:R-:W-:Y:S01]  /*0ee0*/  ISETP.GT.U32.AND P6, PT, R2.reuse, R16, PT ;  /* 0x000000100200720c */ /* 0x040fe20003fc4070 */
[----:B------:R-:W-:Y:S02]  /*0ef0*/  IMAD R15, R2, R17, R15 ;  /* 0x00000011020f7224 */ /* 0x000fe400078e020f */
[----:B------:R-:W-:-:S02]  /*0f00*/  @!P2 IMAD.IADD R8, R8, 0x1, -R2 ;  /* 0x000000010808a824 */ /* 0x000fc400078e0a02 */
[----:B------:R-:W-:Y:S01]  /*0f10*/  IMAD.HI.U32 R13, R5, R12, RZ ;  /* 0x0000000c050d7227 */ /* 0x000fe200078e00ff */
[C---:B------:R-:W-:Y:S02]  /*0f20*/  ISETP.GT.U32.AND P2, PT, R2.reuse, R15, PT ;  /* 0x0000000f0200720c */ /* 0x040fe40003f44070 */
[C---:B------:R-:W-:Y:S01]  /*0f30*/  ISETP.GT.U32.AND P3, PT, R2.reuse, R8, PT ;  /* 0x000000080200720c */ /* 0x040fe20003f64070 */
[----:B------:R-:W-:Y:S01]  /*0f40*/  IMAD R29, R2, R14, R29 ;  /* 0x0000000e021d7224 */ /* 0x000fe200078e021d */
[----:B------:R-:W-:Y:S01]  /*0f50*/  LOP3.LUT R14, R4, 0x1d0, RZ, 0xfc, !PT ;  /* 0x000001d0040e7812 */ /* 0x000fe200078efcff */
[----:B------:R-:W-:Y:S01]  /*0f60*/  @!P1 IMAD.MOV R0, RZ, RZ, -R0 ;  /* 0x000000ffff009224 */ /* 0x000fe200078e0a00 */
[----:B------:R-:W-:Y:S01]  /*0f70*/  @!P4 LOP3.LUT R0, RZ, R6, RZ, 0x33, !PT ;  /* 0x00000006ff00c212 */ /* 0x000fe200078e33ff */
[----:B------:R-:W-:Y:S01]  /*0f80*/  IMAD.MOV R13, RZ, RZ, -R13 ;  /* 0x000000ffff0d7224 */ /* 0x000fe200078e0a0d */
[----:B------:R-:W-:Y:S01]  /*0f90*/  ISETP.GT.U32.AND P4, PT, R2, R29, PT ;  /* 0x0000001d0200720c */ /* 0x000fe20003f84070 */
[----:B------:R-:W-:Y:S01]  /*0fa0*/  @!P6 IMAD.IADD R16, R16, 0x1, -R2 ;  /* 0x000000011010e824 */ /* 0x000fe200078e0a02 */
[----:B------:R-:W-:Y:S01]  /*0fb0*/  ISETP.GE.AND P1, PT, R11, RZ, PT ;  /* 0x000000ff0b00720c */ /* 0x000fe20003f26270 */
[----:B------:R-:W-:Y:S01]  /*0fc0*/  IMAD R12, R2, R13, R12 ;  /* 0x0000000d020c7224 */ /* 0x000fe200078e020c */
[----:B------:R-:W-:Y:S01]  /*0fd0*/  IABS R13, R14 ;  /* 0x0000000e000d7213 */ /* 0x000fe20000000000 */
[--C-:B------:R-:W-:Y:S01]  /*0fe0*/  @!P2 IMAD.IADD R15, R15, 0x1, -R2.reuse ;  /* 0x000000010f0fa824 */ /* 0x100fe200078e0a02 */
[----:B------:R-:W-:Y:S01]  /*0ff0*/  ISETP.GE.AND P2, PT, R10, RZ, PT ;  /* 0x000000ff0a00720c */ /* 0x000fe20003f46270 */
[--C-:B------:R-:W-:Y:S01]  /*1000*/  @!P3 IMAD.IADD R8, R8, 0x1, -R2.reuse ;  /* 0x000000010808b824 */ /* 0x100fe200078e0a02 */
[----:B------:R-:W-:Y:S01]  /*1010*/  ISETP.GT.U32.AND P6, PT, R2, R12, PT ;  /* 0x0000000c0200720c */ /* 0x000fe20003fc4070 */
[----:B------:R-:W-:Y:S01]  /*1020*/  IMAD.HI.U32 R10, R5, R13, RZ ;  /* 0x0000000d050a7227 */ /* 0x000fe200078e00ff */
[----:B------:R-:W-:Y:S01]  /*1030*/  ISETP.GE.AND P3, PT, R9, RZ, PT ;  /* 0x000000ff0900720c */ /* 0x000fe20003f66270 */
[----:B------:R-:W-:Y:S01]  /*1040*/  STL [R1+0x67c], R0 ;  /* 0x00067c0001007387 */ /* 0x000fe20000100800 */
[----:B------:R-:W-:Y:S01]  /*1050*/  LOP3.LUT R9, R4, 0x1c8, RZ, 0xfc, !PT ;  /* 0x000001c804097812 */ /* 0x000fe200078efcff */
[----:B------:R-:W-:Y:S01]  /*1060*/  @!P4 IMAD.IADD R29, R29, 0x1, -R2 ;  /* 0x000000011d1dc824 */ /* 0x000fe200078e0a02 */
[----:B------:R-:W-:Y:S01]  /*1070*/  ISETP.GT.U32.AND P4, PT, R2, R15, PT ;  /* 0x0000000f0200720c */ /* 0x000fe20003f84070 */
[----:B------:R-:W-:Y:S01]  /*1080*/  IMAD.MOV R10, RZ, RZ, -R10 ;  /* 0x000000ffff0a7224 */ /* 0x000fe200078e0a0a */
[----:B------:R-:W-:Y:S01]  /*1090*/  IABS R11, R9 ;  /* 0x00000009000b7213 */ /* 0x000fe20000000000 */
[----:B-1----:R-:W-:Y:S01]  /*10a0*/  IMAD.MOV.U32 R7, RZ, RZ, R8 ;  /* 0x000000ffff077224 */ /* 0x002fe200078e0008 */
[----:B------:R-:W-:Y:S01]  /*10b0*/  LOP3.LUT R6, R4, 0x1c0, RZ, 0xfc, !PT ;  /* 0x000001c004067812 */ /* 0x000fe200078efcff */
[----:B------:R-:W-:Y:S01]  /*10c0*/  IMAD R13, R2, R10, R13 ;  /* 0x0000000a020d7224 */ /* 0x000fe200078e020d */
[----:B------:R-:W-:Y:S01]  /*10d0*/  LOP3.LUT R8, R4, 0x1b8, RZ, 0xfc, !PT ;  /* 0x000001b804087812 */ /* 0x000fe200078efcff */
[----:B------:R-:W-:Y:S01]  /*10e0*/  @!P6 IMAD.IADD R12, R12, 0x1, -R2 ;  /* 0x000000010c0ce824 */ /* 0x000fe200078e0a02 */
[C---:B------:R-:W-:Y:S01]  /*10f0*/  ISETP.GT.U32.AND P6, PT, R2.reuse, R29, PT ;  /* 0x0000001d0200720c */ /* 0x040fe20003fc4070 */
[----:B------:R-:W-:Y:S01]  /*1100*/  @!P5 IMAD.MOV R7, RZ, RZ, -R7 ;  /* 0x000000ffff07d224 */ /* 0x000fe200078e0a07 */
[----:B------:R-:W-:Y:S01]  /*1110*/  IABS R10, R6 ;  /* 0x00000006000a7213 */ /* 0x000fe20000000000 */
[----:B------:R-:W-:Y:S01]  /*1120*/  IMAD.HI.U32 R17, R5, R11, RZ ;  /* 0x0000000b05117227 */ /* 0x000fe200078e00ff */
[----:B------:R-:W-:-:S02]  /*1130*/  ISETP.GT.U32.AND P5, PT, R2, R12, PT ;  /* 0x0000000c0200720c */ /* 0x000fc40003fa4070 */
[----:B------:R0:W-:Y:S01]  /*1140*/  STL [R1+0x8], R7 ;  /* 0x0000080701007387 */ /* 0x0001e20000100800 */
[----:B------:R-:W-:Y:S01]  /*1150*/  @!P4 IMAD.IADD R15, R15, 0x1, -R2 ;  /* 0x000000010f0fc824 */ /* 0x000fe200078e0a02 */
[----:B------:R-:W-:Y:S01]  /*1160*/  ISETP.GT.U32.AND P4, PT, R2, R13, PT ;  /* 0x0000000d0200720c */ /* 0x000fe20003f84070 */
[----:B------:R-:W-:Y:S01]  /*1170*/  IMAD.MOV R17, RZ, RZ, -R17 ;  /* 0x000000ffff117224 */ /* 0x000fe200078e0a11 */
[----:B------:R-:W-:Y:S01]  /*1180*/  IABS R22, R8 ;  /* 0x0000000800167213 */ /* 0x000fe20000000000 */
[----:B------:R-:W-:-:S04]  /*1190*/  IMAD.HI.U32 R18, R5, R10, RZ ;  /* 0x0000000a05127227 */ /* 0x000fc800078e00ff */
[----:B------:R-:W-:Y:S02]  /*11a0*/  IMAD R11, R2, R17, R11 ;  /* 0x00000011020b7224 */ /* 0x000fe400078e020b */
[----:B------:R-:W-:Y:S02]  /*11b0*/  @!P5 IMAD.IADD R12, R12, 0x1, -R2 ;  /* 0x000000010c0cd824 */ /* 0x000fe400078e0a02 */
[----:B0-----:R-:W-:Y:S01]  /*11c0*/  IMAD.MOV.U32 R7, RZ, RZ, R16 ;  /* 0x000000ffff077224 */ /* 0x001fe200078e0010 */
[----:B------:R-:W-:Y:S01]  /*11d0*/  ISETP.GT.U32.AND P5, PT, R2, R11, PT ;  /* 0x0000000b0200720c */ /* 0x000fe20003fa4070 */
[--C-:B------:R-:W-:Y:S01]  /*11e0*/  @!P4 IMAD.IADD R13, R13, 0x1, -R2.reuse ;  /* 0x000000010d0dc824 */ /* 0x100fe200078e0a02 */
[----:B------:R-:W-:Y:S01]  /*11f0*/  ISETP.GE.AND P4, PT, R9, RZ, PT ;  /* 0x000000ff0900720c */ /* 0x000fe20003f86270 */
[----:B------:R-:W-:Y:S01]  /*1200*/  @!P6 IMAD.IADD R29, R29, 0x1, -R2 ;  /* 0x000000011d1de824 */ /* 0x000fe200078e0a02 */
[----:B------:R-:W-:Y:S01]  /*1210*/  ISETP.GE.AND P6, PT, R14, RZ, PT ;  /* 0x000000ff0e00720c */ /* 0x000fe20003fc6270 */
[----:B------:R-:W-:Y:S01]  /*1220*/  IMAD.MOV R18, RZ, RZ, -R18 ;  /* 0x000000ffff127224 */ /* 0x000fe200078e0a12 */
[----:B------:R-:W-:Y:S01]  /*1230*/  LOP3.LUT R14, R4, 0x1b0, RZ, 0xfc, !PT ;  /* 0x000001b0040e7812 */ /* 0x000fe200078efcff */
[----:B------:R-:W-:Y:S01]  /*1240*/  @!P0 IMAD.MOV R7, RZ, RZ, -R7 ;  /* 0x000000ffff078224 */ /* 0x000fe200078e0a07 */
[C---:B------:R-:W-:Y:S01]  /*1250*/  ISETP.GT.U32.AND P0, PT, R2.reuse, R13, PT ;  /* 0x0000000d0200720c */ /* 0x040fe20003f04070 */
[C---:B------:R-:W-:Y:S01]  /*1260*/  IMAD R10, R2.reuse, R18, R10 ;  /* 0x00000012020a7224 */ /* 0x040fe200078e020a */
[----:B------:R-:W-:Y:S01]  /*1270*/  IABS R20, R14 ;  /* 0x0000000e00147213 */ /* 0x000fe20000000000 */
[----:B------:R-:W-:Y:S01]  /*1280*/  IMAD.MOV.U32 R0, RZ, RZ, R15 ;  /* 0x000000ffff007224 */ /* 0x000fe200078e000f */
[----:B------:R0:W-:Y:S01]  /*1290*/  STL [R1+0x4], R7 ;  /* 0x0000040701007387 */ /* 0x0001e20000100800 */
[----:B------:R-:W-:Y:S01]  /*12a0*/  @!P5 IMAD.IADD R11, R11, 0x1, -R2 ;  /* 0x000000010b0bd824 */ /* 0x000fe200078e0a02 */
[----:B------:R-:W-:Y:S01]  /*12b0*/  ISETP.GT.U32.AND P5, PT, R2, R10, PT ;  /* 0x0000000a0200720c */ /* 0x000fe20003fa4070 */
[----:B------:R-:W-:Y:S01]  /*12c0*/  IMAD.HI.U32 R15, R5, R20, RZ ;  /* 0x00000014050f7227 */ /* 0x000fe200078e00ff */
[----:B------:R-:W-:-:S03]  /*12d0*/  LOP3.LUT R9, R4, 0x1a8, RZ, 0xfc, !PT ;  /* 0x000001a804097812 */ /* 0x000fc600078efcff */
[----:B------:R-:W-:Y:S01]  /*12e0*/  IMAD.MOV R15, RZ, RZ, -R15 ;  /* 0x000000ffff0f7224 */ /* 0x000fe200078e0a0f */
[----:B------:R-:W-:Y:S01]  /*12f0*/  IABS R19, R9 ;  /* 0x0000000900137213 */ /* 0x000fe20000000000 */
[----:B------:R-:W-:Y:S01]  /*1300*/  @!P0 IMAD.IADD R13, R13, 0x1, -R2 ;  /* 0x000000010d0d8824 */ /* 0x000fe200078e0a02 */
[----:B------:R-:W-:Y:S01]  /*1310*/  ISETP.GE.AND P0, PT, R8, RZ, PT ;  /* 0x000000ff0800720c */ /* 0x000fe20003f06270 */
[----:B------:R-:W-:Y:S01]  /*1320*/  IMAD R20, R2, R15, R20 ;  /* 0x0000000f02147224 */ /* 0x000fe200078e0214 */
[C---:B------:R-:W-:Y:S01]  /*1330*/  LOP3.LUT R8, R4.reuse, 0x198, RZ, 0xfc, !PT ;  /* 0x0000019804087812 */ /* 0x040fe200078efcff */
[----:B0-----:R-:W-:Y:S01]  /*1340*/  IMAD.MOV.U32 R7, RZ, RZ, R13 ;  /* 0x000000ffff077224 */ /* 0x001fe200078e000d */
[----:B------:R-:W-:Y:S01]  /*1350*/  LOP3.LUT R13, R4, 0x190, RZ, 0xfc, !PT ;  /* 0x00000190040d7812 */ /* 0x000fe200078efcff */
[----:B------:R-:W-:Y:S01]  /*1360*/  IMAD.HI.U32 R17, R5, R22, RZ ;  /* 0x0000001605117227 */ /* 0x000fe200078e00ff */
[----:B------:R-:W-:-:S03]  /*1370*/  IABS R15, R8 ;  /* 0x00000008000f7213 */ /* 0x000fc60000000000 */
[----:B------:R-:W-:Y:S02]  /*1380*/  @!P5 IMAD.IADD R10, R10, 0x1, -R2 ;  /* 0x000000010a0ad824 */ /* 0x000fe400078e0a02 */
[----:B------:R-:W-:Y:S01]  /*1390*/  @!P6 IMAD.MOV R7, RZ, RZ, -R7 ;  /* 0x000000ffff07e224 */ /* 0x000fe200078e0a07 */
[C---:B------:R-:W-:Y:S01]  /*13a0*/  ISETP.GT.U32.AND P6, PT, R2.reuse, R20, PT ;  /* 0x000000140200720c */ /* 0x040fe20003fc4070 */
[----:B------:R-:W-:Y:S01]  /*13b0*/  IMAD.MOV R17, RZ, RZ, -R17 ;  /* 0x000000ffff117224 */ /* 0x000fe200078e0a11 */
[C---:B------:R-:W-:Y:S01]  /*13c0*/  ISETP.GT.U32.AND P5, PT, R2.reuse, R10, PT ;  /* 0x0000000a0200720c */ /* 0x040fe20003fa4070 */
[----:B------:R-:W-:Y:S01]  /*13d0*/  @!P1 IMAD.MOV R0, RZ, RZ, -R0 ;  /* 0x000000ffff009224 */ /* 0x000fe200078e0a00 */
[C---:B------:R-:W-:Y:S01]  /*13e0*/  ISETP.GT.U32.AND P1, PT, R2.reuse, R11, PT ;  /* 0x0000000b0200720c */ /* 0x040fe20003f24070 */
[----:B------:R-:W-:Y:S01]  /*13f0*/  IMAD R22, R2, R17, R22 ;  /* 0x0000001102167224 */ /* 0x000fe200078e0216 */
[----:B------:R-:W-:Y:S01]  /*1400*/  LOP3.LUT R17, R4, 0x180, RZ, 0xfc, !PT ;  /* 0x0000018004117812 */ /* 0x000fe200078efcff */
[----:B------:R-:W-:Y:S01]  /*1410*/  @!P2 IMAD.MOV R12, RZ, RZ, -R12 ;  /* 0x000000ffff0ca224 */ /* 0x000fe200078e0a0c */
[----:B------:R-:W-:Y:S01]  /*1420*/  ISETP.GE.AND P2, PT, R6, RZ, PT ;  /* 0x000000ff0600720c */ /* 0x000fe20003f46270 */
[----:B------:R-:W-:Y:S01]  /*1430*/  @!P3 IMAD.MOV R29, RZ, RZ, -R29 ;  /* 0x000000ffff1db224 */ /* 0x000fe200078e0a1d */
[----:B------:R-:W-:Y:S01]  /*1440*/  ISETP.GT.U32.AND P3, PT, R2, R22, PT ;  /* 0x000000160200720c */ /* 0x000fe20003f64070 */
[----:B------:R-:W-:Y:S01]  /*1450*/  IMAD.HI.U32 R16, R5, R19, RZ ;  /* 0x0000001305107227 */ /* 0x000fe200078e00ff */
[----:B------:R-:W-:Y:S01]  /*1460*/  LOP3.LUT R6, R4, 0x1a0, RZ, 0xfc, !PT ;  /* 0x000001a004067812 */ /* 0x000fe200078efcff */
[----:B------:R0:W-:Y:S02]  /*1470*/  STL [R1], R0 ;  /* 0x0000000001007387 */ /* 0x0001e40000100800 */
[--C-:B------:R-:W-:Y:S01]  /*1480*/  @!P6 IMAD.IADD R20, R20, 0x1, -R2.reuse ;  /* 0x000000011414e824 */ /* 0x100fe200078e0a02 */
[----:B------:R-:W-:Y:S01]  /*1490*/  IABS R18, R6 ;  /* 0x0000000600127213 */ /* 0x000fe20000000000 */
[----:B------:R-:W-:Y:S01]  /*14a0*/  @!P5 IMAD.IADD R10, R10, 0x1, -R2 ;  /* 0x000000010a0ad824 */ /* 0x000fe200078e0a02 */
[----:B------:R-:W-:Y:S01]  /*14b0*/  ISETP.GE.AND P5, PT, R9, RZ, PT ;  /* 0x000000ff0900720c */ /* 0x000fe20003fa6270 */
[----:B------:R-:W-:Y:S01]  /*14c0*/  IMAD.MOV R16, RZ, RZ, -R16 ;  /* 0x000000ffff107224 */ /* 0x000fe200078e0a10 */
[----:B------:R-:W-:Y:S01]  /*14d0*/  ISETP.GT.U32.AND P6, PT, R2, R20, PT ;  /* 0x000000140200720c */ /* 0x000fe20003fc4070 */
[----:B------:R-:W-:Y:S01]  /*14e0*/  @!P1 IMAD.IADD R11, R11, 0x1, -R2 ;  /* 0x000000010b0b9824 */ /* 0x000fe200078e0a02 */
[----:B------:R-:W-:Y:S01]  /*14f0*/  STL [R1+0xc8], R7 ;  /* 0x0000c80701007387 */ /* 0x000fe20000100800 */
[----:B------:R-:W-:Y:S01]  /*1500*/  IMAD.HI.U32 R9, R5, R18, RZ ;  /* 0x0000001205097227 */ /* 0x000fe200078e00ff */
[----:B------:R-:W-:-:S02]  /*1510*/  ISETP.GE.AND P1, PT, R14, RZ, PT ;  /* 0x000000ff0e00720c */ /* 0x000fc40003f26270 */
[----:B------:R-:W-:Y:S01]  /*1520*/  LOP3.LUT R14, R4, 0x188, RZ, 0xfc, !PT ;  /* 0x00000188040e7812 */ /* 0x000fe200078efcff */
[----:B------:R-:W-:Y:S02]  /*1530*/  IMAD R19, R2, R16, R19 ;  /* 0x0000001002137224 */ /* 0x000fe400078e0213 */
[----:B0-----:R-:W-:Y:S01]  /*1540*/  IMAD.MOV.U32 R0, RZ, RZ, R11 ;  /* 0x000000ffff007224 */ /* 0x001fe200078e000b */
[----:B------:R-:W-:Y:S01]  /*1550*/  IABS R16, R14 ;  /* 0x0000000e00107213 */ /* 0x000fe20000000000 */
[----:B------:R-:W-:Y:S01]  /*1560*/  @!P3 IMAD.IADD R22, R22, 0x1, -R2 ;  /* 0x000000011616b824 */ /* 0x000fe200078e0a02 */
[----:B------:R-:W-:Y:S01]  /*1570*/  IABS R11, R13 ;  /* 0x0000000d000b7213 */ /* 0x000fe20000000000 */
[----:B------:R-:W-:Y:S02]  /*1580*/  IMAD.MOV R9, RZ, RZ, -R9 ;  /* 0x000000ffff097224 */ /* 0x000fe400078e0a09 */
[----:B------:R-:W-:Y:S01]  /*1590*/  @!P4 IMAD.MOV R0, RZ, RZ, -R0 ;  /* 0x000000ffff00c224 */ /* 0x000fe200078e0a00 */
[C---:B------:R-:W-:Y:S01]  /*15a0*/  ISETP.GT.U32.AND P4, PT, R2.reuse, R19, PT ;  /* 0x000000130200720c */ /* 0x040fe20003f84070 */
[C---:B------:R-:W-:Y:S01]  /*15b0*/  IMAD R18, R2.reuse, R9, R18 ;  /* 0x0000000902127224 */ /* 0x040fe200078e0212 */
[----:B------:R-:W-:Y:S01]  /*15c0*/  ISETP.GT.U32.AND P3, PT, R2, R22, PT ;  /* 0x000000160200720c */ /* 0x000fe20003f64070 */
[----:B------:R-:W-:Y:S01]  /*15d0*/  @!P6 IMAD.IADD R20, R20, 0x1, -R2 ;  /* 0x000000011414e824 */ /* 0x000fe200078e0a02 */
[----:B------:R0:W-:Y:S01]  /*15e0*/  STL [R1+0xcc], R0 ;  /* 0x0000cc0001007387 */ /* 0x0001e20000100800 */
[----:B------:R-:W-:Y:S01]  /*15f0*/  IMAD.HI.U32 R23, R5, R16, RZ ;  /* 0x0000001005177227 */ /* 0x000fe200078e00ff */
[----:B------:R-:W-:-:S02]  /*1600*/  ISETP.GT.U32.AND P6, PT, R2, R18, PT ;  /* 0x000000120200720c */ /* 0x000fc40003fc4070 */
[----:B------:R-:W-:Y:S01]  /*1610*/  LOP3.LUT R9, R4, 0x170, RZ, 0xfc, !PT ;  /* 0x0000017004097812 */ /* 0x000fe200078efcff */
[----:B------:R-:W-:-:S04]  /*1620*/  IMAD.MOV R23, RZ, RZ, -R23 ;  /* 0x000000ffff177224 */ /* 0x000fc800078e0a17 */
[----:B------:R-:W-:Y:S02]  /*1630*/  @!P4 IMAD.IADD R19, R19, 0x1, -R2 ;  /* 0x000000011313c824 */ /* 0x000fe400078e0a02 */
[----:B0-----:R-:W-:Y:S01]  /*1640*/  IMAD.MOV.U32 R0, RZ, RZ, R10 ;  /* 0x000000ffff007224 */ /* 0x001fe200078e000a */
[----:B------:R-:W-:Y:S01]  /*1650*/  LOP3.LUT R10, R4, 0x178, RZ, 0xfc, !PT ;  /* 0x00000178040a7812 */ /* 0x000fe200078efcff */
[----:B------:R-:W-:Y:S01]  /*1660*/  @!P3 IMAD.IADD R22, R22, 0x1, -R2 ;  /* 0x000000011616b824 */ /* 0x000fe200078e0a02 */
[----:B------:R-:W-:Y:S01]  /*1670*/  ISETP.GE.AND P3, PT, R6, RZ, PT ;  /* 0x000000ff0600720c */ /* 0x000fe20003f66270 */
[----:B------:R-:W-:Y:S01]  /*1680*/  @!P2 IMAD.MOV R0, RZ, RZ, -R0 ;  /* 0x000000ffff00a224 */ /* 0x000fe200078e0a00 */
[----:B------:R-:W-:Y:S01]  /*1690*/  ISETP.GT.U32.AND P4, PT, R2, R19, PT ;  /* 0x000000130200720c */ /* 0x000fe20003f84070 */
[----:B------:R-:W-:Y:S01]  /*16a0*/  @!P6 IMAD.IADD R18, R18, 0x1, -R2 ;  /* 0x000000011212e824 */ /* 0x000fe200078e0a02 */
[----:B------:R-:W-:Y:S01]  /*16b0*/  ISETP.GE.AND P2, PT, R8, RZ, PT ;  /* 0x000000ff0800720c */ /* 0x000fe20003f46270 */
[----:B------:R-:W-:Y:S01]  /*16c0*/  IMAD.HI.U32 R6, R5, R15, RZ ;  /* 0x0000000f05067227 */ /* 0x000fe200078e00ff */
[----:B------:R0:W-:Y:S01]  /*16d0*/  STL [R1+0xd4], R0 ;  /* 0x0000d40001007387 */ /* 0x0001e20000100800 */
[----:B------:R-:W-:-:S02]  /*16e0*/  IABS R8, R17 ;  /* 0x0000001100087213 */ /* 0x000fc40000000000 */
[----:B------:R-:W-:Y:S02]  /*16f0*/  IMAD.MOV R6, RZ, RZ, -R6 ;  /* 0x000000ffff067224 */ /* 0x000fe400078e0a06 */
[C---:B------:R-:W-:Y:S02]  /*1700*/  IMAD R16, R2.reuse, R23, R16 ;  /* 0x0000001702107224 */ /* 0x040fe400078e0210 */
[----:B------:R-:W-:Y:S02]  /*1710*/  IMAD R15, R2, R6, R15 ;  /* 0x00000006020f7224 */ /* 0x000fe400078e020f */
[----:B------:R-:W-:-:S04]  /*1720*/  IMAD.HI.U32 R21, R5, R8, RZ ;  /* 0x0000000805157227 */ /* 0x000fc800078e00ff */
[----:B0-----:R-:W-:Y:S01]  /*1730*/  IMAD.MOV.U32 R0, RZ, RZ, R22 ;  /* 0x000000ffff007224 */ /* 0x001fe200078e0016 */
[----:B------:R-:W-:Y:S01]  /*1740*/  LOP3.LUT R22, R4, 0x98, RZ, 0xfc, !PT ;  /* 0x0000009804167812 */ /* 0x000fe200078efcff */
[----:B------:R-:W-:-:S04]  /*1750*/  IMAD.HI.U32 R6, R5, R11, RZ ;  /* 0x0000000b05067227 */ /* 0x000fc800078e00ff */
[----:B------:R-:W-:Y:S01]  /*1760*/  @!P0 IMAD.MOV R0, RZ, RZ, -R0 ;  /* 0x000000ffff008224 */ /* 0x000fe200078e0a00 */
[C---:B------:R-:W-:Y:S01]  /*1770*/  ISETP.GT.U32.AND P0, PT, R2.reuse, R18, PT ;  /* 0x000000120200720c */ /* 0x040fe20003f04070 */
[----:B------:R-:W-:Y:S01]  /*1780*/  @!P4 IMAD.IADD R19, R19, 0x1, -R2 ;  /* 0x000000011313c824 */ /* 0x000fe200078e0a02 */
[C---:B------:R-:W-:Y:S01]  /*1790*/  ISETP.GT.U32.AND P4, PT, R2.reuse, R15, PT ;  /* 0x0000000f0200720c */ /* 0x040fe20003f84070 */
[----:B------:R-:W-:Y:S01]  /*17a0*/  IMAD.MOV R21, RZ, RZ, -R21 ;  /* 0x000000ffff157224 */ /* 0x000fe200078e0a15 */
[----:B------:R0:W-:Y:S01]  /*17b0*/  STL [R1+0xd0], R0 ;  /* 0x0000d00001007387 */ /* 0x0001e20000100800 */
[----:B------:R-:W-:Y:S02]  /*17c0*/  IMAD.MOV R6, RZ, RZ, -R6 ;  /* 0x000000ffff067224 */ /* 0x000fe400078e0a06 */
[----:B------:R-:W-:Y:S02]  /*17d0*/  IMAD R8, R2, R21, R8 ;  /* 0x0000001502087224 */ /* 0x000fe400078e0208 */
[----:B------:R-:W-:-:S02]  /*17e0*/  IMAD.MOV.U32 R7, RZ, RZ, R19 ;  /* 0x000000ffff077224 */ /* 0x000fc400078e0013 */
[----:B------:R-:W-:Y:S01]  /*17f0*/  IMAD R11, R2, R6, R11 ;  /* 0x00000006020b7224 */ /* 0x000fe200078e020b */
[----:B------:R-:W-:Y:S01]  /*1800*/  IABS R6, R10 ;  /* 0x0000000a00067213 */ /* 0x000fe20000000000 */
[----:B------:R-:W-:Y:S01]  /*1810*/  @!P0 IMAD.IADD R18, R18, 0x1, -R2 ;  /* 0x0000000112128824 */ /* 0x000fe200078e0a02 */
[C---:B------:R-:W-:Y:S01]  /*1820*/  ISETP.GT.U32.AND P0, PT, R2.reuse, R16, PT ;  /* 0x000000100200720c */ /* 0x040fe20003f04070 */
[----:B0-----:R-:W-:Y:S01]  /*1830*/  IMAD.MOV.U32 R0, RZ, RZ, R20 ;  /* 0x000000ffff007224 */ /* 0x001fe200078e0014 */
[C---:B------:R-:W-:Y:S01]  /*1840*/  ISETP.GT.U32.AND P6, PT, R2.reuse, R11, PT ;  /* 0x0000000b0200720c */ /* 0x040fe20003fc4070 */
[----:B------:R-:W-:Y:S01]  /*1850*/  @!P5 IMAD.MOV R7, RZ, RZ, -R7 ;  /* 0x000000ffff07d224 */ /* 0x000fe200078e0a07 */
[----:B------:R-:W-:Y:S01]  /*1860*/  ISETP.GT.U32.AND P5, PT, R2, R8, PT ;  /* 0x000000080200720c */ /* 0x000fe20003fa4070 */
[----:B------:R-:W-:Y:S02]  /*1870*/  @!P1 IMAD.MOV R0, RZ, RZ, -R0 ;  /* 0x000000ffff009224 */ /* 0x000fe400078e0a00 */
[----:B------:R-:W-:Y:S01]  /*1880*/  @!P4 IMAD.IADD R15, R15, 0x1, -R2 ;  /* 0x000000010f0fc824 */ /* 0x000fe200078e0a02 */
[----:B------:R-:W-:Y:S01]  /*1890*/  ISETP.GE.AND P4, PT, R13, RZ, PT ;  /* 0x000000ff0d00720c */ /* 0x000fe20003f86270 */
[----:B------:R-:W-:Y:S01]  /*18a0*/  IMAD.HI.U32 R20, R5, R6, RZ ;  /* 0x0000000605147227 */ /* 0x000fe200078e00ff */
[----:B------:R0:W-:Y:S01]  /*18b0*/  STL [R1+0x3c], R0 ;  /* 0x00003c0001007387 */ /* 0x0001e20000100800 */
[----:B------:R-:W-:-:S02]  /*18c0*/  IABS R13, R9 ;  /* 0x00000009000d7213 */ /* 0x000fc40000000000 */
[----:B------:R-:W-:Y:S01]  /*18d0*/  ISETP.GT.U32.AND P1, PT, R2, R15, PT ;  /* 0x0000000f0200720c */ /* 0x000fe20003f24070 */
[--C-:B------:R-:W-:Y:S01]  /*18e0*/  @!P0 IMAD.IADD R16, R16, 0x1, -R2.reuse ;  /* 0x0000000110108824 */ /* 0x100fe200078e0a02 */
[----:B------:R-:W-:Y:S01]  /*18f0*/  ISETP.GE.AND P0, PT, R10, RZ, PT ;  /* 0x000000ff0a00720c */ /* 0x000fe20003f06270 */
[--C-:B------:R-:W-:Y:S01]  /*1900*/  @!P6 IMAD.IADD R11, R11, 0x1, -R2.reuse ;  /* 0x000000010b0be824 */ /* 0x100fe200078e0a02 */
[----:B------:R-:W-:Y:S01]  /*1910*/  STL [R1+0x44], R7 ;  /* 0x0000440701007387 */ /* 0x000fe20000100800 */
[----:B------:R-:W-:Y:S01]  /*1920*/  @!P5 IMAD.IADD R8, R8, 0x1, -R2 ;  /* 0x000000010808d824 */ /* 0x000fe200078e0a02 */
[C---:B------:R-:W-:Y:S01]  /*1930*/  ISETP.GT.U32.AND P5, PT, R2.reuse, R16, PT ;  /* 0x000000100200720c */ /* 0x040fe20003fa4070 */
[----:B0-----:R-:W-:Y:S01]  /*1940*/  IMAD.MOV.U32 R0, RZ, RZ, R18 ;  /* 0x000000ffff007224 */ /* 0x001fe200078e0012 */
[----:B------:R-:W-:Y:S01]  /*1950*/  ISETP.GT.U32.AND P6, PT, R2, R11, PT ;  /* 0x0000000b0200720c */ /* 0x000fe20003fc4070 */
[----:B------:R-:W-:Y:S02]  /*1960*/  IMAD.MOV R20, RZ, RZ, -R20 ;  /* 0x000000ffff147224 */ /* 0x000fe400078e0a14 */
[----:B------:R-:W-:Y:S01]  /*1970*/  @!P3 IMAD.MOV R0, RZ, RZ, -R0 ;  /* 0x000000ffff00b224 */ /* 0x000fe200078e0a00 */
[----:B------:R-:W-:Y:S01]  /*1980*/  ISETP.GE.AND P3, PT, R14, RZ, PT ;  /* 0x000000ff0e00720c */ /* 0x000fe20003f66270 */
[----:B------:R-:W-:-:S03]  /*1990*/  IMAD.HI.U32 R14, R5, R13, RZ ;  /* 0x0000000d050e7227 */ /* 0x000fc600078e00ff */
[----:B------:R0:W-:Y:S01]  /*19a0*/  STL [R1+0x5c], R0 ;  /* 0x00005c0001007387 */ /* 0x0001e20000100800 */
[----:B------:R-:W-:Y:S02]  /*19b0*/  IMAD.MOV R14, RZ, RZ, -R14 ;  /* 0x000000ffff0e7224 */ /* 0x000fe400078e0a0e */
[--C-:B------:R-:W-:Y:S02]  /*19c0*/  @!P1 IMAD.IADD R15, R15, 0x1, -R2.reuse ;  /* 0x000000010f0f9824 */ /* 0x100fe400078e0a02 */
[----:B------:R-:W-:Y:S01]  /*19d0*/  IMAD R10, R2, R14, R13 ;  /* 0x0000000e020a7224 */ /* 0x000fe200078e020d */
[----:B------:R-:W-:Y:S01]  /*19e0*/  LOP3.LUT R13, R4, 0x168, RZ, 0xfc, !PT ;  /* 0x00000168040d7812 */ /* 0x000fe200078efcff */
[----:B------:R-:W-:Y:S02]  /*19f0*/  @!P5 IMAD.IADD R16, R16, 0x1, -R2 ;  /* 0x000000011010d824 */ /* 0x000fe400078e0a02 */
[C---:B------:R-:W-:Y:S01]  /*1a00*/  IMAD R6, R2.reuse, R20, R6 ;  /* 0x0000001402067224 */ /* 0x040fe200078e0206 */
[C---:B------:R-:W-:Y:S01]  /*1a10*/  ISETP.GT.U32.AND P5, PT, R2.reuse, R10, PT ;  /* 0x0000000a0200720c */ /* 0x040fe20003fa4070 */
[----:B0-----:R-:W-:Y:S01]  /*1a20*/  IMAD.MOV.U32 R0, RZ, RZ, R15 ;  /* 0x000000ffff007224 */ /* 0x001fe200078e000f */
[----:B------:R-:W-:Y:S01]  /*1a30*/  IABS R18, R13 ;  /* 0x0000000d00127213 */ /* 0x000fe20000000000 */
[----:B------:R-:W-:Y:S01]  /*1a40*/  @!P6 IMAD.IADD R11, R11, 0x1, -R2 ;  /* 0x000000010b0be824 */ /* 0x000fe200078e0a02 */
[C---:B------:R-:W-:Y:S01]  /*1a50*/  ISETP.GT.U32.AND P1, PT, R2.reuse, R6, PT ;  /* 0x000000060200720c */ /* 0x040fe20003f24070 */
[----:B------:R-:W-:Y:S01]  /*1a60*/  @!P2 IMAD.MOV R0, RZ, RZ, -R0 ;  /* 0x000000ffff00a224 */ /* 0x000fe200078e0a00 */
[----:B------:R-:W-:-:S02]  /*1a70*/  ISETP.GT.U32.AND P2, PT, R2, R8, PT ;  /* 0x000000080200720c */ /* 0x000fc40003f44070 */
[----:B------:R-:W-:Y:S02]  /*1a80*/  ISETP.GE.AND P6, PT, R17, RZ, PT ;  /* 0x000000ff1100720c */ /* 0x000fe40003fc6270 */
[----:B------:R0:W-:Y:S01]  /*1a90*/  STL [R1+0x78], R0 ;  /* 0x0000780001007387 */ /* 0x0001e20000100800 */
[----:B------:R-:W-:Y:S02]  /*1aa0*/  LOP3.LUT R17, R4, 0x160, RZ, 0xfc, !PT ;  /* 0x0000016004117812 */ /* 0x000fe400078efcff */
[--C-:B------:R-:W-:Y:S02]  /*1ab0*/  @!P5 IMAD.IADD R10, R10, 0x1, -R2.reuse ;  /* 0x000000010a0ad824 */ /* 0x100fe400078e0a02 */
[----:B------:R-:W-:Y:S02]  /*1ac0*/  IABS R15, R17 ;  /* 0x00000011000f7213 */ /* 0x000fe40000000000 */
[--C-:B------:R-:W-:Y:S01]  /*1ad0*/  @!P1 IMAD.IADD R6, R6, 0x1, -R2.reuse ;  /* 0x0000000106069824 */ /* 0x100fe200078e0a02 */
[----:B------:R-:W-:Y:S01]  /*1ae0*/  ISETP.GT.U32.AND P5, PT, R2, R10, PT ;  /* 0x0000000a0200720c */ /* 0x000fe20003fa4070 */
[----:B------:R-:W-:Y:S01]  /*1af0*/  @!P2 IMAD.IADD R8, R8, 0x1, -R2 ;  /* 0x000000010808a824 */ /* 0x000fe200078e0a02 */
[----:B------:R-:W-:Y:S01]  /*1b00*/  ISETP.GE.AND P2, PT, R13, RZ, PT ;  /* 0x000000ff0d00720c */ /* 0x000fe20003f46270 */
[----:B0-----:R-:W-:Y:S01]  /*1b10*/  IMAD.MOV.U32 R0, RZ, RZ, R11 ;  /* 0x000000ffff007224 */ /* 0x001fe200078e000b */
[----:B------:R-:W-:Y:S01]  /*1b20*/  LOP3.LUT R13, R4, 0x158, RZ, 0xfc, !PT ;  /* 0x00000158040d7812 */ /* 0x000fe200078efcff */
[----:B------:R-:W-:Y:S01]  /*1b30*/  IMAD.HI.U32 R11, R5, R18, RZ ;  /* 0x00000012050b7227 */ /* 0x000fe200078e00ff */
[----:B------:R-:W-:-:S03]  /*1b40*/  ISETP.GT.U32.AND P1, PT, R2, R6, PT ;  /* 0x000000060200720c */ /* 0x000fc60003f24070 */
[----:B------:R-:W-:Y:S01]  /*1b50*/  @!P4 IMAD.MOV R0, RZ, RZ, -R0 ;  /* 0x000000ffff00c224 */ /* 0x000fe200078e0a00 */
[----:B------:R-:W-:Y:S01]  /*1b60*/  ISETP.GE.AND P4, PT, R9, RZ, PT ;  /* 0x000000ff0900720c */ /* 0x000fe20003f86270 */
[C---:B------:R-:W-:Y:S01]  /*1b70*/  IMAD.HI.U32 R14, R5.reuse, R15, RZ ;  /* 0x0000000f050e7227 */ /* 0x040fe200078e00ff */
[----:B------:R-:W-:Y:S02]  /*1b80*/  IABS R9, R13 ;  /* 0x0000000d00097213 */ /* 0x000fe40000000000 */
[----:B------:R0:W-:Y:S01]  /*1b90*/  STL [R1+0x88], R0 ;  /* 0x0000880001007387 */ /* 0x0001e20000100800 */
[----:B------:R-:W-:Y:S02]  /*1ba0*/  IMAD.MOV.U32 R7, RZ, RZ, R8 ;  /* 0x000000ffff077224 */ /* 0x000fe400078e0008 */
[----:B------:R-:W-:-:S04]  /*1bb0*/  IMAD.HI.U32 R8, R5, R9, RZ ;  /* 0x0000000905087227 */ /* 0x000fc800078e00ff */
[----:B------:R-:W-:Y:S02]  /*1bc0*/  @!P6 IMAD.MOV R7, RZ, RZ, -R7 ;  /* 0x000000ffff07e224 */ /* 0x000fe400078e0a07 */
[----:B------:R-:W-:Y:S02]  /*1bd0*/  @!P5 IMAD.IADD R10, R10, 0x1, -R2 ;  /* 0x000000010a0ad824 */ /* 0x000fe400078e0a02 */
[----:B0-----:R-:W-:Y:S02]  /*1be0*/  IMAD.MOV.U32 R0, RZ, RZ, R16 ;  /* 0x000000ffff007224 */ /* 0x001fe400078e0010 */
[----:B------:R-:W-:Y:S02]  /*1bf0*/  IMAD.MOV R16, RZ, RZ, -R11 ;  /* 0x000000ffff107224 */ /* 0x000fe400078e0a0b */
[----:B------:R-:W-:Y:S01]  /*1c00*/  IMAD.MOV R11, RZ, RZ, -R14 ;  /* 0x000000ffff0b7224 */ /* 0x000fe200078e0a0e */
[----:B------:R-:W-:Y:S01]  /*1c10*/  LOP3.LUT R14, R4, 0x150, RZ, 0xfc, !PT ;  /* 0x00000150040e7812 */ /* 0x000fe200078efcff */
[----:B------:R-:W-:-:S02]  /*1c20*/  IMAD R18, R2, R16, R18 ;  /* 0x0000001002127224 */ /* 0x000fc400078e0212 */
[----:B------:R-:W-:Y:S01]  /*1c30*/  IMAD R15, R2, R11, R15 ;  /* 0x0000000b020f7224 */ /* 0x000fe200078e020f */
[----:B------:R-:W-:Y:S01]  /*1c40*/  LOP3.LUT R11, R4, 0x140, RZ, 0xfc, !PT ;  /* 0x00000140040b7812 */ /* 0x000fe200078efcff */
[----:B------:R-:W-:Y:S01]  /*1c50*/  IMAD.MOV R8, RZ, RZ, -R8 ;  /* 0x000000ffff087224 */ /* 0x000fe200078e0a08 */
[C---:B------:R-:W-:Y:S01]  /*1c60*/  ISETP.GT.U32.AND P6, PT, R2.reuse, R18, PT ;  /* 0x000000120200720c */ /* 0x040fe20003fc4070 */
[----:B------:R-:W-:Y:S01]  /*1c70*/  @!P3 IMAD.MOV R0, RZ, RZ, -R0 ;  /* 0x000000ffff00b224 */ /* 0x000fe200078e0a00 */
[----:B------:R-:W-:Y:S01]  /*1c80*/  ISETP.GT.U32.AND P5, PT, R2, R15, PT ;  /* 0x0000000f0200720c */ /* 0x000fe20003fa4070 */
[----:B------:R-:W-:Y:S01]  /*1c90*/  @!P1 IMAD.IADD R6, R6, 0x1, -R2 ;  /* 0x0000000106069824 */ /* 0x000fe200078e0a02 */
[----:B------:R-:W-:Y:S01]  /*1ca0*/  ISETP.GE.AND P1, PT, R17, RZ, PT ;  /* 0x000000ff1100720c */ /* 0x000fe20003f26270 */
[----:B------:R-:W-:Y:S01]  /*1cb0*/  IMAD R9, R2, R8, R9 ;  /* 0x0000000802097224 */ /* 0x000fe200078e0209 */
[----:B------:R0:W-:Y:S01]  /*1cc0*/  STL [R1+0xa8], R0 ;  /* 0x0000a80001007387 */ /* 0x0001e20000100800 */
[----:B------:R-:W-:-:S02]  /*1cd0*/  IABS R16, R11 ;  /* 0x0000000b00107213 */ /* 0x000fc40000000000 */
[----:B------:R-:W-:Y:S01]  /*1ce0*/  ISETP.GE.AND P3, PT, R13, RZ, PT ;  /* 0x000000ff0d00720c */ /* 0x000fe20003f66270 */
[----:B------:R-:W-:Y:S01]  /*1cf0*/  STL [R1+0xc0], R7 ;  /* 0x0000c00701007387 */ /* 0x000fe20000100800 */
[----:B------:R-:W-:Y:S02]  /*1d00*/  LOP3.LUT R8, R4, 0x138, RZ, 0xfc, !PT ;  /* 0x0000013804087812 */ /* 0x000fe400078efcff */
[--C-:B------:R-:W-:Y:S01]  /*1d10*/  @!P6 IMAD.IADD R18, R18, 0x1, -R2.reuse ;  /* 0x000000011212e824 */ /* 0x100fe200078e0a02 */
[----:B------:R-:W-:Y:S01]  /*1d20*/  ISETP.GT.U32.AND P6, PT, R2, R9, PT ;  /* 0x000000090200720c */ /* 0x000fe20003fc4070 */
[----:B------:R-:W-:Y:S02]  /*1d30*/  @!P5 IMAD.IADD R15, R15, 0x1, -R2 ;  /* 0x000000010f0fd824 */ /* 0x000fe400078e0a02 */
[----:B0-----:R-:W-:Y:S01]  /*1d40*/  IMAD.MOV.U32 R0, RZ, RZ, R6 ;  /* 0x000000ffff007224 */ /* 0x001fe200078e0006 */
[----:B------:R-:W-:Y:S02]  /*1d50*/  LOP3.LUT R6, R4, 0x148, RZ, 0xfc, !PT ;  /* 0x0000014804067812 */ /* 0x000fe400078efcff */
[----:B------:R-:W-:Y:S01]  /*1d60*/  ISETP.GT.U32.AND P5, PT, R2, R18, PT ;  /* 0x000000120200720c */ /* 0x000fe20003fa4070 */
[----:B------:R-:W-:Y:S01]  /*1d70*/  @!P0 IMAD.MOV R0, RZ, RZ, -R0 ;  /* 0x000000ffff008224 */ /* 0x000fe200078e0a00 */
[----:B------:R-:W-:-:S02]  /*1d80*/  IABS R17, R6 ;  /* 0x0000000600117213 */ /* 0x000fc40000000000 */
[----:B------:R-:W-:Y:S02]  /*1d90*/  ISETP.GE.AND P0, PT, R14, RZ, PT ;  /* 0x000000ff0e00720c */ /* 0x000fe40003f06270 */
[----:B------:R0:W-:Y:S01]  /*1da0*/  STL [R1+0xc4], R0 ;  /* 0x0000c40001007387 */ /* 0x0001e20000100800 */
[----:B------:R-:W-:Y:S01]  /*1db0*/  IMAD.HI.U32 R19, R5, R17, RZ ;  /* 0x0000001105137227 */ /* 0x000fe200078e00ff */
[----:B------:R-:W-:-:S03]  /*1dc0*/  IABS R14, R14 ;  /* 0x0000000e000e7213 */ /* 0x000fc60000000000 */
[--C-:B------:R-:W-:Y:S01]  /*1dd0*/  @!P6 IMAD.IADD R9, R9, 0x1, -R2.reuse ;  /* 0x000000010909e824 */ /* 0x100fe200078e0a02 */
[----:B------:R-:W-:Y:S01]  /*1de0*/  ISETP.GT.U32.AND P6, PT, R2, R15, PT ;  /* 0x0000000f0200720c */ /* 0x000fe20003fc4070 */
[----:B------:R-:W-:Y:S02]  /*1df0*/  IMAD.MOV R19, RZ, RZ, -R19 ;  /* 0x000000ffff137224 */ /* 0x000fe400078e0a13 */
[----:B------:R-:W-:Y:S02]  /*1e00*/  @!P5 IMAD.IADD R18, R18, 0x1, -R2 ;  /* 0x000000011212d824 */ /* 0x000fe400078e0a02 */
[----:B0-----:R-:W-:Y:S02]  /*1e10*/  IMAD.MOV.U32 R0, RZ, RZ, R10 ;  /* 0x000000ffff007224 */ /* 0x001fe400078e000a */
[----:B------:R-:W-:-:S04]  /*1e20*/  IMAD.HI.U32 R10, R5, R16, RZ ;  /* 0x00000010050a7227 */ /* 0x000fc800078e00ff */
[----:B------:R-:W-:Y:S01]  /*1e30*/  @!P4 IMAD.MOV R0, RZ, RZ, -R0 ;  /* 0x000000ffff00c224 */ /* 0x000fe200078e0a00 */
[----:B------:R-:W-:Y:S01]  /*1e40*/  ISETP.GT.U32.AND P4, PT, R2, R9, PT ;  /* 0x000000090200720c */ /* 0x000fe20003f84070 */
[----:B------:R-:W-:-:S03]  /*1e50*/  IMAD.HI.U32 R13, R5, R14, RZ ;  /* 0x0000000e050d7227 */ /* 0x000fc600078e00ff */
[----:B------:R0:W-:Y:S01]  /*1e60*/  STL [R1+0x8c], R0 ;  /* 0x00008c0001007387 */ /* 0x0001e20000100800 */
[----:B------:R-:W-:Y:S02]  /*1e70*/  IMAD.MOV R10, RZ, RZ, -R10 ;  /* 0x000000ffff0a7224 */ /* 0x000fe400078e0a0a */
[C---:B------:R-:W-:Y:S02]  /*1e80*/  IMAD R17, R2.reuse, R19, R17 ;  /* 0x0000001302117224 */ /* 0x040fe400078e0211 */
[----:B------:R-:W-:Y:S02]  /*1e90*/  IMAD.MOV R13, RZ, RZ, -R13 ;  /* 0x000000ffff0d7224 */ /* 0x000fe400078e0a0d */
[C---:B------:R-:W-:Y:S02]  /*1ea0*/  IMAD R16, R2.reuse, R10, R16 ;  /* 0x0000000a02107224 */ /* 0x040fe400078e0210 */
[----:B------:R-:W-:Y:S01]  /*1eb0*/  IMAD R14, R2, R13, R14 ;  /* 0x0000000d020e7224 */ /* 0x000fe200078e020e */
[----:B------:R-:W-:Y:S01]  /*1ec0*/  IABS R13, R8 ;  /* 0x00000008000d7213 */ /* 0x000fe20000000000 */
[----:B0-----:R-:W-:Y:S01]  /*1ed0*/  IMAD.MOV.U32 R0, RZ, RZ, R18 ;  /* 0x000000ffff007224 */ /* 0x001fe200078e0012 */
[----:B------:R-:W-:Y:S01]  /*1ee0*/  LOP3.LUT R18, R4, 0x130, RZ, 0xfc, !PT ;  /* 0x0000013004127812 */ /* 0x000fe200078efcff */
[----:B------:R-:W-:Y:S01]  /*1ef0*/  @!P6 IMAD.IADD R15, R15, 0x1, -R2 ;  /* 0x000000010f0fe824 */ /* 0x000fe200078e0a02 */
[C---:B------:R-:W-:Y:S01]  /*1f00*/  ISETP.GT.U32.AND P6, PT, R2.reuse, R16, PT ;  /* 0x000000100200720c */ /* 0x040fe20003fc4070 */
[----:B------:R-:W-:Y:S01]  /*1f10*/  @!P2 IMAD.MOV R0, RZ, RZ, -R0 ;  /* 0x000000ffff00a224 */ /* 0x000fe200078e0a00 */
[C---:B------:R-:W-:Y:S01]  /*1f20*/  ISETP.GT.U32.AND P2, PT, R2.reuse, R17, PT ;  /* 0x000000110200720c */ /* 0x040fe20003f44070 */
[----:B------:R-:W-:Y:S01]  /*1f30*/  IMAD.HI.U32 R19, R5, R13, RZ ;  /* 0x0000000d05137227 */ /* 0x000fe200078e00ff */
[----:B------:R-:W-:-:S02]  /*1f40*/  ISETP.GT.U32.AND P5, PT, R2, R14, PT ;  /* 0x0000000e0200720c */ /* 0x000fc40003fa4070 */
[----:B------:R0:W-:Y:S01]  /*1f50*/  STL [R1+0x94], R0 ;  /* 0x0000940001007387 */ /* 0x0001e20000100800 */
[----:B------:R-:W-:Y:S01]  /*1f60*/  IABS R10, R18 ;  /* 0x00000012000a7213 */ /* 0x000fe20000000000 */
[--C-:B------:R-:W-:Y:S01]  /*1f70*/  @!P4 IMAD.IADD R9, R9, 0x1, -R2.reuse ;  /* 0x000000010909c824 */ /* 0x100fe200078e0a02 */
[----:B------:R-:W-:Y:S01]  /*1f80*/  ISETP.GE.AND P4, PT, R6, RZ, PT ;  /* 0x000000ff0600720c */ /* 0x000fe20003f86270 */
[----:B------:R-:W-:Y:S01]  /*1f90*/  IMAD.MOV R19, RZ, RZ, -R19 ;  /* 0x000000ffff137224 */ /* 0x000fe200078e0a13 */
[----:B------:R-:W-:Y:S02]  /*1fa0*/  LOP3.LUT R6, R4, 0x128, RZ, 0xfc, !PT ;  /* 0x0000012804067812 */ /* 0x000fe400078efcff */
[--C-:B------:R-:W-:Y:S02]  /*1fb0*/  @!P6 IMAD.IADD R16, R16, 0x1, -R2.reuse ;  /* 0x000000011010e824 */ /* 0x100fe400078e0a02 */
[----:B------:R-:W-:Y:S02]  /*1fc0*/  @!P2 IMAD.IADD R17, R17, 0x1, -R2 ;  /* 0x000000011111a824 */ /* 0x000fe400078e0a02 */
[----:B0-----:R-:W-:-:S02]  /*1fd0*/  IMAD.MOV.U32 R0, RZ, RZ, R15 ;  /* 0x000000ffff007224 */ /* 0x001fc400078e000f */
[----:B------:R-:W-:Y:S01]  /*1fe0*/  @!P5 IMAD.IADD R14, R14, 0x1, -R2 ;  /* 0x000000010e0ed824 */ /* 0x000fe200078e0a02 */
[C---:B------:R-:W-:Y:S01]  /*1ff0*/  ISETP.GT.U32.AND P6, PT, R2.reuse, R17, PT ;  /* 0x000000110200720c */ /* 0x040fe20003fc4070 */
[----:B------:R-:W-:Y:S01]  /*2000*/  @!P1 IMAD.MOV R0, RZ, RZ, -R0 ;  /* 0x000000ffff009224 */ /* 0x000fe200078e0a00 */
[----:B------:R-:W-:Y:S01]  /*2010*/  ISETP.GE.AND P5, PT, R11, RZ, PT ;  /* 0x000000ff0b00720c */ /* 0x000fe20003fa6270 */
[----:B------:R-:W-:Y:S01]  /*2020*/  IMAD.HI.U32 R15, R5, R10, RZ ;  /* 0x0000000a050f7227 */ /* 0x000fe200078e00ff */
[C---:B------:R-:W-:Y:S02]  /*2030*/  ISETP.GT.U32.AND P2, PT, R2.reuse, R14, PT ;  /* 0x0000000e0200720c */ /* 0x040fe40003f44070 */
[----:B------:R0:W-:Y:S01]  /*2040*/  STL [R1+0x98], R0 ;  /* 0x0000980001007387 */ /* 0x0001e20000100800 */
[C---:B------:R-:W-:Y:S01]  /*2050*/  IMAD R13, R2.reuse, R19, R13 ;  /* 0x00000013020d7224 */ /* 0x040fe200078e020d */
[----:B------:R-:W-:Y:S01]  /*2060*/  IABS R11, R6 ;  /* 0x00000006000b7213 */ /* 0x000fe20000000000 */
[----:B------:R-:W-:Y:S01]  /*2070*/  IMAD.MOV R15, RZ, RZ, -R15 ;  /* 0x000000ffff0f7224 */ /* 0x000fe200078e0a0f */
[----:B------:R-:W-:-:S03]  /*2080*/  ISETP.GT.U32.AND P1, PT, R2, R16, PT ;  /* 0x000000100200720c */ /* 0x000fc60003f24070 */
[C---:B------:R-:W-:Y:S02]  /*2090*/  IMAD R10, R2.reuse, R15, R10 ;  /* 0x0000000f020a7224 */ /* 0x040fe400078e020a */
[--C-:B------:R-:W-:Y:S02]  /*20a0*/  @!P6 IMAD.IADD R17, R17, 0x1, -R2.reuse ;  /* 0x000000011111e824 */ /* 0x100fe400078e0a02 */
[----:B0-----:R-:W-:Y:S01]  /*20b0*/  IMAD.MOV.U32 R0, RZ, RZ, R9 ;  /* 0x000000ffff007224 */ /* 0x001fe200078e0009 */
[----:B------:R-:W-:Y:S01]  /*20c0*/  ISETP.GT.U32.AND P6, PT, R2, R10, PT ;  /* 0x0000000a0200720c */ /* 0x000fe20003fc4070 */
[----:B------:R-:W-:Y:S01]  /*20d0*/  @!P2 IMAD.IADD R14, R14, 0x1, -R2 ;  /* 0x000000010e0ea824 */ /* 0x000fe200078e0a02 */
[----:B------:R-:W-:Y:S01]  /*20e0*/  LOP3.LUT R9, R4, 0x120, RZ, 0xfc, !PT ;  /* 0x0000012004097812 */ /* 0x000fe200078efcff */
[----:B------:R-:W-:Y:S01]  /*20f0*/  @!P3 IMAD.MOV R0, RZ, RZ, -R0 ;  /* 0x000000ffff00b224 */ /* 0x000fe200078e0a00 */
[----:B------:R-:W-:Y:S01]  /*2100*/  ISETP.GT.U32.AND P3, PT, R2, R13, PT ;  /* 0x0000000d0200720c */ /* 0x000fe20003f64070 */
[----:B------:R-:W-:Y:S01]  /*2110*/  IMAD.HI.U32 R15, R5, R11, RZ ;  /* 0x0000000b050f7227 */ /* 0x000fe200078e00ff */
[----:B------:R-:W-:-:S02]  /*2120*/  ISETP.GE.AND P2, PT, R8, RZ, PT ;  /* 0x000000ff0800720c */ /* 0x000fc40003f46270 */
[----:B------:R0:W-:Y:S01]  /*2130*/  STL [R1+0x9c], R0 ;  /* 0x00009c0001007387 */ /* 0x0001e20000100800 */
[----:B------:R-:W-:Y:S01]  /*2140*/  IMAD.MOV R15, RZ, RZ, -R15 ;  /* 0x000000ffff0f7224 */ /* 0x000fe200078e0a0f */
[----:B------:R-:W-:Y:S01]  /*2150*/  IABS R8, R9 ;  /* 0x0000000900087213 */ /* 0x000fe20000000000 */
[----:B------:R-:W-:Y:S01]  /*2160*/  IMAD.MOV.U32 R7, RZ, RZ, R17 ;  /* 0x000000ffff077224 */ /* 0x000fe200078e0011 */
[----:B------:R-:W-:Y:S01]  /*2170*/  LOP3.LUT R17, R4, 0x110, RZ, 0xfc, !PT ;  /* 0x0000011004117812 */ /* 0x000fe200078efcff */
[----:B------:R-:W-:Y:S02]  /*2180*/  IMAD R11, R2, R15, R11 ;  /* 0x0000000f020b7224 */ /* 0x000fe400078e020b */
[--C-:B------:R-:W-:Y:S02]  /*2190*/  @!P6 IMAD.IADD R10, R10, 0x1, -R2.reuse ;  /* 0x000000010a0ae824 */ /* 0x100fe400078e0a02 */
[----:B------:R-:W-:Y:S01]  /*21a0*/  @!P3 IMAD.IADD R13, R13, 0x1, -R2 ;  /* 0x000000010d0db824 */ /* 0x000fe200078e0a02 */
[----:B------:R-:W-:Y:S01]  /*21b0*/  ISETP.GE.AND P3, PT, R6, RZ, PT ;  /* 0x000000ff0600720c */ /* 0x000fe20003f66270 */
[----:B0-----:R-:W-:Y:S01]  /*21c0*/  IMAD.MOV.U32 R0, RZ, RZ, R14 ;  /* 0x000000ffff007224 */ /* 0x001fe200078e000e */
[----:B------:R-:W-:Y:S01]  /*21d0*/  ISETP.GT.U32.AND P6, PT, R2, R10, PT ;  /* 0x0000000a0200720c */ /* 0x000fe20003fc4070 */
[----:B------:R-:W-:Y:S01]  /*21e0*/  @!P1 IMAD.IADD R16, R16, 0x1, -R2 ;  /* 0x0000000110109824 */ /* 0x000fe200078e0a02 */
[----:B------:R-:W-:Y:S01]  /*21f0*/  LOP3.LUT R6, R4, 0x118, RZ, 0xfc, !PT ;  /* 0x0000011804067812 */ /* 0x000fe200078efcff */
[----:B------:R-:W-:Y:S01]  /*2200*/  @!P0 IMAD.MOV R0, RZ, RZ, -R0 ;  /* 0x000000ffff008224 */ /* 0x000fe200078e0a00 */
[C---:B------:R-:W-:Y:S01]  /*2210*/  ISETP.GT.U32.AND P0, PT, R2.reuse, R13, PT ;  /* 0x0000000d0200720c */ /* 0x040fe20003f04070 */
[----:B------:R-:W-:Y:S01]  /*2220*/  @!P4 IMAD.MOV R7, RZ, RZ, -R7 ;  /* 0x000000ffff07c224 */ /* 0x000fe200078e0a07 */
[----:B------:R-:W-:Y:S01]  /*2230*/  ISETP.GT.U32.AND P4, PT, R2, R11, PT ;  /* 0x0000000b0200720c */ /* 0x000fe20003f84070 */
[----:B------:R-:W-:Y:S01]  /*2240*/  IMAD.HI.U32 R14, R5, R8, RZ ;  /* 0x00000008050e7227 */ /* 0x000fe200078e00ff */
[----:B------:R0:W-:Y:S01]  /*2250*/  STL [R1+0xa0], R0 ;  /* 0x0000a00001007387 */ /* 0x0001e20000100800 */
[----:B------:R-:W-:-:S02]  /*2260*/  ISETP.GE.AND P1, PT, R18, RZ, PT ;  /* 0x000000ff1200720c */ /* 0x000fc40003f26270 */
[----:B------:R-:W-:Y:S01]  /*2270*/  IMAD.MOV R14, RZ, RZ, -R14 ;  /* 0x000000ffff0e7224 */ /* 0x000fe200078e0a0e */
[----:B------:R-:W-:Y:S01]  /*2280*/  STL [R1+0xa4], R7 ;  /* 0x0000a40701007387 */ /* 0x000fe20000100800 */
[----:B------:R-:W-:Y:S01]  /*2290*/  @!P6 IMAD.IADD R10, R10, 0x1, -R2 ;  /* 0x000000010a0ae824 */ /* 0x000fe200078e0a02 */
[----:B------:R-:W-:Y:S01]  /*22a0*/  IABS R15, R6 ;  /* 0x00000006000f7213 */ /* 0x000fe20000000000 */
[----:B------:R-:W-:Y:S01]  /*22b0*/  IMAD R8, R2, R14, R8 ;  /* 0x0000000e02087224 */ /* 0x000fe200078e0208 */
[----:B------:R-:W-:Y:S01]  /*22c0*/  LOP3.LUT R18, R4, 0xf8, RZ, 0xfc, !PT ;  /* 0x000000f804127812 */ /* 0x000fe200078efcff */
[----:B------:R-:W-:Y:S01]  /*22d0*/  @!P0 IMAD.IADD R13, R13, 0x1, -R2 ;  /* 0x000000010d0d8824 */ /* 0x000fe200078e0a02 */
[----:B------:R-:W-:Y:S01]  /*22e0*/  ISETP.GE.AND P0, PT, R6, RZ, PT ;  /* 0x000000ff0600720c */ /* 0x000fe20003f06270 */
[----:B0-----:R-:W-:Y:S01]  /*22f0*/  IMAD.MOV.U32 R0, RZ, RZ, R16 ;  /* 0x000000ffff007224 */ /* 0x001fe200078e0010 */
[----:B------:R-:W-:Y:S01]  /*2300*/  ISETP.GT.U32.AND P6, PT, R2, R8, PT ;  /* 0x000000080200720c */ /* 0x000fe20003fc4070 */
[----:B------:R-:W-:Y:S01]  /*2310*/  @!P4 IMAD.IADD R11, R11, 0x1, -R2 ;  /* 0x000000010b0bc824 */ /* 0x000fe200078e0a02 */
[----:B------:R-:W-:Y:S01]  /*2320*/  LOP3.LUT R16, R4, 0x108, RZ, 0xfc, !PT ;  /* 0x0000010804107812 */ /* 0x000fe200078efcff */
[----:B------:R-:W-:Y:S01]  /*2330*/  @!P5 IMAD.MOV R0, RZ, RZ, -R0 ;  /* 0x000000ffff00d224 */ /* 0x000fe200078e0a00 */
[----:B------:R-:W-:Y:S01]  /*2340*/  ISETP.GE.AND P5, PT, R9, RZ, PT ;  /* 0x000000ff0900720c */ /* 0x000fe20003fa6270 */
[----:B------:R-:W-:Y:S01]  /*2350*/  IMAD.MOV.U32 R9, RZ, RZ, R15 ;  /* 0x000000ffff097224 */ /* 0x000fe200078e000f */
[----:B------:R-:W-:-:S02]  /*2360*/  ISETP.GE.AND P4, PT, R17, RZ, PT ;  /* 0x000000ff1100720c */ /* 0x000fc40003f86270 */
[----:B------:R0:W-:Y:S01]  /*2370*/  STL [R1+0xac], R0 ;  /* 0x0000ac0001007387 */ /* 0x0001e20000100800 */
[----:B------:R-:W-:Y:S01]  /*2380*/  IMAD.HI.U32 R6, R5, R9, RZ ;  /* 0x0000000905067227 */ /* 0x000fe200078e00ff */
[----:B------:R-:W-:Y:S02]  /*2390*/  IABS R17, R17 ;  /* 0x0000001100117213 */ /* 0x000fe40000000000 */
[----:B------:R-:W-:Y:S01]  /*23a0*/  LOP3.LUT R15, R4, 0x100, RZ, 0xfc, !PT ;  /* 0x00000100040f7812 */ /* 0x000fe200078efcff */
[----:B------:R-:W-:Y:S01]  /*23b0*/  @!P6 IMAD.IADD R8, R8, 0x1, -R2 ;  /* 0x000000010808e824 */ /* 0x000fe200078e0a02 */
[----:B------:R-:W-:Y:S01]  /*23c0*/  LOP3.LUT R14, R4, 0xf0, RZ, 0xfc, !PT ;  /* 0x000000f0040e7812 */ /* 0x000fe200078efcff */
[----:B------:R-:W-:Y:S02]  /*23d0*/  IMAD.MOV R6, RZ, RZ, -R6 ;  /* 0x000000ffff067224 */ /* 0x000fe400078e0a06 */
[----:B0-----:R-:W-:Y:S01]  /*23e0*/  IMAD.MOV.U32 R0, RZ, RZ, R13 ;  /* 0x000000ffff007224 */ /* 0x001fe200078e000d */
[C---:B------:R-:W-:Y:S01]  /*23f0*/  ISETP.GT.U32.AND P6, PT, R2.reuse, R8, PT ;  /* 0x000000080200720c */ /* 0x040fe20003fc4070 */
[----:B------:R-:W-:Y:S01]  /*2400*/  IMAD R9, R2, R6, R9 ;  /* 0x0000000602097224 */ /* 0x000fe200078e0209 */
[----:B------:R-:W-:Y:S01]  /*2410*/  LOP3.LUT R13, R4, 0xe0, RZ, 0xfc, !PT ;  /* 0x000000e0040d7812 */ /* 0x000fe200078efcff */
[----:B------:R-:W-:Y:S01]  /*2420*/  @!P2 IMAD.MOV R0, RZ, RZ, -R0 ;  /* 0x000000ffff00a224 */ /* 0x000fe200078e0a00 */
[----:B------:R-:W-:-:S04]  /*2430*/  ISETP.GT.U32.AND P2, PT, R2, R11, PT ;  /* 0x0000000b0200720c */ /* 0x000fc80003f44070 */
[----:B------:R0:W-:Y:S05]  /*2440*/  STL [R1+0xb0], R0 ;  /* 0x0000b00001007387 */ /* 0x0001ea0000100800 */
[----:B------:R-:W-:-:S04]  /*2450*/  @!P6 IMAD.IADD R8, R8, 0x1, -R2 ;  /* 0x000000010808e824 */ /* 0x000fc800078e0a02 */
[----:B------:R-:W-:Y:S01]  /*2460*/  @!P2 IMAD.IADD R11, R11, 0x1, -R2 ;  /* 0x000000010b0ba824 */ /* 0x000fe200078e0a02 */
[----:B------:R-:W-:Y:S01]  /*2470*/  ISETP.GE.AND P2, PT, R15, RZ, PT ;  /* 0x000000ff0f00720c */ /* 0x000fe20003f46270 */
[----:B0-----:R-:W-:Y:S01]  /*2480*/  IMAD.MOV.U32 R0, RZ, RZ, R10 ;  /* 0x000000ffff007224 */ /* 0x001fe200078e000a */
[----:B------:R-:W-:Y:S01]  /*2490*/  IABS R15, R15 ;  /* 0x0000000f000f7213 */ /* 0x000fe20000000000 */
[----:B------:R-:W-:-:S04]  /*24a0*/  IMAD.HI.U32 R10, R5, R17, RZ ;  /* 0x00000011050a7227 */ /* 0x000fc800078e00ff */
[----:B------:R-:W-:Y:S01]  /*24b0*/  @!P1 IMAD.MOV R0, RZ, RZ, -R0 ;  /* 0x000000ffff009224 */ /* 0x000fe200078e0a00 */
[----:B------:R-:W-:Y:S01]  /*24c0*/  ISETP.GE.AND P1, PT, R16, RZ, PT ;  /* 0x000000ff1000720c */ /* 0x000fe20003f26270 */
[----:B------:R-:W-:Y:S01]  /*24d0*/  IMAD.MOV R10, RZ, RZ, -R10 ;  /* 0x000000ffff0a7224 */ /* 0x000fe200078e0a0a */
[----:B------:R-:W-:Y:S02]  /*24e0*/  IABS R16, R16 ;  /* 0x0000001000107213 */ /* 0x000fe40000000000 */
[----:B------:R0:W-:Y:S01]  /*24f0*/  STL [R1+0xbc], R0 ;  /* 0x0000bc0001007387 */ /* 0x0001e20000100800 */
[----:B------:R-:W-:Y:S01]  /*2500*/  IMAD R17, R2, R10, R17 ;  /* 0x0000000a02117224 */ /* 0x000fe200078e0211 */
[----:B------:R-:W-:Y:S01]  /*2510*/  LOP3.LUT R10, R4, 0xe8, RZ, 0xfc, !PT ;  /* 0x000000e8040a7812 */ /* 0x000fe200078efcff */
[----:B------:R-:W-:-:S03]  /*2520*/  IMAD.HI.U32 R6, R5, R16, RZ ;  /* 0x0000001005067227 */ /* 0x000fc600078e00ff */
[C---:B------:R-:W-:Y:S01]  /*2530*/  ISETP.GT.U32.AND P6, PT, R2.reuse, R17, PT ;  /* 0x000000110200720c */ /* 0x040fe20003fc4070 */
[----:B------:R-:W-:Y:S01]  /*2540*/  IMAD.MOV R6, RZ, RZ, -R6 ;  /* 0x000000ffff067224 */ /* 0x000fe200078e0a06 */
[----:B------:R-:W-:Y:S01]  /*2550*/  IABS R19, R10 ;  /* 0x0000000a00137213 */ /* 0x000fe20000000000 */
[----:B0-----:R-:W-:Y:S01]  /*2560*/  IMAD.MOV.U32 R0, RZ, RZ, R11 ;  /* 0x000000ffff007224 */ /* 0x001fe200078e000b */
[----:B------:R-:W-:Y:S01]  /*2570*/  IABS R11, R13 ;  /* 0x0000000d000b7213 */ /* 0x000fe20000000000 */
[C---:B------:R-:W-:Y:S02]  /*2580*/  IMAD R16, R2.reuse, R6, R16 ;  /* 0x0000000602107224 */ /* 0x040fe400078e0210 */
[----:B------:R-:W-:Y:S01]  /*2590*/  @!P3 IMAD.MOV R0, RZ, RZ, -R0 ;  /* 0x000000ffff00b224 */ /* 0x000fe200078e0a00 */
[----:B------:R-:W-:Y:S01]  /*25a0*/  ISETP.GT.U32.AND P3, PT, R2, R9, PT ;  /* 0x000000090200720c */ /* 0x000fe20003f64070 */
[----:B------:R-:W-:-:S03]  /*25b0*/  IMAD.HI.U32 R6, R5, R15, RZ ;  /* 0x0000000f05067227 */ /* 0x000fc600078e00ff */
[----:B------:R0:W-:Y:S01]  /*25c0*/  STL [R1+0xb4], R0 ;  /* 0x0000b40001007387 */ /* 0x0001e20000100800 */
[----:B------:R-:W-:Y:S02]  /*25d0*/  IMAD.MOV R6, RZ, RZ, -R6 ;  /* 0x000000ffff067224 */ /* 0x000fe400078e0a06 */
[--C-:B------:R-:W-:Y:S02]  /*25e0*/  @!P6 IMAD.IADD R17, R17, 0x1, -R2.reuse ;  /* 0x000000011111e824 */ /* 0x100fe400078e0a02 */
[C---:B------:R-:W-:Y:S01]  /*25f0*/  IMAD R15, R2.reuse, R6, R15 ;  /* 0x00000006020f7224 */ /* 0x040fe200078e020f */
[----:B------:R-:W-:Y:S02]  /*2600*/  IABS R6, R14 ;  /* 0x0000000e00067213 */ /* 0x000fe40000000000 */
[C---:B------:R-:W-:Y:S01]  /*2610*/  ISETP.GT.U32.AND P6, PT, R2.reuse, R17, PT ;  /* 0x000000110200720c */ /* 0x040fe20003fc4070 */
[----:B------:R-:W-:Y:S02]  /*2620*/  @!P3 IMAD.IADD R9, R9, 0x1, -R2 ;  /* 0x000000010909b824 */ /* 0x000fe400078e0a02 */
[----:B0-----:R-:W-:Y:S01]  /*2630*/  IMAD.MOV.U32 R0, RZ, RZ, R8 ;  /* 0x000000ffff007224 */ /* 0x001fe200078e0008 */
[----:B------:R-:W-:Y:S01]  /*2640*/  IABS R8, R18 ;  /* 0x0000001200087213 */ /* 0x000fe20000000000 */
[----:B------:R-:W-:Y:S01]  /*2650*/  IMAD.HI.U32 R20, R5, R6, RZ ;  /* 0x0000000605147227 */ /* 0x000fe200078e00ff */
[----:B------:R-:W-:-:S03]  /*2660*/  ISETP.GT.U32.AND P3, PT, R2, R9, PT ;  /* 0x000000090200720c */ /* 0x000fc60003f64070 */
[----:B------:R-:W-:Y:S01]  /*2670*/  @!P5 IMAD.MOV R0, RZ, RZ, -R0 ;  /* 0x000000ffff00d224 */ /* 0x000fe200078e0a00 */
[----:B------:R-:W-:Y:S01]  /*2680*/  ISETP.GT.U32.AND P5, PT, R2, R16, PT ;  /* 0x000000100200720c */ /* 0x000fe20003fa4070 */
[----:B------:R-:W-:-:S03]  /*2690*/  IMAD.HI.U32 R21, R5, R8, RZ ;  /* 0x0000000805157227 */ /* 0x000fc600078e00ff */
[----:B------:R0:W-:Y:S01]  /*26a0*/  STL [R1+0xb8], R0 ;  /* 0x0000b80001007387 */ /* 0x0001e20000100800 */
[----:B------:R-:W-:Y:S02]  /*26b0*/  IMAD.MOV R21, RZ, RZ, -R21 ;  /* 0x000000ffff157224 */ /* 0x000fe400078e0a15 */
[----:B------:R-:W-:Y:S02]  /*26c0*/  IMAD.MOV R20, RZ, RZ, -R20 ;  /* 0x000000ffff147224 */ /* 0x000fe400078e0a14 */
[----:B------:R-:W-:Y:S01]  /*26d0*/  @!P3 IMAD.IADD R9, R9, 0x1, -R2 ;  /* 0x000000010909b824 */ /* 0x000fe200078e0a02 */
[C---:B------:R-:W-:Y:S01]  /*26e0*/  ISETP.GT.U32.AND P3, PT, R2.reuse, R15, PT ;  /* 0x0000000f0200720c */ /* 0x040fe20003f64070 */
[----:B------:R-:W-:Y:S02]  /*26f0*/  IMAD R8, R2, R21, R8 ;  /* 0x0000001502087224 */ /* 0x000fe400078e0208 */
[--C-:B------:R-:W-:Y:S02]  /*2700*/  @!P5 IMAD.IADD R16, R16, 0x1, -R2.reuse ;  /* 0x000000011010d824 */ /* 0x100fe400078e0a02 */
[----:B------:R-:W-:Y:S01]  /*2710*/  @!P6 IMAD.IADD R17, R17, 0x1, -R2 ;  /* 0x000000011111e824 */ /* 0x000fe200078e0a02 */
[C---:B------:R-:W-:Y:S01]  /*2720*/  ISETP.GT.U32.AND P6, PT, R2.reuse, R8, PT ;  /* 0x000000080200720c */ /* 0x040fe20003fc4070 */
[C---:B------:R-:W-:Y:S01]  /*2730*/  IMAD R6, R2.reuse, R20, R6 ;  /* 0x0000001402067224 */ /* 0x040fe200078e0206 */
[----:B------:R-:W-:Y:S01]  /*2740*/  ISETP.GT.U32.AND P5, PT, R2, R16, PT ;  /* 0x000000100200720c */ /* 0x000fe20003fa4070 */
[----:B0-----:R-:W-:-:S02]  /*2750*/  IMAD.MOV.U32 R0, RZ, RZ, R9 ;  /* 0x000000ffff007224 */ /* 0x001fc400078e0009 */
[----:B------:R-:W-:-:S04]  /*2760*/  IMAD.HI.U32 R20, R5, R19, RZ ;  /* 0x0000001305147227 */ /* 0x000fc800078e00ff */
[----:B------:R-:W-:Y:S01]  /*2770*/  @!P3 IMAD.IADD R15, R15, 0x1, -R2 ;  /* 0x000000010f0fb824 */ /* 0x000fe200078e0a02 */
[----:B------:R-:W-:Y:S01]  /*2780*/  ISETP.GE.AND P3, PT, R18, RZ, PT ;  /* 0x000000ff1200720c */ /* 0x000fe20003f66270 */
[----:B------:R-:W-:Y:S02]  /*2790*/  @!P0 IMAD.MOV R0, RZ, RZ, -R0 ;  /* 0x000000ffff008224 */ /* 0x000fe400078e0a00 */
[----:B------:R-:W-:Y:S01]  /*27a0*/  IMAD.MOV R20, RZ, RZ, -R20 ;  /* 0x000000ffff147224 */ /* 0x000fe200078e0a14 */
[----:B------:R-:W-:Y:S01]  /*27b0*/  ISETP.GT.U32.AND P0, PT, R2, R15, PT ;  /* 0x0000000f0200720c */ /* 0x000fe20003f04070 */
[--C-:B------:R-:W-:Y:S01]  /*27c0*/  @!P5 IMAD.IADD R16, R16, 0x1, -R2.reuse ;  /* 0x000000011010d824 */ /* 0x100fe200078e0a02 */
[----:B------:R-:W-:Y:S01]  /*27d0*/  ISETP.GT.U32.AND P5, PT, R2, R6, PT ;  /* 0x000000060200720c */ /* 0x000fe20003fa4070 */
[----:B------:R-:W-:Y:S01]  /*27e0*/  @!P6 IMAD.IADD R8, R8, 0x1, -R2 ;  /* 0x000000010808e824 */ /* 0x000fe200078e0a02 */
[----:B------:R0:W-:Y:S01]  /*27f0*/  STL [R1+0x90], R0 ;  /* 0x0000900001007387 */ /* 0x0001e20000100800 */
[----:B------:R-:W-:Y:S01]  /*2800*/  IMAD R9, R2, R20, R19 ;  /* 0x0000001402097224 */ /* 0x000fe200078e0213 */
[----:B------:R-:W-:Y:S01]  /*2810*/  ISETP.GE.AND P6, PT, R14, RZ, PT ;  /* 0x000000ff0e00720c */ /* 0x000fe20003fc6270 */
[----:B------:R-:W-:Y:S01]  /*2820*/  IMAD.HI.U32 R21, R5, R11, RZ ;  /* 0x0000000b05157227 */ /* 0x000fe200078e00ff */
[----:B------:R-:W-:-:S02]  /*2830*/  LOP3.LUT R14, R4, 0xd8, RZ, 0xfc, !PT ;  /* 0x000000d8040e7812 */ /* 0x000fc400078efcff */
[C---:B------:R-:W-:Y:S01]  /*2840*/  LOP3.LUT R19, R4.reuse, 0xa0, RZ, 0xfc, !PT ;  /* 0x000000a004137812 */ /* 0x040fe200078efcff */
[----:B------:R-:W-:Y:S01]  /*2850*/  IMAD.MOV R21, RZ, RZ, -R21 ;  /* 0x000000ffff157224 */ /* 0x000fe200078e0a15 */
[----:B------:R-:W-:Y:S01]  /*2860*/  LOP3.LUT R20, R4, 0x90, RZ, 0xfc, !PT ;  /* 0x0000009004147812 */ /* 0x000fe200078efcff */
[--C-:B------:R-:W-:Y:S01]  /*2870*/  @!P0 IMAD.IADD R15, R15, 0x1, -R2.reuse ;  /* 0x000000010f0f8824 */ /* 0x100fe200078e0a02 */
[----:B------:R-:W-:Y:S01]  /*2880*/  ISETP.GT.U32.AND P0, PT, R2, R9, PT ;  /* 0x000000090200720c */ /* 0x000fe20003f04070 */
[----:B0-----:R-:W-:Y:S01]  /*2890*/  IMAD.MOV.U32 R0, RZ, RZ, R17 ;  /* 0x000000ffff007224 */ /* 0x001fe200078e0011 */
[----:B------:R-:W-:Y:S01]  /*28a0*/  IABS R17, R14 ;  /* 0x0000000e00117213 */ /* 0x000fe20000000000 */
[----:B------:R-:W-:Y:S01]  /*28b0*/  @!P5 IMAD.IADD R6, R6, 0x1, -R2 ;  /* 0x000000010606d824 */ /* 0x000fe200078e0a02 */
[C---:B------:R-:W-:Y:S01]  /*28c0*/  ISETP.GT.U32.AND P5, PT, R2.reuse, R8, PT ;  /* 0x000000080200720c */ /* 0x040fe20003fa4070 */
[----:B------:R-:W-:Y:S01]  /*28d0*/  @!P4 IMAD.MOV R0, RZ, RZ, -R0 ;  /* 0x000000ffff00c224 */ /* 0x000fe200078e0a00 */
[----:B------:R-:W-:Y:S01]  /*28e0*/  IABS R18, R19 ;  /* 0x0000001300127213 */ /* 0x000fe20000000000 */
[----:B------:R-:W-:Y:S01]  /*28f0*/  IMAD.MOV.U32 R7, RZ, RZ, R16 ;  /* 0x000000ffff077224 */ /* 0x000fe200078e0010 */
[C---:B------:R-:W-:Y:S01]  /*2900*/  ISETP.GT.U32.AND P4, PT, R2.reuse, R6, PT ;  /* 0x000000060200720c */ /* 0x040fe20003f84070 */
[----:B------:R-:W-:Y:S01]  /*2910*/  IMAD R11, R2, R21, R11 ;  /* 0x00000015020b7224 */ /* 0x000fe200078e020b */
[----:B------:R0:W-:Y:S01]  /*2920*/  STL [R1+0x64], R0 ;  /* 0x0000640001007387 */ /* 0x0001e20000100800 */
[----:B------:R-:W-:Y:S01]  /*2930*/  @!P1 IMAD.MOV R7, RZ, RZ, -R7 ;  /* 0x000000ffff079224 */ /* 0x000fe200078e0a07 */
[----:B------:R-:W-:Y:S01]  /*2940*/  ISETP.GE.AND P1, PT, R10, RZ, PT ;  /* 0x000000ff0a00720c */ /* 0x000fe20003f26270 */
[----:B------:R-:W-:Y:S01]  /*2950*/  IMAD.MOV.U32 R16, RZ, RZ, R17 ;  /* 0x000000ffff107224 */ /* 0x000fe200078e0011 */
[----:B------:R-:W-:Y:S01]  /*2960*/  LOP3.LUT R10, R4, 0xd0, RZ, 0xfc, !PT ;  /* 0x000000d0040a7812 */ /* 0x000fe200078efcff */
[--C-:B------:R-:W-:Y:S01]  /*2970*/  @!P0 IMAD.IADD R9, R9, 0x1, -R2.reuse ;  /* 0x0000000109098824 */ /* 0x100fe200078e0a02 */
[----:B------:R1:W-:Y:S01]  /*2980*/  STL [R1+0x60], R7 ;  /* 0x0000600701007387 */ /* 0x0003e20000100800 */
[----:B------:R-:W-:Y:S01]  /*2990*/  @!P5 IMAD.IADD R8, R8, 0x1, -R2 ;  /* 0x000000010808d824 */ /* 0x000fe200078e0a02 */
[----:B------:R-:W-:Y:S01]  /*29a0*/  IABS R23, R10 ;  /* 0x0000000a00177213 */ /* 0x000fe20000000000 */
[----:B0-----:R-:W-:Y:S01]  /*29b0*/  IMAD.MOV.U32 R0, RZ, RZ, R15 ;  /* 0x000000ffff007224 */ /* 0x001fe200078e000f */
[----:B------:R-:W-:Y:S01]  /*29c0*/  ISETP.GE.AND P5, PT, R13, RZ, PT ;  /* 0x000000ff0d00720c */ /* 0x000fe20003fa6270 */
[----:B------:R-:W-:Y:S01]  /*29d0*/  IMAD.HI.U32 R15, R5, R16, RZ ;  /* 0x00000010050f7227 */ /* 0x000fe200078e00ff */
[----:B------:R-:W-:-:S02]  /*29e0*/  ISETP.GE.AND P0, PT, R10, RZ, PT ;  /* 0x000000ff0a00720c */ /* 0x000fc40003f06270 */
[----:B------:R-:W-:Y:S01]  /*29f0*/  LOP3.LUT R10, R4, 0xb8, RZ, 0xfc, !PT ;  /* 0x000000b8040a7812 */ /* 0x000fe200078efcff */
[----:B------:R-:W-:Y:S01]  /*2a00*/  @!P2 IMAD.MOV R0, RZ, RZ, -R0 ;  /* 0x000000ffff00a224 */ /* 0x000fe200078e0a00 */
[----:B------:R-:W-:Y:S01]  /*2a10*/  ISETP.GT.U32.AND P2, PT, R2, R11, PT ;  /* 0x0000000b0200720c */ /* 0x000fe20003f44070 */
[----:B------:R-:W-:Y:S01]  /*2a20*/  @!P4 IMAD.IADD R6, R6, 0x1, -R2 ;  /* 0x000000010606c824 */ /* 0x000fe200078e0a02 */
[----:B------:R-:W-:Y:S01]  /*2a30*/  ISETP.GE.AND P4, PT, R14, RZ, PT ;  /* 0x000000ff0e00720c */ /* 0x000fe20003f86270 */
[----:B------:R-:W-:Y:S01]  /*2a40*/  IMAD.MOV R15, RZ, RZ, -R15 ;  /* 0x000000ffff0f7224 */ /* 0x000fe200078e0a0f */
[----:B------:R0:W-:Y:S01]  /*2a50*/  STL [R1+0x54], R0 ;  /* 0x0000540001007387 */ /* 0x0001e20000100800 */
[----:B------:R-:W-:Y:S01]  /*2a60*/  IMAD.HI.U32 R13, R5, R23, RZ ;  /* 0x00000017050d7227 */ /* 0x000fe200078e00ff */
[C---:B------:R-:W-:Y:S02]  /*2a70*/  LOP3.LUT R14, R4.reuse, 0xc8, RZ, 0xfc, !PT ;  /* 0x000000c8040e7812 */ /* 0x040fe400078efcff */
[----:B------:R-:W-:Y:S01]  /*2a80*/  IABS R21, R22 ;  /* 0x0000001600157213 */ /* 0x000fe20000000000 */
[----:B------:R-:W-:Y:S01]  /*2a90*/  IMAD.MOV R13, RZ, RZ, -R13 ;  /* 0x000000ffff0d7224 */ /* 0x000fe200078e0a0d */
[----:B-1----:R-:W-:-:S03]  /*2aa0*/  LOP3.LUT R7, R4, 0x50, RZ, 0xfc, !PT ;  /* 0x0000005004077812 */ /* 0x002fc600078efcff */
[----:B------:R-:W-:Y:S01]  /*2ab0*/  @!P2 IMAD.IADD R11, R11, 0x1, -R2 ;  /* 0x000000010b0ba824 */ /* 0x000fe200078e0a02 */
[----:B------:R-:W-:Y:S01]  /*2ac0*/  IABS R24, R7 ;  /* 0x0000000700187213 */ /* 0x000fe20000000000 */
[----:B0-----:R-:W-:Y:S01]  /*2ad0*/  IMAD.MOV.U32 R0, RZ, RZ, R8 ;  /* 0x000000ffff007224 */ /* 0x001fe200078e0008 */
[----:B------:R-:W-:Y:S01]  /*2ae0*/  LOP3.LUT R7, R4, 0x48, RZ, 0xfc, !PT ;  /* 0x0000004804077812 */ /* 0x000fe200078efcff */
[C---:B------:R-:W-:Y:S01]  /*2af0*/  IMAD R8, R2.reuse, R15, R16 ;  /* 0x0000000f02087224 */ /* 0x040fe200078e0210 */
[C---:B------:R-:W-:Y:S01]  /*2b00*/  ISETP.GT.U32.AND P2, PT, R2.reuse, R11, PT ;  /* 0x0000000b0200720c */ /* 0x040fe20003f44070 */
[----:B------:R-:W-:Y:S01]  /*2b10*/  @!P3 IMAD.MOV R0, RZ, RZ, -R0 ;  /* 0x000000ffff00b224 */ /* 0x000fe200078e0a00 */
[C---:B------:R-:W-:Y:S01]  /*2b20*/  ISETP.GT.U32.AND P3, PT, R2.reuse, R9, PT ;  /* 0x000000090200720c */ /* 0x040fe20003f64070 */
[----:B------:R-:W-:Y:S01]  /*2b30*/  IMAD R23, R2, R13, R23 ;  /* 0x0000000d02177224 */ /* 0x000fe200078e0217 */
[----:B------:R-:W-:Y:S02]  /*2b40*/  IABS R13, R14 ;  /* 0x0000000e000d7213 */ /* 0x000fe40000000000 */
[----:B------:R0:W-:Y:S01]  /*2b50*/  STL [R1+0x68], R0 ;  /* 0x0000680001007387 */ /* 0x0001e20000100800 */
[----:B------:R-:W-:-:S06]  /*2b60*/  IABS R15, R10 ;  /* 0x0000000a000f7213 */ /* 0x000fcc0000000000 */
[--C-:B------:R-:W-:Y:S01]  /*2b70*/  @!P2 IMAD.IADD R11, R11, 0x1, -R2.reuse ;  /* 0x000000010b0ba824 */ /* 0x100fe200078e0a02 */
[----:B------:R-:W-:Y:S01]  /*2b80*/  ISETP.GE.AND P2, PT, R14, RZ, PT ;  /* 0x000000ff0e00720c */ /* 0x000fe20003f46270 */
[----:B------:R-:W-:Y:S01]  /*2b90*/  @!P3 IMAD.IADD R9, R9, 0x1, -R2 ;  /* 0x000000010909b824 */ /* 0x000fe200078e0a02 */
[----:B------:R-:W-:Y:S01]  /*2ba0*/  ISETP.GT.U32.AND P3, PT, R2, R23, PT ;  /* 0x000000170200720c */ /* 0x000fe20003f64070 */
[----:B0-----:R-:W-:Y:S01]  /*2bb0*/  IMAD.MOV.U32 R0, RZ, RZ, R6 ;  /* 0x000000ffff007224 */ /* 0x001fe200078e0006 */
[----:B------:R-:W-:-:S03]  /*2bc0*/  LOP3.LUT R6, R4, 0xc0, RZ, 0xfc, !PT ;  /* 0x000000c004067812 */ /* 0x000fc600078efcff */
[----:B------:R-:W-:Y:S01]  /*2bd0*/  @!P6 IMAD.MOV R0, RZ, RZ, -R0 ;  /* 0x000000ffff00e224 */ /* 0x000fe200078e0a00 */
[----:B------:R-:W-:Y:S02]  /*2be0*/  ISETP.GT.U32.AND P6, PT, R2, R8, PT ;  /* 0x000000080200720c */ /* 0x000fe40003fc4070 */
[----:B------:R-:W-:Y:S02]  /*2bf0*/  IABS R16, R6 ;  /* 0x0000000600107213 */ /* 0x000fe40000000000 */
[----:B------:R0:W-:Y:S03]  /*2c00*/  STL [R1+0x70], R0 ;  /* 0x0000700001007387 */ /* 0x0001e60000100800 */
[----:B------:R-:W-:Y:S02]  /*2c10*/  IMAD.MOV.U32 R14, RZ, RZ, R16 ;  /* 0x000000ffff0e7224 */ /* 0x000fe400078e0010 */
[----:B------:R-:W-:-:S04]  /*2c20*/  IMAD.HI.U32 R16, R5, R13, RZ ;  /* 0x0000000d05107227 */ /* 0x000fc800078e00ff */
[--C-:B------:R-:W-:Y:S01]  /*2c30*/  @!P6 IMAD.IADD R8, R8, 0x1, -R2.reuse ;  /* 0x000000010808e824 */ /* 0x100fe200078e0a02 */
[----:B------:R-:W-:Y:S01]  /*2c40*/  ISETP.GE.AND P6, PT, R6, RZ, PT ;  /* 0x000000ff0600720c */ /* 0x000fe20003fc6270 */
[----:B0-----:R-:W-:Y:S02]  /*2c50*/  IMAD.MOV.U32 R0, RZ, RZ, R9 ;  /* 0x000000ffff007224 */ /* 0x001fe400078e0009 */
[----:B------:R-:W-:Y:S01]  /*2c60*/  @!P3 IMAD.IADD R23, R23, 0x1, -R2 ;  /* 0x000000011717b824 */ /* 0x000fe200078e0a02 */
[C---:B------:R-:W-:Y:S01]  /*2c70*/  ISETP.GT.U32.AND P3, PT, R2.reuse, R8, PT ;  /* 0x000000080200720c */ /* 0x040fe20003f64070 */
[----:B------:R-:W-:Y:S02]  /*2c80*/  @!P1 IMAD.MOV R0, RZ, RZ, -R0 ;  /* 0x000000ffff009224 */ /* 0x000fe400078e0a00 */
[----:B------:R-:W-:Y:S01]  /*2c90*/  IMAD.HI.U32 R6, R5, R14, RZ ;  /* 0x0000000e05067227 */ /* 0x000fe200078e00ff */
[----:B------:R-:W-:Y:S02]  /*2ca0*/  ISETP.GT.U32.AND P1, PT, R2, R23, PT ;  /* 0x000000170200720c */ /* 0x000fe40003f24070 */
[----:B------:R0:W-:Y:S01]  /*2cb0*/  STL [R1+0x6c], R0 ;  /* 0x00006c0001007387 */ /* 0x0001e20000100800 */
[----:B------:R-:W-:-:S02]  /*2cc0*/  IMAD.MOV R16, RZ, RZ, -R16 ;  /* 0x000000ffff107224 */ /* 0x000fc400078e0a10 */
[----:B------:R-:W-:Y:S02]  /*2cd0*/  IMAD.MOV R6, RZ, RZ, -R6 ;  /* 0x000000ffff067224 */ /* 0x000fe400078e0a06 */
[C---:B------:R-:W-:Y:S02]  /*2ce0*/  IMAD R13, R2.reuse, R16, R13 ;  /* 0x00000010020d7224 */ /* 0x040fe400078e020d */
[----:B------:R-:W-:Y:S01]  /*2cf0*/  IMAD R14, R2, R6, R14 ;  /* 0x00000006020e7224 */ /* 0x000fe200078e020e */
[----:B------:R-:W-:Y:S01]  /*2d00*/  LOP3.LUT R6, R4, 0xb0, RZ, 0xfc, !PT ;  /* 0x000000b004067812 */ /* 0x000fe200078efcff */
[----:B------:R-:W-:Y:S02]  /*2d10*/  @!P3 IMAD.IADD R8, R8, 0x1, -R2 ;  /* 0x000000010808b824 */ /* 0x000fe400078e0a02 */
[----:B0-----:R-:W-:Y:S01]  /*2d20*/  IMAD.MOV.U32 R0, RZ, RZ, R11 ;  /* 0x000000ffff007224 */ /* 0x001fe200078e000b */
[----:B------:R-:W-:Y:S01]  /*2d30*/  ISETP.GT.U32.AND P3, PT, R2, R14, PT ;  /* 0x0000000e0200720c */ /* 0x000fe20003f64070 */
[----:B------:R-:W-:Y:S01]  /*2d40*/  IMAD.HI.U32 R9, R5, R15, RZ ;  /* 0x0000000f05097227 */ /* 0x000fe200078e00ff */
[----:B------:R-:W-:-:S02]  /*2d50*/  IABS R16, R6 ;  /* 0x0000000600107213 */ /* 0x000fc40000000000 */
[----:B------:R-:W-:Y:S01]  /*2d60*/  LOP3.LUT R11, R4, 0xa8, RZ, 0xfc, !PT ;  /* 0x000000a8040b7812 */ /* 0x000fe200078efcff */
[----:B------:R-:W-:Y:S01]  /*2d70*/  @!P5 IMAD.MOV R0, RZ, RZ, -R0 ;  /* 0x000000ffff00d224 */ /* 0x000fe200078e0a00 */
[C---:B------:R-:W-:Y:S01]  /*2d80*/  ISETP.GT.U32.AND P5, PT, R2.reuse, R13, PT ;  /* 0x0000000d0200720c */ /* 0x040fe20003fa4070 */
[----:B------:R-:W-:Y:S01]  /*2d90*/  IMAD.MOV R9, RZ, RZ, -R9 ;  /* 0x000000ffff097224 */ /* 0x000fe200078e0a09 */
[----:B------:R-:W-:Y:S01]  /*2da0*/  IABS R17, R11 ;  /* 0x0000000b00117213 */ /* 0x000fe20000000000 */
[--C-:B------:R-:W-:Y:S01]  /*2db0*/  @!P1 IMAD.IADD R23, R23, 0x1, -R2.reuse ;  /* 0x0000000117179824 */ /* 0x100fe200078e0a02 */
[----:B------:R0:W-:Y:S01]  /*2dc0*/  STL [R1+0x84], R0 ;  /* 0x0000840001007387 */ /* 0x0001e20000100800 */
[----:B------:R-:W-:Y:S02]  /*2dd0*/  IMAD R15, R2, R9, R15 ;  /* 0x00000009020f7224 */ /* 0x000fe400078e020f */
[----:B------:R-:W-:Y:S02]  /*2de0*/  @!P3 IMAD.IADD R14, R14, 0x1, -R2 ;  /* 0x000000010e0eb824 */ /* 0x000fe400078e0a02 */
[----:B------:R-:W-:Y:S01]  /*2df0*/  IMAD.HI.U32 R9, R5, R16, RZ ;  /* 0x0000001005097227 */ /* 0x000fe200078e00ff */
[----:B------:R-:W-:-:S03]  /*2e00*/  ISETP.GT.U32.AND P1, PT, R2, R15, PT ;  /* 0x0000000f0200720c */ /* 0x000fc60003f24070 */
[----:B------:R-:W-:Y:S01]  /*2e10*/  @!P5 IMAD.IADD R13, R13, 0x1, -R2 ;  /* 0x000000010d0dd824 */ /* 0x000fe200078e0a02 */
[----:B------:R-:W-:Y:S01]  /*2e20*/  ISETP.GE.AND P5, PT, R10, RZ, PT ;  /* 0x000000ff0a00720c */ /* 0x000fe20003fa6270 */
[----:B------:R-:W-:Y:S02]  /*2e30*/  IMAD.MOV R9, RZ, RZ, -R9 ;  /* 0x000000ffff097224 */ /* 0x000fe400078e0a09 */
[----:B0-----:R-:W-:Y:S01]  /*2e40*/  IMAD.MOV.U32 R0, RZ, RZ, R8 ;  /* 0x000000ffff007224 */ /* 0x001fe200078e0008 */
[----:B------:R-:W-:Y:S01]  /*2e50*/  ISETP.GT.U32.AND P3, PT, R2, R13, PT ;  /* 0x0000000d0200720c */ /* 0x000fe20003f64070 */
[----:B------:R-:W-:-:S04]  /*2e60*/  IMAD.HI.U32 R10, R5, R17, RZ ;  /* 0x00000011050a7227 */ /* 0x000fc800078e00ff */
[----:B------:R-:W-:Y:S01]  /*2e70*/  @!P4 IMAD.MOV R0, RZ, RZ, -R0 ;  /* 0x000000ffff00c224 */ /* 0x000fe200078e0a00 */
[C---:B------:R-:W-:Y:S01]  /*2e80*/  ISETP.GT.U32.AND P4, PT, R2.reuse, R14, PT ;  /* 0x0000000e0200720c */ /* 0x040fe20003f84070 */
[C---:B------:R-:W-:Y:S01]  /*2e90*/  IMAD R16, R2.reuse, R9, R16 ;  /* 0x0000000902107224 */ /* 0x040fe200078e0210 */
[----:B------:R-:W-:Y:S01]  /*2ea0*/  IABS R9, R20 ;  /* 0x0000001400097213 */ /* 0x000fe20000000000 */
[----:B------:R-:W-:Y:S01]  /*2eb0*/  IMAD.MOV R8, RZ, RZ, -R10 ;  /* 0x000000ffff087224 */ /* 0x000fe200078e0a0a */
[----:B------:R0:W-:Y:S01]  /*2ec0*/  STL [R1+0x7c], R0 ;  /* 0x00007c0001007387 */ /* 0x0001e20000100800 */
[--C-:B------:R-:W-:Y:S02]  /*2ed0*/  @!P1 IMAD.IADD R15, R15, 0x1, -R2.reuse ;  /* 0x000000010f0f9824 */ /* 0x100fe400078e0a02 */
[----:B------:R-:W-:Y:S01]  /*2ee0*/  @!P3 IMAD.IADD R13, R13, 0x1, -R2 ;  /* 0x000000010d0db824 */ /* 0x000fe200078e0a02 */
[C---:B------:R-:W-:Y:S01]  /*2ef0*/  ISETP.GT.U32.AND P3, PT, R2.reuse, R16, PT ;  /* 0x000000100200720c */ /* 0x040fe20003f64070 */
[C---:B------:R-:W-:Y:S01]  /*2f00*/  IMAD R17, R2.reuse, R8, R17 ;  /* 0x0000000802117224 */ /* 0x040fe200078e0211 */
[----:B------:R-:W-:Y:S01]  /*2f10*/  ISETP.GT.U32.AND P1, PT, R2, R15, PT ;  /* 0x0000000f0200720c */ /* 0x000fe20003f24070 */
[----:B------:R-:W-:-:S04]  /*2f20*/  IMAD.HI.U32 R8, R5, R18, RZ ;  /* 0x0000001205087227 */ /* 0x000fc800078e00ff */
[----:B------:R-:W-:Y:S02]  /*2f30*/  IMAD.MOV R8, RZ, RZ, -R8 ;  /* 0x000000ffff087224 */ /* 0x000fe400078e0a08 */
[----:B------:R-:W-:Y:S01]  /*2f40*/  @!P4 IMAD.IADD R14, R14, 0x1, -R2 ;  /* 0x000000010e0ec824 */ /* 0x000fe200078e0a02 */
[C---:B------:R-:W-:Y:S01]  /*2f50*/  ISETP.GT.U32.AND P4, PT, R2.reuse, R17, PT ;  /* 0x000000110200720c */ /* 0x040fe20003f84070 */
[----:B------:R-:W-:Y:S02]  /*2f60*/  IMAD R18, R2, R8, R18 ;  /* 0x0000000802127224 */ /* 0x000fe400078e0212 */
[----:B------:R-:W-:-:S04]  /*2f70*/  IMAD.HI.U32 R10, R5, R21, RZ ;  /* 0x00000015050a7227 */ /* 0x000fc800078e00ff */
[----:B------:R-:W-:Y:S01]  /*2f80*/  @!P3 IMAD.IADD R16, R16, 0x1, -R2 ;  /* 0x000000011010b824 */ /* 0x000fe200078e0a02 */
[C---:B------:R-:W-:Y:S01]  /*2f90*/  ISETP.GT.U32.AND P3, PT, R2.reuse, R18, PT ;  /* 0x000000120200720c */ /* 0x040fe20003f64070 */
[----:B------:R-:W-:Y:S02]  /*2fa0*/  IMAD.MOV R10, RZ, RZ, -R10 ;  /* 0x000000ffff0a7224 */ /* 0x000fe400078e0a0a */
[----:B0-----:R-:W-:Y:S02]  /*2fb0*/  IMAD.MOV.U32 R0, RZ, RZ, R23 ;  /* 0x000000ffff007224 */ /* 0x001fe400078e0017 */
[C---:B------:R-:W-:Y:S02]  /*2fc0*/  IMAD R21, R2.reuse, R10, R21 ;  /* 0x0000000a02157224 */ /* 0x040fe400078e0215 */
[----:B------:R-:W-:Y:S01]  /*2fd0*/  @!P0 IMAD.MOV R0, RZ, RZ, -R0 ;  /* 0x000000ffff008224 */ /* 0x000fe200078e0a00 */
[----:B------:R-:W-:Y:S01]  /*2fe0*/  ISETP.GT.U32.AND P0, PT, R2, R16, PT ;  /* 0x000000100200720c */ /* 0x000fe20003f04070 */
[----:B------:R-:W-:Y:S01]  /*2ff0*/  @!P1 IMAD.IADD R15, R15, 0x1, -R2 ;  /* 0x000000010f0f9824 */ /* 0x000fe200078e0a02 */
[----:B------:R-:W-:Y:S01]  /*3000*/  ISETP.GE.AND P1, PT, R6, RZ, PT ;  /* 0x000000ff0600720c */ /* 0x000fe20003f26270 */
[----:B------:R-:W-:Y:S01]  /*3010*/  IMAD.HI.U32 R8, R5, R9, RZ ;  /* 0x0000000905087227 */ /* 0x000fe200078e00ff */
[----:B------:R-:W-:-:S03]  /*3020*/  LOP3.LUT R6, R4, 0x88, RZ, 0xfc, !PT ;  /* 0x0000008804067812 */ /* 0x000fc600078efcff */
[----:B------:R-:W-:Y:S01]  /*3030*/  @!P4 IMAD.IADD R17, R17, 0x1, -R2 ;  /* 0x000000011111c824 */ /* 0x000fe200078e0a02 */
[----:B------:R-:W-:Y:S01]  /*3040*/  IABS R10, R6 ;  /* 0x00000006000a7213 */ /* 0x000fe20000000000 */
[----:B------:R-:W-:Y:S01]  /*3050*/  @!P6 IMAD.MOV R14, RZ, RZ, -R14 ;  /* 0x000000ffff0ee224 */ /* 0x000fe200078e0a0e */
[----:B------:R-:W-:Y:S01]  /*3060*/  ISETP.GT.U32.AND P6, PT, R2, R21, PT ;  /* 0x000000150200720c */ /* 0x000fe20003fc4070 */
[----:B------:R-:W-:Y:S01]  /*3070*/  IMAD.MOV R8, RZ, RZ, -R8 ;  /* 0x000000ffff087224 */ /* 0x000fe200078e0a08 */
[----:B------:R-:W-:Y:S01]  /*3080*/  ISETP.GE.AND P4, PT, R11, RZ, PT ;  /* 0x000000ff0b00720c */ /* 0x000fe20003f86270 */
[----:B------:R-:W-:Y:S01]  /*3090*/  @!P3 IMAD.IADD R18, R18, 0x1, -R2 ;  /* 0x000000011212b824 */ /* 0x000fe200078e0a02 */
[C---:B------:R-:W-:Y:S01]  /*30a0*/  ISETP.GT.U32.AND P3, PT, R2.reuse, R17, PT ;  /* 0x000000110200720c */ /* 0x040fe20003f64070 */
[----:B------:R-:W-:Y:S01]  /*30b0*/  IMAD R9, R2, R8, R9 ;  /* 0x0000000802097224 */ /* 0x000fe200078e0209 */
[----:B------:R-:W-:Y:S01]  /*30c0*/  LOP3.LUT R11, R4, 0x80, RZ, 0xfc, !PT ;  /* 0x00000080040b7812 */ /* 0x000fe200078efcff */
[----:B------:R-:W-:-:S03]  /*30d0*/  IMAD.HI.U32 R23, R5, R10, RZ ;  /* 0x0000000a05177227 */ /* 0x000fc600078e00ff */
[----:B------:R-:W-:Y:S01]  /*30e0*/  IABS R8, R11 ;  /* 0x0000000b00087213 */ /* 0x000fe20000000000 */
[--C-:B------:R-:W-:Y:S01]  /*30f0*/  @!P0 IMAD.IADD R16, R16, 0x1, -R2.reuse ;  /* 0x0000000110108824 */ /* 0x100fe200078e0a02 */
[----:B------:R-:W-:Y:S01]  /*3100*/  ISETP.GT.U32.AND P0, PT, R2, R9, PT ;  /* 0x000000090200720c */ /* 0x000fe20003f04070 */
[----:B------:R-:W-:Y:S02]  /*3110*/  IMAD.MOV R23, RZ, RZ, -R23 ;  /* 0x000000ffff177224 */ /* 0x000fe400078e0a17 */
[--C-:B------:R-:W-:Y:S01]  /*3120*/  @!P6 IMAD.IADD R21, R21, 0x1, -R2.reuse ;  /* 0x000000011515e824 */ /* 0x100fe200078e0a02 */
[----:B------:R-:W-:Y:S01]  /*3130*/  ISETP.GE.AND P6, PT, R6, RZ, PT ;  /* 0x000000ff0600720c */ /* 0x000fe20003fc6270 */
[----:B------:R-:W-:Y:S01]  /*3140*/  @!P5 IMAD.MOV R15, RZ, RZ, -R15 ;  /* 0x000000ffff0fd224 */ /* 0x000fe200078e0a0f */
[----:B------:R-:W-:Y:S01]  /*3150*/  ISETP.GE.AND P5, PT, R19, RZ, PT ;  /* 0x000000ff1300720c */ /* 0x000fe20003fa6270 */
[----:B------:R-:W-:Y:S01]  /*3160*/  @!P3 IMAD.IADD R17, R17, 0x1, -R2 ;  /* 0x000000011111b824 */ /* 0x000fe200078e0a02 */
[----:B------:R-:W-:Y:S01]  /*3170*/  ISETP.GE.AND P3, PT, R22, RZ, PT ;  /* 0x000000ff1600720c */ /* 0x000fe20003f66270 */
[----:B------:R-:W-:Y:S01]  /*3180*/  IMAD R6, R2, R23, R10 ;  /* 0x0000001702067224 */ /* 0x000fe200078e020a */
[----:B------:R-:W-:Y:S01]  /*3190*/  LOP3.LUT R22, R4, 0x78, RZ, 0xfc, !PT ;  /* 0x0000007804167812 */ /* 0x000fe200078efcff */
[----:B------:R-:W-:Y:S01]  /*31a0*/  @!P1 IMAD.MOV R16, RZ, RZ, -R16 ;  /* 0x000000ffff109224 */ /* 0x000fe200078e0a10 */
[----:B------:R-:W-:Y:S01]  /*31b0*/  ISETP.GT.U32.AND P1, PT, R2, R21, PT ;  /* 0x000000150200720c */ /* 0x000fe20003f24070 */
[----:B------:R-:W-:Y:S01]  /*31c0*/  IMAD.HI.U32 R19, R5, R8, RZ ;  /* 0x0000000805137227 */ /* 0x000fe200078e00ff */
[----:B------:R-:W-:-:S02]  /*31d0*/  LOP3.LUT R10, R4, 0x70, RZ, 0xfc, !PT ;  /* 0x00000070040a7812 */ /* 0x000fc400078efcff */
[----:B------:R-:W-:Y:S01]  /*31e0*/  LOP3.LUT R23, R4, 0x58, RZ, 0xfc, !PT ;  /* 0x0000005804177812 */ /* 0x000fe200078efcff */
[----:B------:R-:W-:Y:S01]  /*31f0*/  @!P4 IMAD.MOV R17, RZ, RZ, -R17 ;  /* 0x000000ffff11c224 */ /* 0x000fe200078e0a11 */
[C---:B------:R-:W-:Y:S01]  /*3200*/  ISETP.GT.U32.AND P4, PT, R2.reuse, R6, PT ;  /* 0x000000060200720c */ /* 0x040fe20003f84070 */
[----:B------:R-:W-:Y:S01]  /*3210*/  @!P2 IMAD.MOV R13, RZ, RZ, -R13 ;  /* 0x000000ffff0da224 */ /* 0x000fe200078e0a0d */
[C---:B------:R-:W-:Y:S01]  /*3220*/  ISETP.GT.U32.AND P2, PT, R2.reuse, R18, PT ;  /* 0x000000120200720c */ /* 0x040fe20003f44070 */
[----:B------:R-:W-:Y:S02]  /*3230*/  IMAD.MOV R19, RZ, RZ, -R19 ;  /* 0x000000ffff137224 */ /* 0x000fe400078e0a13 */
[----:B------:R-:W-:Y:S01]  /*3240*/  @!P0 IMAD.IADD R9, R9, 0x1, -R2 ;  /* 0x0000000109098824 */ /* 0x000fe200078e0a02 */
[----:B------:R-:W-:Y:S01]  /*3250*/  STL [R1+0x680], R13 ;  /* 0x0006800d01007387 */ /* 0x000fe20000100800 */
[C---:B------:R-:W-:Y:S01]  /*3260*/  IMAD R8, R2.reuse, R19, R8 ;  /* 0x0000001302087224 */ /* 0x040fe200078e0208 */
[----:B------:R-:W-:Y:S01]  /*3270*/  IABS R19, R22 ;  /* 0x0000001600137213 */ /* 0x000fe20000000000 */
[--C-:B------:R-:W-:Y:S01]  /*3280*/  @!P1 IMAD.IADD R21, R21, 0x1, -R2.reuse ;  /* 0x0000000115159824 */ /* 0x100fe200078e0a02 */
[C---:B------:R-:W-:Y:S01]  /*3290*/  ISETP.GT.U32.AND P0, PT, R2.reuse, R9, PT ;  /* 0x000000090200720c */ /* 0x040fe20003f04070 */
[----:B------:R0:W-:Y:S01]  /*32a0*/  STL [R1+0x2c], R0 ;  /* 0x00002c0001007387 */ /* 0x0001e20000100800 */
[----:B------:R-:W-:Y:S01]  /*32b0*/  ISETP.GT.U32.AND P1, PT, R2, R8, PT ;  /* 0x000000080200720c */ /* 0x000fe20003f24070 */
[--C-:B------:R-:W-:Y:S01]  /*32c0*/  @!P4 IMAD.IADD R6, R6, 0x1, -R2.reuse ;  /* 0x000000010606c824 */ /* 0x100fe200078e0a02 */
[----:B------:R-:W-:Y:S01]  /*32d0*/  ISETP.GE.AND P4, PT, R10, RZ, PT ;  /* 0x000000ff0a00720c */ /* 0x000fe20003f86270 */
[----:B------:R-:W-:Y:S01]  /*32e0*/  @!P2 IMAD.IADD R18, R18, 0x1, -R2 ;  /* 0x000000011212a824 */ /* 0x000fe200078e0a02 */
[----:B------:R-:W-:Y:S01]  /*32f0*/  ISETP.GE.AND P2, PT, R20, RZ, PT ;  /* 0x000000ff1400720c */ /* 0x000fe20003f46270 */
[----:B------:R1:W-:Y:S01]  /*3300*/  STL [R1+0x684], R14 ;  /* 0x0006840e01007387 */ /* 0x0003e20000100800 */
[----:B------:R-:W-:Y:S01]  /*3310*/  IABS R20, R10 ;  /* 0x0000000a00147213 */ /* 0x000fe20000000000 */
[----:B------:R-:W-:Y:S01]  /*3320*/  @!P5 IMAD.MOV R18, RZ, RZ, -R18 ;  /* 0x000000ffff12d224 */ /* 0x000fe200078e0a12 */
[----:B------:R-:W-:Y:S01]  /*3330*/  ISETP.GE.AND P5, PT, R11, RZ, PT ;  /* 0x000000ff0b00720c */ /* 0x000fe20003fa6270 */
[----:B0-----:R-:W-:Y:S01]  /*3340*/  IMAD.MOV.U32 R0, RZ, RZ, R21 ;  /* 0x000000ffff007224 */ /* 0x001fe200078e0015 */
[----:B------:R-:W-:Y:S01]  /*3350*/  STL [R1+0x688], R15 ;  /* 0x0006880f01007387 */ /* 0x000fe20000100800 */
[----:B------:R-:W-:Y:S01]  /*3360*/  @!P0 IMAD.IADD R9, R9, 0x1, -R2 ;  /* 0x0000000109098824 */ /* 0x000fe200078e0a02 */
[----:B------:R-:W-:Y:S01]  /*3370*/  ISETP.GE.AND P0, PT, R22, RZ, PT ;  /* 0x000000ff1600720c */ /* 0x000fe20003f06270 */
[----:B------:R-:W-:Y:S01]  /*3380*/  @!P3 IMAD.MOV R0, RZ, RZ, -R0 ;  /* 0x000000ffff00b224 */ /* 0x000fe200078e0a00 */
[----:B------:R-:W-:Y:S01]  /*3390*/  ISETP.GT.U32.AND P3, PT, R2, R6, PT ;  /* 0x000000060200720c */ /* 0x000fe20003f64070 */
[----:B------:R0:W-:Y:S01]  /*33a0*/  STL [R1+0x68c], R16 ;  /* 0x00068c1001007387 */ /* 0x0001e20000100800 */
[----:B------:R-:W-:Y:S01]  /*33b0*/  @!P1 IMAD.IADD R8, R8, 0x1, -R2 ;  /* 0x0000000108089824 */ /* 0x000fe200078e0a02 */
[C---:B------:R-:W-:Y:S01]  /*33c0*/  LOP3.LUT R22, R4.reuse, 0x60, RZ, 0xfc, !PT ;  /* 0x0000006004167812 */ /* 0x040fe200078efcff */
[----:B------:R-:W-:Y:S01]  /*33d0*/  IMAD.HI.U32 R11, R5, R19, RZ ;  /* 0x00000013050b7227 */ /* 0x000fe200078e00ff */
[----:B------:R2:W-:Y:S01]  /*33e0*/  STL [R1+0x690], R17 ;  /* 0x0006901101007387 */ /* 0x0005e20000100800 */
[----:B-1----:R-:W-:-:S02]  /*33f0*/  LOP3.LUT R14, R4, 0x10, RZ, 0xfc, !PT ;  /* 0x00000010040e7812 */ /* 0x002fc400078efcff */
[----:B------:R-:W-:Y:S01]  /*3400*/  ISETP.GT.U32.AND P1, PT, R2, R8, PT ;  /* 0x000000080200720c */ /* 0x000fe20003f24070 */
[----:B------:R-:W-:Y:S01]  /*3410*/  STL [R1+0x694], R18 ;  /* 0x0006941201007387 */ /* 0x000fe20000100800 */
[----:B------:R-:W-:Y:S01]  /*3420*/  IMAD.HI.U32 R21, R5, R20, RZ ;  /* 0x0000001405157227 */ /* 0x000fe200078e00ff */
[----:B0-----:R-:W-:Y:S02]  /*3430*/  LOP3.LUT R16, R4, 0x20, RZ, 0xfc, !PT ;  /* 0x0000002004107812 */ /* 0x001fe400078efcff */
[----:B------:R0:W-:Y:S01]  /*3440*/  STL [R1+0x18], R0 ;  /* 0x0000180001007387 */ /* 0x0001e20000100800 */
[--C-:B------:R-:W-:Y:S01]  /*3450*/  @!P3 IMAD.IADD R6, R6, 0x1, -R2.reuse ;  /* 0x000000010606b824 */ /* 0x100fe200078e0a02 */
[----:B------:R-:W-:Y:S01]  /*3460*/  ISETP.GE.AND P3, PT, R22, RZ, PT ;  /* 0x000000ff1600720c */ /* 0x000fe20003f66270 */
[----:B------:R-:W-:Y:S01]  /*3470*/  IMAD.MOV R11, RZ, RZ, -R11 ;  /* 0x000000ffff0b7224 */ /* 0x000fe200078e0a0b */
[----:B------:R-:W-:Y:S01]  /*3480*/  IABS R22, R22 ;  /* 0x0000001600167213 */ /* 0x000fe20000000000 */
[----:B------:R-:W-:Y:S01]  /*3490*/  IMAD.MOV R21, RZ, RZ, -R21 ;  /* 0x000000ffff157224 */ /* 0x000fe200078e0a15 */
[----:B--2---:R-:W-:Y:S01]  /*34a0*/  LOP3.LUT R17, R4, 0x28, RZ, 0xfc, !PT ;  /* 0x0000002804117812 */ /* 0x004fe200078efcff */
[----:B------:R-:W-:Y:S01]  /*34b0*/  IMAD R19, R2, R11, R19 ;  /* 0x0000000b02137224 */ /* 0x000fe200078e0213 */
[----:B------:R-:W-:Y:S01]  /*34c0*/  LOP3.LUT R11, R4, 0x40, RZ, 0xfc, !PT ;  /* 0x00000040040b7812 */ /* 0x000fe200078efcff */
[----:B------:R-:W-:Y:S01]  /*34d0*/  @!P1 IMAD.IADD R8, R8, 0x1, -R2 ;  /* 0x0000000108089824 */ /* 0x000fe200078e0a02 */
[----:B------:R-:W-:Y:S01]  /*34e0*/  ISETP.GE.AND P1, PT, R23, RZ, PT ;  /* 0x000000ff1700720c */ /* 0x000fe20003f26270 */
[----:B0-----:R-:W-:Y:S01]  /*34f0*/  IMAD.MOV.U32 R0, RZ, RZ, R9 ;  /* 0x000000ffff007224 */ /* 0x001fe200078e0009 */
[----:B------:R-:W-:Y:S01]  /*3500*/  LOP3.LUT R9, R4, 0x68, RZ, 0xfc, !PT ;  /* 0x0000006804097812 */ /* 0x000fe200078efcff */
[----:B------:R-:W-:Y:S01]  /*3510*/  IMAD R20, R2, R21, R20 ;  /* 0x0000001502147224 */ /* 0x000fe200078e0214 */
[----:B------:R-:W-:Y:S01]  /*3520*/  IABS R23, R23 ;  /* 0x0000001700177213 */ /* 0x000fe20000000000 */
[----:B------:R-:W-:Y:S01]  /*3530*/  @!P2 IMAD.MOV R0, RZ, RZ, -R0 ;  /* 0x000000ffff00a224 */ /* 0x000fe200078e0a00 */
[----:B------:R-:W-:Y:S01]  /*3540*/  IABS R21, R9 ;  /* 0x0000000900157213 */ /* 0x000fe20000000000 */
[----:B------:R-:W-:Y:S01]  /*3550*/  IMAD.HI.U32 R10, R5, R22, RZ ;  /* 0x00000016050a7227 */ /* 0x000fe200078e00ff */
[----:B------:R-:W-:-:S02]  /*3560*/  IABS R26, R11 ;  /* 0x0000000b001a7213 */ /* 0x000fc40000000000 */
[----:B------:R0:W-:Y:S01]  /*3570*/  STL [R1+0x1c], R0 ;  /* 0x00001c0001007387 */ /* 0x0001e20000100800 */
[----:B------:R-:W-:Y:S01]  /*3580*/  IMAD.MOV R10, RZ, RZ, -R10 ;  /* 0x000000ffff0a7224 */ /* 0x000fe200078e0a0a */
[----:B------:R-:W-:Y:S01]  /*3590*/  ISETP.GE.AND P2, PT, R9, RZ, PT ;  /* 0x000000ff0900720c */ /* 0x000fe20003f46270 */
[C---:B------:R-:W-:Y:S01]  /*35a0*/  IMAD.HI.U32 R9, R5.reuse, R23, RZ ;  /* 0x0000001705097227 */ /* 0x040fe200078e00ff */
[----:B------:R-:W-:Y:S02]  /*35b0*/  IABS R11, R17 ;  /* 0x00000011000b7213 */ /* 0x000fe40000000000 */
[----:B------:R-:W-:Y:S01]  /*35c0*/  IABS R18, R4 ;  /* 0x0000000400127213 */ /* 0x000fe20000000000 */
[----:B------:R-:W-:Y:S01]  /*35d0*/  IMAD R22, R2, R10, R22 ;  /* 0x0000000a02167224 */ /* 0x000fe200078e0216 */
[----:B------:R-:W-:Y:S01]  /*35e0*/  IABS R10, R16 ;  /* 0x00000010000a7213 */ /* 0x000fe20000000000 */
[----:B------:R-:W-:Y:S01]  /*35f0*/  IMAD.MOV R9, RZ, RZ, -R9 ;  /* 0x000000ffff097224 */ /* 0x000fe200078e0a09 */
[C---:B------:R-:W-:Y:S01]  /*3600*/  LOP3.LUT R15, R4.reuse, 0x18, RZ, 0xfc, !PT ;  /* 0x00000018040f7812 */ /* 0x040fe200078efcff */
[----:B0-----:R-:W-:Y:S01]  /*3610*/  IMAD.MOV.U32 R0, RZ, RZ, R6 ;  /* 0x000000ffff007224 */ /* 0x001fe200078e0006 */
[----:B------:R-:W-:Y:S01]  /*3620*/  LOP3.LUT R13, R4, 0x8, RZ, 0xfc, !PT ;  /* 0x00000008040d7812 */ /* 0x000fe200078efcff */
[----:B------:R-:W-:-:S04]  /*3630*/  IMAD.HI.U32 R6, R5, R21, RZ ;  /* 0x0000001505067227 */ /* 0x000fc800078e00ff */
[----:B------:R-:W-:Y:S01]  /*3640*/  @!P6 IMAD.MOV R0, RZ, RZ, -R0 ;  /* 0x000000ffff00e224 */ /* 0x000fe200078e0a00 */
[C---:B------:R-:W-:Y:S01]  /*3650*/  ISETP.GT.U32.AND P6, PT, R2.reuse, R19, PT ;  /* 0x000000130200720c */ /* 0x040fe20003fc4070 */
[----:B------:R-:W-:Y:S02]  /*3660*/  IMAD.MOV R6, RZ, RZ, -R6 ;  /* 0x000000ffff067224 */ /* 0x000fe400078e0a06 */
[C---:B------:R-:W-:Y:S01]  /*3670*/  IMAD R23, R2.reuse, R9, R23 ;  /* 0x0000000902177224 */ /* 0x040fe200078e0217 */
[----:B------:R0:W-:Y:S01]  /*3680*/  STL [R1+0x20], R0 ;  /* 0x0000200001007387 */ /* 0x0001e20000100800 */
[----:B------:R-:W-:Y:S01]  /*3690*/  IMAD R21, R2, R6, R21 ;  /* 0x0000000602157224 */ /* 0x000fe200078e0215 */
[----:B------:R-:W-:Y:S02]  /*36a0*/  IABS R6, R7 ;  /* 0x0000000700067213 */ /* 0x000fe40000000000 */
[----:B------:R-:W-:-:S03]  /*36b0*/  LOP3.LUT R7, R4, 0x38, RZ, 0xfc, !PT ;  /* 0x0000003804077812 */ /* 0x000fc600078efcff */
[----:B------:R-:W-:Y:S01]  /*36c0*/  IMAD.HI.U32 R25, R5, R6, RZ ;  /* 0x0000000605197227 */ /* 0x000fe200078e00ff */
[----:B------:R-:W-:-:S03]  /*36d0*/  IABS R27, R7 ;  /* 0x00000007001b7213 */ /* 0x000fc60000000000 */
[----:B0-----:R-:W-:Y:S02]  /*36e0*/  IMAD.MOV.U32 R0, RZ, RZ, R8 ;  /* 0x000000ffff007224 */ /* 0x001fe400078e0008 */
[----:B------:R-:W-:Y:S02]  /*36f0*/  @!P6 IMAD.IADD R19, R19, 0x1, -R2 ;  /* 0x000000011313e824 */ /* 0x000fe400078e0a02 */
[----:B------:R-:W-:Y:S01]  /*3700*/  @!P5 IMAD.MOV R0, RZ, RZ, -R0 ;  /* 0x000000ffff00d224 */ /* 0x000fe200078e0a00 */
[C---:B------:R-:W-:Y:S01]  /*3710*/  ISETP.GT.U32.AND P5, PT, R2.reuse, R20, PT ;  /* 0x000000140200720c */ /* 0x040fe20003fa4070 */
[----:B------:R-:W-:Y:S01]  /*3720*/  IMAD.MOV R25, RZ, RZ, -R25 ;  /* 0x000000ffff197224 */ /* 0x000fe200078e0a19 */
[C---:B------:R-:W-:Y:S01]  /*3730*/  ISETP.GT.U32.AND P6, PT, R2.reuse, R19, PT ;  /* 0x000000130200720c */ /* 0x040fe20003fc4070 */
[----:B------:R-:W-:Y:S01]  /*3740*/  IMAD.HI.U32 R8, R5, R24, RZ ;  /* 0x0000001805087227 */ /* 0x000fe200078e00ff */
[----:B------:R0:W-:Y:S03]  /*3750*/  STL [R1+0x698], R0 ;  /* 0x0006980001007387 */ /* 0x0001e60000100800 */
[----:B------:R-:W-:-:S02]  /*3760*/  IMAD R25, R2, R25, R6 ;  /* 0x0000001902197224 */ /* 0x000fc400078e0206 */
[----:B------:R-:W-:-:S04]  /*3770*/  IMAD.HI.U32 R6, R5, R26, RZ ;  /* 0x0000001a05067227 */ /* 0x000fc800078e00ff */
[--C-:B------:R-:W-:Y:S01]  /*3780*/  @!P5 IMAD.IADD R20, R20, 0x1, -R2.reuse ;  /* 0x000000011414d824 */ /* 0x100fe200078e0a02 */
[----:B0-----:R-:W-:Y:S01]  /*3790*/  LOP3.LUT R0, R4, 0x30, RZ, 0xfc, !PT ;  /* 0x0000003004007812 */ /* 0x001fe200078efcff */
[----:B------:R-:W-:Y:S01]  /*37a0*/  @!P6 IMAD.IADD R19, R19, 0x1, -R2 ;  /* 0x000000011313e824 */ /* 0x000fe200078e0a02 */
[C---:B------:R-:W-:Y:S01]  /*37b0*/  ISETP.GT.U32.AND P6, PT, R2.reuse, R21, PT ;  /* 0x000000150200720c */ /* 0x040fe20003fc4070 */
[----:B------:R-:W-:Y:S01]  /*37c0*/  IMAD.MOV R6, RZ, RZ, -R6 ;  /* 0x000000ffff067224 */ /* 0x000fe200078e0a06 */
[C---:B------:R-:W-:Y:S01]  /*37d0*/  ISETP.GT.U32.AND P5, PT, R2.reuse, R20, PT ;  /* 0x000000140200720c */ /* 0x040fe20003fa4070 */
[----:B------:R-:W-:Y:S01]  /*37e0*/  IMAD.MOV R8, RZ, RZ, -R8 ;  /* 0x000000ffff087224 */ /* 0x000fe200078e0a08 */
[----:B------:R-:W-:Y:S01]  /*37f0*/  IABS R28, R0 ;  /* 0x00000000001c7213 */ /* 0x000fe20000000000 */
[----:B------:R-:W-:Y:S01]  /*3800*/  IMAD R26, R2, R6, R26 ;  /* 0x00000006021a7224 */ /* 0x000fe200078e021a */
[----:B------:R-:W-:Y:S01]  /*3810*/  IABS R0, R13 ;  /* 0x0000000d00007213 */ /* 0x000fe20000000000 */
[----:B------:R-:W-:-:S04]  /*3820*/  IMAD.HI.U32 R6, R5, R11, RZ ;  /* 0x0000000b05067227 */ /* 0x000fc800078e00ff */
[----:B------:R-:W-:Y:S02]  /*3830*/  IMAD R24, R2, R8, R24 ;  /* 0x0000000802187224 */ /* 0x000fe400078e0218 */
[--C-:B------:R-:W-:Y:S02]  /*3840*/  @!P6 IMAD.IADD R21, R21, 0x1, -R2.reuse ;  /* 0x000000011515e824 */ /* 0x100fe400078e0a02 */
[----:B------:R-:W-:Y:S01]  /*3850*/  @!P5 IMAD.IADD R20, R20, 0x1, -R2 ;  /* 0x000000011414d824 */ /* 0x000fe200078e0a02 */
[C---:B------:R-:W-:Y:S01]  /*3860*/  ISETP.GT.U32.AND P5, PT, R2.reuse, R22, PT ;  /* 0x000000160200720c */ /* 0x040fe20003fa4070 */
[----:B------:R-:W-:Y:S01]  /*3870*/  IMAD.HI.U32 R8, R5, R27, RZ ;  /* 0x0000001b05087227 */ /* 0x000fe200078e00ff */
[----:B------:R-:W-:-:S03]  /*3880*/  ISETP.GT.U32.AND P6, PT, R2, R21, PT ;  /* 0x000000150200720c */ /* 0x000fc60003fc4070 */
[----:B------:R-:W-:Y:S02]  /*3890*/  IMAD.MOV R6, RZ, RZ, -R6 ;  /* 0x000000ffff067224 */ /* 0x000fe400078e0a06 */
[----:B------:R-:W-:Y:S02]  /*38a0*/  IMAD.MOV R8, RZ, RZ, -R8 ;  /* 0x000000ffff087224 */ /* 0x000fe400078e0a08 */
[----:B------:R-:W-:Y:S02]  /*38b0*/  IMAD R11, R2, R6, R11 ;  /* 0x00000006020b7224 */ /* 0x000fe400078e020b */
[----:B------:R-:W-:-:S04]  /*38c0*/  IMAD.HI.U32 R6, R5, R10, RZ ;  /* 0x0000000a05067227 */ /* 0x000fc800078e00ff */
[--C-:B------:R-:W-:Y:S02]  /*38d0*/  @!P5 IMAD.IADD R22, R22, 0x1, -R2.reuse ;  /* 0x000000011616d824 */ /* 0x100fe400078e0a02 */
[----:B------:R-:W-:Y:S01]  /*38e0*/  @!P6 IMAD.IADD R21, R21, 0x1, -R2 ;  /* 0x000000011515e824 */ /* 0x000fe200078e0a02 */
[C---:B------:R-:W-:Y:S01]  /*38f0*/  ISETP.GT.U32.AND P6, PT, R2.reuse, R23, PT ;  /* 0x000000170200720c */ /* 0x040fe20003fc4070 */
[C---:B------:R-:W-:Y:S01]  /*3900*/  IMAD R27, R2.reuse, R8, R27 ;  /* 0x00000008021b7224 */ /* 0x040fe200078e021b */
[----:B------:R-:W-:Y:S01]  /*3910*/  ISETP.GT.U32.AND P5, PT, R2, R22, PT ;  /* 0x000000160200720c */ /* 0x000fe20003fa4070 */
[----:B------:R-:W-:Y:S01]  /*3920*/  IMAD.MOV R6, RZ, RZ, -R6 ;  /* 0x000000ffff067224 */ /* 0x000fe200078e0a06 */
[----:B------:R-:W-:Y:S01]  /*3930*/  IABS R8, R14 ;  /* 0x0000000e00087213 */ /* 0x000fe20000000000 */
[----:B------:R-:W-:-:S04]  /*3940*/  IMAD.HI.U32 R9, R5, R28, RZ ;  /* 0x0000001c05097227 */ /* 0x000fc800078e00ff */
[----:B------:R-:W-:Y:S02]  /*3950*/  IMAD R10, R2, R6, R10 ;  /* 0x00000006020a7224 */ /* 0x000fe400078e020a */
[----:B------:R-:W-:-:S04]  /*3960*/  IMAD.HI.U32 R6, R5, R8, RZ ;  /* 0x0000000805067227 */ /* 0x000fc800078e00ff */
[--C-:B------:R-:W-:Y:S01]  /*3970*/  @!P5 IMAD.IADD R22, R22, 0x1, -R2.reuse ;  /* 0x000000011616d824 */ /* 0x100fe200078e0a02 */
[C---:B------:R-:W-:Y:S01]  /*3980*/  ISETP.GT.U32.AND P5, PT, R2.reuse, R24, PT ;  /* 0x000000180200720c */ /* 0x040fe20003fa4070 */
[----:B------:R-:W-:Y:S01]  /*3990*/  @!P6 IMAD.IADD R23, R23, 0x1, -R2 ;  /* 0x000000011717e824 */ /* 0x000fe200078e0a02 */
[C---:B------:R-:W-:Y:S01]  /*39a0*/  ISETP.GT.U32.AND P6, PT, R2.reuse, R25, PT ;  /* 0x000000190200720c */ /* 0x040fe20003fc4070 */
[----:B------:R-:W-:Y:S02]  /*39b0*/  IMAD.MOV R6, RZ, RZ, -R6 ;  /* 0x000000ffff067224 */ /* 0x000fe400078e0a06 */
[----:B------:R-:W-:Y:S02]  /*39c0*/  IMAD.MOV R9, RZ, RZ, -R9 ;  /* 0x000000ffff097224 */ /* 0x000fe400078e0a09 */
[----:B------:R-:W-:-:S06]  /*39d0*/  IMAD R8, R2, R6, R8 ;  /* 0x0000000602087224 */ /* 0x000fcc00078e0208 */
[----:B------:R-:W-:Y:S01]  /*39e0*/  @!P5 IMAD.IADD R24, R24, 0x1, -R2 ;  /* 0x000000011818d824 */ /* 0x000fe200078e0a02 */
[----:B------:R-:W-:Y:S01]  /*39f0*/  ISETP.GT.U32.AND P5, PT, R2, R26, PT ;  /* 0x0000001a0200720c */ /* 0x000fe20003fa4070 */
[----:B------:R-:W-:-:S04]  /*3a00*/  IMAD.HI.U32 R6, R5, R18, RZ ;  /* 0x0000001205067227 */ /* 0x000fc800078e00ff */
[C---:B------:R-:W-:Y:S01]  /*3a10*/  IMAD R28, R2.reuse, R9, R28 ;  /* 0x00000009021c7224 */ /* 0x040fe200078e021c */
[----:B------:R-:W-:Y:S01]  /*3a20*/  IABS R9, R15 ;  /* 0x0000000f00097213 */ /* 0x000fe20000000000 */
[----:B------:R-:W-:Y:S01]  /*3a30*/  @!P6 IMAD.IADD R25, R25, 0x1, -R2 ;  /* 0x000000011919e824 */ /* 0x000fe200078e0a02 */
[----:B------:R-:W-:Y:S01]  /*3a40*/  ISETP.GT.U32.AND P6, PT, R2, R27, PT ;  /* 0x0000001b0200720c */ /* 0x000fe20003fc4070 */
[----:B------:R-:W-:Y:S02]  /*3a50*/  IMAD.MOV R6, RZ, RZ, -R6 ;  /* 0x000000ffff067224 */ /* 0x000fe400078e0a06 */
[----:B------:R-:W-:-:S04]  /*3a60*/  IMAD.HI.U32 R7, R5, R9, RZ ;  /* 0x0000000905077227 */ /* 0x000fc800078e00ff */
[----:B------:R-:W-:Y:S01]  /*3a70*/  @!P5 IMAD.IADD R26, R26, 0x1, -R2 ;  /* 0x000000011a1ad824 */ /* 0x000fe200078e0a02 */
[C---:B------:R-:W-:Y:S01]  /*3a80*/  ISETP.GT.U32.AND P5, PT, R2.reuse, R28, PT ;  /* 0x0000001c0200720c */ /* 0x040fe20003fa4070 */
[C---:B------:R-:W-:Y:S02]  /*3a90*/  IMAD R6, R2.reuse, R6, R18 ;  /* 0x0000000602067224 */ /* 0x040fe400078e0212 */
[----:B------:R-:W0:Y:S01]  /*3aa0*/  S2R R18, SR_TID.X ;  /* 0x0000000000127919 */ /* 0x000e220000002100 */
[----:B------:R-:W-:Y:S02]  /*3ab0*/  IMAD.MOV R7, RZ, RZ, -R7 ;  /* 0x000000ffff077224 */ /* 0x000fe400078e0a07 */
[--C-:B------:R-:W-:Y:S01]  /*3ac0*/  @!P6 IMAD.IADD R27, R27, 0x1, -R2.reuse ;  /* 0x000000011b1be824 */ /* 0x100fe200078e0a02 */
[C---:B------:R-:W-:Y:S01]  /*3ad0*/  ISETP.GT.U32.AND P6, PT, R2.reuse, R25, PT ;  /* 0x000000190200720c */ /* 0x040fe20003fc4070 */
[----:B------:R-:W-:Y:S02]  /*3ae0*/  IMAD R9, R2, R7, R9 ;  /* 0x0000000702097224 */ /* 0x000fe400078e0209 */
[----:B------:R-:W-:Y:S01]  /*3af0*/  IMAD.HI.U32 R5, R5, R0, RZ ;  /* 0x0000000005057227 */ /* 0x000fe200078e00ff */
[----:B------:R-:W2:Y:S03]  /*3b00*/  LDL.LU R7, [R1+0x6dc] ;  /* 0x0006dc0001077983 */ /* 0x000ea60000300800 */
[----:B------:R-:W-:-:S02]  /*3b10*/  @!P5 IMAD.IADD R28, R28, 0x1, -R2 ;  /* 0x000000011c1cd824 */ /* 0x000fc400078e0a02 */
[----:B------:R-:W-:Y:S02]  /*3b20*/  IMAD.MOV R5, RZ, RZ, -R5 ;  /* 0x000000ffff057224 */ /* 0x000fe400078e0a05 */
[----:B------:R-:W-:Y:S01]  /*3b30*/  @!P0 IMAD.MOV R19, RZ, RZ, -R19 ;  /* 0x000000ffff138224 */ /* 0x000fe200078e0a13 */
[C---:B------:R-:W-:Y:S01]  /*3b40*/  ISETP.GT.U32.AND P5, PT, R2.reuse, R28, PT ;  /* 0x0000001c0200720c */ /* 0x040fe20003fa4070 */
[----:B------:R-:W-:Y:S01]  /*3b50*/  @!P6 IMAD.IADD R25, R25, 0x1, -R2 ;  /* 0x000000011919e824 */ /* 0x000fe200078e0a02 */
[C---:B------:R-:W-:Y:S01]  /*3b60*/  ISETP.GT.U32.AND P6, PT, R2.reuse, R9, PT ;  /* 0x000000090200720c */ /* 0x040fe20003fc4070 */
[----:B------:R-:W-:Y:S01]  /*3b70*/  IMAD R5, R2, R5, R0 ;  /* 0x0000000502057224 */ /* 0x000fe200078e0200 */
[----:B------:R-:W-:Y:S01]  /*3b80*/  LOP3.LUT R0, R4, 0x50, RZ, 0xfc, !PT ;  /* 0x0000005004007812 */ /* 0x000fe200078efcff */
[----:B------:R-:W-:Y:S01]  /*3b90*/  @!P4 IMAD.MOV R20, RZ, RZ, -R20 ;  /* 0x000000ffff14c224 */ /* 0x000fe200078e0a14 */
[----:B------:R1:W-:Y:S01]  /*3ba0*/  STL [R1+0x69c], R19 ;  /* 0x00069c1301007387 */ /* 0x0003e20000100800 */
[----:B------:R-:W-:Y:S01]  /*3bb0*/  @!P2 IMAD.MOV R21, RZ, RZ, -R21 ;  /* 0x000000ffff15a224 */ /* 0x000fe200078e0a15 */
[C---:B------:R-:W-:Y:S01]  /*3bc0*/  ISETP.GT.U32.AND P4, PT, R2.reuse, R24, PT ;  /* 0x000000180200720c */ /* 0x040fe20003f84070 */
[----:B------:R-:W-:Y:S01]  /*3bd0*/  @!P3 IMAD.MOV R22, RZ, RZ, -R22 ;  /* 0x000000ffff16b224 */ /* 0x000fe200078e0a16 */
[----:B------:R4:W-:Y:S01]  /*3be0*/  STL [R1+0x6a0], R20 ;  /* 0x0006a01401007387 */ /* 0x0009e20000100800 */
[----:B------:R-:W-:-:S02]  /*3bf0*/  ISETP.GT.U32.AND P2, PT, R2, R26, PT ;  /* 0x0000001a0200720c */ /* 0x000fc40003f44070 */
[--C-:B------:R-:W-:Y:S01]  /*3c00*/  @!P5 IMAD.IADD R28, R28, 0x1, -R2.reuse ;  /* 0x000000011c1cd824 */ /* 0x100fe200078e0a02 */
[----:B------:R-:W-:Y:S01]  /*3c10*/  ISETP.GE.AND P5, PT, R0, RZ, PT ;  /* 0x000000ff0000720c */ /* 0x000fe20003fa6270 */
[----:B------:R3:W-:Y:S01]  /*3c20*/  STL [R1+0x6a4], R21 ;  /* 0x0006a41501007387 */ /* 0x0007e20000100800 */
[----:B0-----:R-:W-:Y:S01]  /*3c30*/  IMAD.SHL.U32 R0, R18, 0x20, RZ ;  /* 0x0000002012007824 */ /* 0x001fe200078e00ff */
[----:B-1----:R-:W-:Y:S01]  /*3c40*/  LOP3.LUT R19, R4, 0x40, RZ, 0xfc, !PT ;  /* 0x0000004004137812 */ /* 0x002fe200078efcff */
[--C-:B------:R-:W-:Y:S01]  /*3c50*/  @!P6 IMAD.IADD R9, R9, 0x1, -R2.reuse ;  /* 0x000000010909e824 */ /* 0x100fe200078e0a02 */
[----:B------:R-:W-:Y:S01]  /*3c60*/  STL [R1+0x6a8], R22 ;  /* 0x0006a81601007387 */ /* 0x000fe20000100800 */
[----:B------:R-:W-:Y:S01]  /*3c70*/  ISETP.GT.U32.AND P3, PT, R2, R27, PT ;  /* 0x0000001b0200720c */ /* 0x000fe20003f64070 */
[--C-:B------:R-:W-:Y:S01]  /*3c80*/  @!P4 IMAD.IADD R24, R24, 0x1, -R2.reuse ;  /* 0x000000011818c824 */ /* 0x100fe200078e0a02 */
[----:B------:R-:W-:Y:S01]  /*3c90*/  ISETP.GE.AND P6, PT, R19, RZ, PT ;  /* 0x000000ff1300720c */ /* 0x000fe20003fc6270 */
[----:B------:R0:W-:Y:S01]  /*3ca0*/  STL [R1+0x5b8], R0 ;  /* 0x0005b80001007387 */ /* 0x0001e20000100800 */
[----:B------:R-:W-:Y:S01]  /*3cb0*/  ISETP.GT.U32.AND P0, PT, R2, R23, PT ;  /* 0x000000170200720c */ /* 0x000fe20003f04070 */
[----:B------:R-:W-:Y:S01]  /*3cc0*/  @!P2 IMAD.IADD R26, R26, 0x1, -R2 ;  /* 0x000000011a1aa824 */ /* 0x000fe200078e0a02 */
[C---:B------:R-:W-:Y:S01]  /*3cd0*/  ISETP.GT.U32.AND P4, PT, R2.reuse, R10, PT ;  /* 0x0000000a0200720c */ /* 0x040fe20003f84070 */
[----:B------:R-:W2:Y:S01]  /*3ce0*/  LDL.LU R19, [R1+0xdc] ;  /* 0x0000dc0001137983 */ /* 0x000ea20000300800 */
[----:B------:R-:W-:-:S02]  /*3cf0*/  ISETP.GT.U32.AND P2, PT, R2, R6, PT ;  /* 0x000000060200720c */ /* 0x000fc40003f44070 */
[----:B----4-:R-:W-:-:S03]  /*3d00*/  LOP3.LUT R20, R4, 0x48, RZ, 0xfc, !PT ;  /* 0x0000004804147812 */ /* 0x010fc600078efcff */
[--C-:B------:R-:W-:Y:S01]  /*3d10*/  @!P3 IMAD.IADD R27, R27, 0x1, -R2.reuse ;  /* 0x000000011b1bb824 */ /* 0x100fe200078e0a02 */
[----:B------:R-:W-:Y:S02]  /*3d20*/  ISETP.GT.U32.AND P3, PT, R2, R8, PT ;  /* 0x000000080200720c */ /* 0x000fe40003f64070 */
[----:B---3--:R-:W-:Y:S01]  /*3d30*/  LOP3.LUT R21, R4, 0x38, RZ, 0xfc, !PT ;  /* 0x0000003804157812 */ /* 0x008fe200078efcff */
[--C-:B------:R-:W-:Y:S01]  /*3d40*/  @!P0 IMAD.IADD R23, R23, 0x1, -R2.reuse ;  /* 0x0000000117178824 */ /* 0x100fe200078e0a02 */
[----:B------:R-:W-:Y:S01]  /*3d50*/  ISETP.GT.U32.AND P0, PT, R2, R11, PT ;  /* 0x0000000b0200720c */ /* 0x000fe20003f04070 */
[--C-:B------:R-:W-:Y:S01]  /*3d60*/  @!P4 IMAD.IADD R10, R10, 0x1, -R2.reuse ;  /* 0x000000010a0ac824 */ /* 0x100fe200078e0a02 */
[----:B------:R-:W-:Y:S02]  /*3d70*/  ISETP.GE.AND P4, PT, R20, RZ, PT ;  /* 0x000000ff1400720c */ /* 0x000fe40003f86270 */
[----:B------:R-:W-:Y:S01]  /*3d80*/  LOP3.LUT R20, R4, 0x30, RZ, 0xfc, !PT ;  /* 0x0000003004147812 */ /* 0x000fe200078efcff */
[----:B------:R-:W-:Y:S01]  /*3d90*/  @!P2 IMAD.IADD R6, R6, 0x1, -R2 ;  /* 0x000000010606a824 */ /* 0x000fe200078e0a02 */
[----:B------:R-:W-:-:S02]  /*3da0*/  ISETP.GE.AND P2, PT, R21, RZ, PT ;  /* 0x000000ff1500720c */ /* 0x000fc40003f46270 */
[----:B0-----:R-:W-:Y:S01]  /*3db0*/  LOP3.LUT R0, R0, 0x1c00, RZ, 0xc0, !PT ;  /* 0x00001c0000007812 */ /* 0x001fe200078ec0ff */
[----:B------:R-:W-:Y:S01]  /*3dc0*/  @!P3 IMAD.IADD R8, R8, 0x1, -R2 ;  /* 0x000000010808b824 */ /* 0x000fe200078e0a02 */
[----:B------:R-:W-:-:S03]  /*3dd0*/  ISETP.GE.AND P3, PT, R20, RZ, PT ;  /* 0x000000ff1400720c */ /* 0x000fc60003f66270 */
[----:B------:R-:W-:Y:S01]  /*3de0*/  @!P0 IMAD.IADD R11, R11, 0x1, -R2 ;  /* 0x000000010b0b8824 */ /* 0x000fe200078e0a02 */
[----:B------:R-:W-:Y:S02]  /*3df0*/  ISETP.GT.U32.AND P0, PT, R2, R5, PT ;  /* 0x000000050200720c */ /* 0x000fe40003f04070 */
[----:B------:R-:W-:Y:S01]  /*3e00*/  LOP3.LUT R18, R18, 0x7, RZ, 0xc0, !PT ;  /* 0x0000000712127812 */ /* 0x000fe200078ec0ff */
[----:B------:R-:W-:Y:S02]  /*3e10*/  @!P1 IMAD.MOV R23, RZ, RZ, -R23 ;  /* 0x000000ffff179224 */ /* 0x000fe400078e0a17 */
[----:B------:R-:W-:Y:S02]  /*3e20*/  @!P5 IMAD.MOV R24, RZ, RZ, -R24 ;  /* 0x000000ffff18d224 */ /* 0x000fe400078e0a18 */
[C---:B------:R-:W-:Y:S02]  /*3e30*/  IMAD R0, R18.reuse, 0x80, R0 ;  /* 0x0000008012007824 */ /* 0x040fe400078e0200 */
[----:B------:R-:W-:-:S02]  /*3e40*/  IMAD R18, R18, 0x110, RZ ;  /* 0x0000011012127824 */ /* 0x000fc400078e02ff */
[----:B------:R-:W-:Y:S02]  /*3e50*/  @!P4 IMAD.MOV R25, RZ, RZ, -R25 ;  /* 0x000000ffff19c224 */ /* 0x000fe400078e0a19 */
[----:B------:R-:W-:Y:S01]  /*3e60*/  @!P6 IMAD.MOV R26, RZ, RZ, -R26 ;  /* 0x000000ffff1ae224 */ /* 0x000fe200078e0a1a */
[----:B------:R-:W-:Y:S01]  /*3e70*/  STL [R1+0x6ac], R23 ;  /* 0x0006ac1701007387 */ /* 0x000fe20000100800 */
[----:B------:R-:W-:Y:S01]  /*3e80*/  @!P2 IMAD.MOV R27, RZ, RZ, -R27 ;  /* 0x000000ffff1ba224 */ /* 0x000fe200078e0a1b */
[----:B------:R-:W-:Y:S01]  /*3e90*/  ISETP.GE.AND P6, PT, R4, RZ, PT ;  /* 0x000000ff0400720c */ /* 0x000fe20003fc6270 */
[----:B------:R-:W-:Y:S01]  /*3ea0*/  @!P3 IMAD.MOV R28, RZ, RZ, -R28 ;  /* 0x000000ffff1cb224 */ /* 0x000fe200078e0a1c */
[----:B------:R-:W-:Y:S01]  /*3eb0*/  STL [R1+0x6b0], R24 ;  /* 0x0006b01801007387 */ /* 0x000fe20000100800 */
[----:B------:R-:W-:Y:S01]  /*3ec0*/  @!P0 IMAD.IADD R5, R5, 0x1, -R2 ;  /* 0x0000000105058824 */ /* 0x000fe200078e0a02 */
[----:B------:R-:W-:Y:S01]  /*3ed0*/  ISETP.GT.U32.AND P0, PT, R2, R11, PT ;  /* 0x0000000b0200720c */ /* 0x000fe20003f04070 */
[----:B------:R-:W-:Y:S01]  /*3ee0*/  IMAD.IADD R3, R0, 0x1, R3 ;  /* 0x0000000100037824 */ /* 0x000fe200078e0203 */
[----:B------:R-:W-:Y:S01]  /*3ef0*/  STL [R1+0x6b4], R25 ;  /* 0x0006b41901007387 */ /* 0x000fe20000100800 */
[----:B------:R-:W-:-:S03]  /*3f00*/  ISETP.GT.U32.AND P1, PT, R2, R10, PT ;  /* 0x0000000a0200720c */ /* 0x000fc60003f24070 */
[----:B------:R-:W-:Y:S04]  /*3f10*/  STL [R1+0x6b8], R26 ;  /* 0x0006b81a01007387 */ /* 0x000fe80000100800 */
[----:B------:R-:W-:Y:S04]  /*3f20*/  STL [R1+0x6bc], R27 ;  /* 0x0006bc1b01007387 */ /* 0x000fe80000100800 */
[----:B------:R-:W-:Y:S01]  /*3f30*/  STL [R1+0x6c0], R28 ;  /* 0x0006c01c01007387 */ /* 0x000fe20000100800 */
[--C-:B------:R-:W-:Y:S01]  /*3f40*/  @!P0 IMAD.IADD R11, R11, 0x1, -R2.reuse ;  /* 0x000000010b0b8824 */ /* 0x100fe200078e0a02 */
[----:B------:R-:W-:Y:S01]  /*3f50*/  ISETP.GE.AND P0, PT, R17, RZ, PT ;  /* 0x000000ff1100720c */ /* 0x000fe20003f06270 */
[----:B------:R-:W-:Y:S01]  /*3f60*/  @!P1 IMAD.IADD R10, R10, 0x1, -R2 ;  /* 0x000000010a0a9824 */ /* 0x000fe200078e0a02 */
[----:B------:R-:W-:-:S02]  /*3f70*/  ISETP.GT.U32.AND P4, PT, R2, R9, PT ;  /* 0x000000090200720c */ /* 0x000fc40003f84070 */
[----:B------:R-:W-:Y:S02]  /*3f80*/  ISETP.GE.AND P1, PT, R16, RZ, PT ;  /* 0x000000ff1000720c */ /* 0x000fe40003f26270 */
[C---:B------:R-:W-:Y:S02]  /*3f90*/  ISETP.GT.U32.AND P5, PT, R2.reuse, R6, PT ;  /* 0x000000060200720c */ /* 0x040fe40003fa4070 */
[----:B------:R-:W-:-:S07]  /*3fa0*/  ISETP.GT.U32.AND P2, PT, R2, R8, PT ;  /* 0x000000080200720c */ /* 0x000fce0003f44070 */
[----:B------:R-:W-:Y:S01]  /*3fb0*/  @!P4 IMAD.IADD R9, R9, 0x1, -R2 ;  /* 0x000000010909c824 */ /* 0x000fe200078e0a02 */
[----:B------:R-:W-:-:S03]  /*3fc0*/  ISETP.GE.AND P4, PT, R15, RZ, PT ;  /* 0x000000ff0f00720c */ /* 0x000fc60003f86270 */
[--C-:B------:R-:W-:Y:S01]  /*3fd0*/  @!P5 IMAD.IADD R6, R6, 0x1, -R2.reuse ;  /* 0x000000010606d824 */ /* 0x100fe200078e0a02 */
[----:B------:R-:W-:Y:S01]  /*3fe0*/  ISETP.GE.AND P5, PT, R14, RZ, PT ;  /* 0x000000ff0e00720c */ /* 0x000fe20003fa6270 */
[----:B------:R-:W-:Y:S01]  /*3ff0*/  @!P2 IMAD.IADD R8, R8, 0x1, -R2 ;  /* 0x000000010808a824 */ /* 0x000fe200078e0a02 */
[----:B------:R-:W-:Y:S02]  /*4000*/  ISETP.GE.AND P2, PT, R13, RZ, PT ;  /* 0x000000ff0d00720c */ /* 0x000fe40003f46270 */
[----:B--2---:R-:W-:-:S05]  /*4010*/  LOP3.LUT R4, R18, R19, RZ, 0x3c, !PT ;  /* 0x0000001312047212 */ /* 0x004fca00078e3cff */
[----:B------:R0:W-:Y:S04]  /*4020*/  STL [R1+0xdc], R4 ;  /* 0x0000dc0401007387 */ /* 0x0001e80000100800 */
[----:B------:R-:W-:Y:S04]  /*4030*/  STL [R1+0x360], R3 ;  /* 0x0003600301007387 */ /* 0x000fe80000100800 */
[----:B------:R1:W-:Y:S04]  /*4040*/  STL [R1+0x5c0], R3 ;  /* 0x0005c00301007387 */ /* 0x0003e80000100800 */
[----:B------:R-:W0:Y:S04]  /*4050*/  LDL.LU R19, [R1+0x8] ;  /* 0x0000080001137983 */ /* 0x000e280000300800 */
[----:B------:R-:W1:Y:S04]  /*4060*/  LDL.LU R0, [R1+0x4] ;  /* 0x0000040001007983 */ /* 0x000e680000300800 */
[----:B------:R-:W2:Y:S04]  /*4070*/  LDL.LU R18, [R1] ;  /* 0x0000000001127983 */ /* 0x000ea80000300800 */
[----:B------:R-:W3:Y:S04]  /*4080*/  LDL.LU R17, [R1+0xc8] ;  /* 0x0000c80001117983 */ /* 0x000ee80000300800 */
[----:B------:R-:W4:Y:S04]  /*4090*/  LDL.LU R16, [R1+0xcc] ;  /* 0x0000cc0001107983 */ /* 0x000f280000300800 */
[----:B------:R-:W3:Y:S04]  /*40a0*/  LDL.LU R15, [R1+0xd4] ;  /* 0x0000d400010f7983 */ /* 0x000ee80000300800 */
[----:B------:R-:W4:Y:S04]  /*40b0*/  LDL.LU R14, [R1+0xd0] ;  /* 0x0000d000010e7983 */ /* 0x000f280000300800 */
[----:B------:R-:W4:Y:S01]  /*40c0*/  LDL.LU R13, [R1+0x3c] ;  /* 0x00003c00010d7983 */ /* 0x000f220000300800 */
[----:B------:R-:W-:Y:S01]  /*40d0*/  ISETP.GT.U32.AND P3, PT, R2, R5, PT ;  /* 0x000000050200720c */ /* 0x000fe20003f64070 */
[----:B------:R-:W-:-:S02]  /*40e0*/  @!P0 IMAD.MOV R11, RZ, RZ, -R11 ;  /* 0x000000ffff0b8224 */ /* 0x000fc400078e0a0b */
[----:B------:R-:W-:Y:S02]  /*40f0*/  @!P1 IMAD.MOV R10, RZ, RZ, -R10 ;  /* 0x000000ffff0a9224 */ /* 0x000fe400078e0a0a */
[----:B------:R-:W-:Y:S02]  /*4100*/  @!P4 IMAD.MOV R9, RZ, RZ, -R9 ;  /* 0x000000ffff09c224 */ /* 0x000fe400078e0a09 */
[----:B------:R-:W-:Y:S01]  /*4110*/  @!P6 IMAD.MOV R6, RZ, RZ, -R6 ;  /* 0x000000ffff06e224 */ /* 0x000fe200078e0a06 */
[----:B------:R-:W-:Y:S01]  /*4120*/  STL [R1+0x6c4], R11 ;  /* 0x0006c40b01007387 */ /* 0x000fe20000100800 */
[----:B------:R-:W-:-:S04]  /*4130*/  @!P5 IMAD.MOV R8, RZ, RZ, -R8 ;  /* 0x000000ffff08d224 */ /* 0x000fc800078e0a08 */
[----:B------:R-:W-:Y:S01]  /*4140*/  @!P3 IMAD.IADD R5, R5, 0x1, -R2 ;  /* 0x000000010505b824 */ /* 0x000fe200078e0a02 */
[----:B------:R-:W-:Y:S02]  /*4150*/  ISETP.NE.AND P3, PT, R7, RZ, PT ;  /* 0x000000ff0700720c */ /* 0x000fe40003f65270 */
[----:B------:R-:W-:Y:S01]  /*4160*/  LOP3.LUT R7, RZ, R7, RZ, 0x33, !PT ;  /* 0x00000007ff077212 */ /* 0x000fe200078e33ff */
[----:B------:R-:W-:Y:S01]  /*4170*/  @!P2 IMAD.MOV R5, RZ, RZ, -R5 ;  /* 0x000000ffff05a224 */ /* 0x000fe200078e0a05 */
[----:B------:R-:W-:Y:S04]  /*4180*/  STL [R1+0x6c8], R10 ;  /* 0x0006c80a01007387 */ /* 0x000fe80000100800 */
[----:B------:R-:W-:Y:S04]  /*4190*/  STL [R1+0x6cc], R9 ;  /* 0x0006cc0901007387 */ /* 0x000fe80000100800 */
[----:B------:R-:W-:Y:S04]  /*41a0*/  STL [R1+0x6d0], R6 ;  /* 0x0006d00601007387 */ /* 0x000fe80000100800 */
[----:B------:R-:W-:Y:S04]  /*41b0*/  STL [R1+0x6d4], R8 ;  /* 0x0006d40801007387 */ /* 0x000fe80000100800 */
[----:B------:R-:W-:Y:S01]  /*41c0*/  STL [R1+0x6d8], R5 ;  /* 0x0006d80501007387 */ /* 0x000fe20000100800 */
[----:B0-----:R-:W-:-:S02]  /*41d0*/  SEL R4, R7, R19, !P3 ;  /* 0x0000001307047207 */ /* 0x001fc40005800000 */
[----:B-1----:R-:W-:-:S03]  /*41e0*/  SEL R3, R7, R0, !P3 ;  /* 0x0000000007037207 */ /* 0x002fc60005800000 */
[----:B------:R-:W-:Y:S01]  /*41f0*/  STL [R1+0x14], R4 ;  /* 0x0000140401007387 */ /* 0x000fe20000100800 */
[C---:B------:R-:W-:Y:S02]  /*4200*/  SEL R0, R7.reuse, R29, !P3 ;  /* 0x0000001d07007207 */ /* 0x040fe40005800000 */
[C---:B--2---:R-:W-:Y:S01]  /*4210*/  SEL R2, R7.reuse, R18, !P3 ;  /* 0x0000001207027207 */ /* 0x044fe20005800000 */
[----:B------:R0:W-:Y:S04]  /*4220*/  STL [R1+0x10], R3 ;  /* 0x0000100301007387 */ /* 0x0001e80000100800 */
[----:B------:R3:W-:Y:S01]  /*4230*/  STL [R1+0xc], R2 ;  /* 0x00000c0201007387 */ /* 0x0007e20000100800 */
[----:B0-----:R-:W-:-:S03]  /*4240*/  SEL R3, R7, R12, !P3 ;  /* 0x0000000c07037207 */ /* 0x001fc60005800000 */
[----:B------:R4:W-:Y:S01]  /*4250*/  STL [R1+0x8], R0 ;  /* 0x0000080001007387 */ /* 0x0009e20000100800 */
[----:B---3--:R-:W-:-:S03]  /*4260*/  SEL R2, R7, R17, !P3 ;  /* 0x0000001107027207 */ /* 0x008fc60005800000 */
[----:B------:R-:W-:Y:S04]  /*4270*/  STL [R1+0x4], R3 ;  /* 0x0000040301007387 */ /* 0x000fe80000100800 */
[----:B------:R-:W2:Y:S01]  /*4280*/  LDL.LU R5, [R1+0x44] ;  /* 0x0000440001057983 */ /* 0x000ea20000300800 */
[----:B----4-:R-:W-:-:S03]  /*4290*/  SEL R0, R7, R16, !P3 ;  /* 0x0000001007007207 */ /* 0x010fc60005800000 */
[----:B------:R-:W-:Y:S04]  /*42a0*/  STL [R1+0x28], R2 ;  /* 0x0000280201007387 */ /* 0x000fe80000100800 */
[----:B------:R-:W3:Y:S04]  /*42b0*/  LDL.LU R8, [R1+0x5c] ;  /* 0x00005c0001087983 */ /* 0x000ee80000300800 */
[----:B------:R0:W-:Y:S04]  /*42c0*/  STL [R1+0x30], R0 ;  /* 0x0000300001007387 */ /* 0x0001e80000100800 */
[----:B------:R-:W4:Y:S04]  /*42d0*/  LDL.LU R6, [R1+0x78] ;  /* 0x0000780001067983 */ /* 0x000f280000300800 */
[----:B------:R-:W4:Y:S04]  /*42e0*/  LDL.LU R9, [R1+0x88] ;  /* 0x0000880001097983 */ /* 0x000f280000300800 */
[----:B------:R-:W4:Y:S01]  /*42f0*/  LDL.LU R10, [R1+0xa8] ;  /* 0x0000a800010a7983 */ /* 0x000f220000300800 */
[----:B0-----:R-:W-:-:S03]  /*4300*/  SEL R0, R7, R15, !P3 ;  /* 0x0000000f07007207 */ /* 0x001fc60005800000 */
[----:B------:R-:W4:Y:S01]  /*4310*/  LDL.LU R11, [R1+0xc0] ;  /* 0x0000c000010b7983 */ /* 0x000f220000300800 */
[----:B------:R-:W-:-:S03]  /*4320*/  SEL R3, R7, R14, !P3 ;  /* 0x0000000e07037207 */ /* 0x000fc60005800000 */
[----:B------:R-:W4:Y:S04]  /*4330*/  LDL.LU R28, [R1+0xc4] ;  /* 0x0000c400011c7983 */ /* 0x000f280000300800 */
[----:B------:R-:W4:Y:S04]  /*4340*/  LDL.LU R12, [R1+0x8c] ;  /* 0x00008c00010c7983 */ /* 0x000f280000300800 */
[----:B------:R-:W4:Y:S04]  /*4350*/  LDL.LU R2, [R1+0x94] ;  /* 0x0000940001027983 */ /* 0x000f280000300800 */
[----:B------:R0:W-:Y:S04]  /*4360*/  STL [R1+0x34], R0 ;  /* 0x0000340001007387 */ /* 0x0001e80000100800 */
[----:B------:R-:W4:Y:S04]  /*4370*/  LDL.LU R4, [R1+0x98] ;  /* 0x0000980001047983 */ /* 0x000f280000300800 */
[----:B------:R-:W-:Y:S01]  /*4380*/  STL [R1+0x38], R3 ;  /* 0x0000380301007387 */ /* 0x000fe20000100800 */
[----:B0-----:R-:W-:-:S03]  /*4390*/  SEL R0, R7, R13, !P3 ;  /* 0x0000000d07007207 */ /* 0x001fc60005800000 */
[----:B------:R-:W4:Y:S04]  /*43a0*/  LDL.LU R27, [R1+0x9c] ;  /* 0x00009c00011b7983 */ /* 0x000f280000300800 */
[----:B------:R-:W4:Y:S04]  /*43b0*/  LDL.LU R26, [R1+0xa0] ;  /* 0x0000a000011a7983 */ /* 0x000f280000300800 */
[----:B------:R0:W-:Y:S04]  /*43c0*/  STL [R1+0x40], R0 ;  /* 0x0000400001007387 */ /* 0x0001e80000100800 */
[----:B------:R-:W4:Y:S04]  /*43d0*/  LDL.LU R25, [R1+0xa4] ;  /* 0x0000a40001197983 */ /* 0x000f280000300800 */
[----:B------:R-:W4:Y:S04]  /*43e0*/  LDL.LU R24, [R1+0xac] ;  /* 0x0000ac0001187983 */ /* 0x000f280000300800 */
[----:B------:R-:W4:Y:S04]  /*43f0*/  LDL.LU R23, [R1+0xb0] ;  /* 0x0000b00001177983 */ /* 0x000f280000300800 */
[----:B------:R-:W4:Y:S04]  /*4400*/  LDL.LU R22, [R1+0xbc] ;  /* 0x0000bc0001167983 */ /* 0x000f280000300800 */
[----:B------:R-:W4:Y:S04]  /*4410*/  LDL.LU R21, [R1+0xb4] ;  /* 0x0000b40001157983 */ /* 0x000f280000300800 */
[----:B------:R-:W4:Y:S04]  /*4420*/  LDL.LU R20, [R1+0xb8] ;  /* 0x0000b80001147983 */ /* 0x000f280000300800 */
[----:B------:R-:W4:Y:S04]  /*4430*/  LDL.LU R19, [R1+0x90] ;  /* 0x0000900001137983 */ /* 0x000f280000300800 */
[----:B0-----:R-:W4:Y:S04]  /*4440*/  LDL.LU R0, [R1+0x64] ;  /* 0x0000640001007983 */ /* 0x001f280000300800 */
[----:B------:R-:W4:Y:S04]  /*4450*/  LDL.LU R18, [R1+0x60] ;  /* 0x0000600001127983 */ /* 0x000f280000300800 */
[----:B------:R-:W4:Y:S04]  /*4460*/  LDL.LU R17, [R1+0x54] ;  /* 0x0000540001117983 */ /* 0x000f280000300800 */
[----:B------:R-:W4:Y:S04]  /*4470*/  LDL.LU R16, [R1+0x68] ;  /* 0x0000680001107983 */ /* 0x000f280000300800 */
[----:B------:R-:W4:Y:S04]  /*4480*/  LDL.LU R15, [R1+0x70] ;  /* 0x00007000010f7983 */ /* 0x000f280000300800 */
[----:B------:R-:W4:Y:S04]  /*4490*/  LDL.LU R14, [R1+0x6c] ;  /* 0x00006c00010e7983 */ /* 0x000f280000300800 */
[----:B------:R-:W4:Y:S04]  /*44a0*/  LDL.LU R13, [R1+0x84] ;  /* 0x00008400010d7983 */ /* 0x000f280000300800 */
[----:B------:R-:W4:Y:S04]  /*44b0*/  LDL.LU R29, [R1+0x7c] ;  /* 0x00007c00011d7983 */ /* 0x000f280000300800 */
[----:B------:R-:W4:Y:S01]  /*44c0*/  LDL.LU R3, [R1+0x2c] ;  /* 0x00002c0001037983 */ /* 0x000f220000300800 */
[----:B--2---:R-:W-:-:S05]  /*44d0*/  SEL R5, R7, R5, !P3 ;  /* 0x0000000507057207 */ /* 0x004fca0005800000 */
[----:B------:R0:W-:Y:S01]  /*44e0*/  STL [R1+0x48], R5 ;  /* 0x0000480501007387 */ /* 0x0001e20000100800 */
[----:B---3--:R-:W-:-:S03]  /*44f0*/  SEL R8, R7, R8, !P3 ;  /* 0x0000000807087207 */ /* 0x008fc60005800000 */
[----:B0-----:R-:W2:Y:S01]  /*4500*/  LDL.LU R5, [R1+0x6d8] ;  /* 0x0006d80001057983 */ /* 0x001ea20000300800 */
[----:B----4-:R-:W-:-:S03]  /*4510*/  SEL R6, R7, R6, !P3 ;  /* 0x0000000607067207 */ /* 0x010fc60005800000 */
[----:B------:R0:W-:Y:S01]  /*4520*/  STL [R1+0x4c], R8 ;  /* 0x00004c0801007387 */ /* 0x0001e20000100800 */
[C---:B------:R-:W-:Y:S02]  /*4530*/  SEL R9, R7.reuse, R9, !P3 ;  /* 0x0000000907097207 */ /* 0x040fe40005800000 */
[C---:B------:R-:W-:Y:S01]  /*4540*/  SEL R10, R7.reuse, R10, !P3 ;  /* 0x0000000a070a7207 */ /* 0x040fe20005800000 */
[----:B0-----:R-:W3:Y:S01]  /*4550*/  LDL.LU R8, [R1+0x6d4] ;  /* 0x0006d40001087983 */ /* 0x001ee20000300800 */
[----:B------:R-:W-:-:S03]  /*4560*/  SEL R11, R7, R11, !P3 ;  /* 0x0000000b070b7207 */ /* 0x000fc60005800000 */
[----:B------:R0:W-:Y:S01]  /*4570*/  STL [R1+0x50], R6 ;  /* 0x0000500601007387 */ /* 0x0001e20000100800 */
[C---:B------:R-:W-:Y:S02]  /*4580*/  SEL R28, R7.reuse, R28, !P3 ;  /* 0x0000001c071c7207 */ /* 0x040fe40005800000 */
[C---:B------:R-:W-:Y:S01]  /*4590*/  SEL R12, R7.reuse, R12, !P3 ;  /* 0x0000000c070c7207 */ /* 0x040fe20005800000 */
[----:B0-----:R-:W4:Y:S04]  /*45a0*/  LDL.LU R6, [R1+0x6d0] ;  /* 0x0006d00001067983 */ /* 0x001f280000300800 */
[----:B------:R0:W-:Y:S01]  /*45b0*/  STL [R1+0x58], R9 ;  /* 0x0000580901007387 */ /* 0x0001e20000100800 */
[C---:B------:R-:W-:Y:S02]  /*45c0*/  SEL R2, R7.reuse, R2, !P3 ;  /* 0x0000000207027207 */ /* 0x040fe40005800000 */
[C---:B------:R-:W-:Y:S01]  /*45d0*/  SEL R4, R7.reuse, R4, !P3 ;  /* 0x0000000407047207 */ /* 0x040fe20005800000 */
[----:B0-----:R-:W2:Y:S04]  /*45e0*/  LDL.LU R9, [R1+0x6cc] ;  /* 0x0006cc0001097983 */ /* 0x001ea80000300800 */
[----:B------:R0:W-:Y:S01]  /*45f0*/  STL [R1+0x5c], R10 ;  /* 0x00005c0a01007387 */ /* 0x0001e20000100800 */
[----:B------:R-:W-:-:S03]  /*4600*/  SEL R27, R7, R27, !P3 ;  /* 0x0000001b071b7207 */ /* 0x000fc60005800000 */
        /* <DEDUP_REMOVED lines=18> */
[----:B0-----:R-:W3:Y:S04]  /*4730*/  LDL.LU R27, [R1+0x6bc] ;  /* 0x0006bc00011b7983 */ /* 0x001ee80000300800 */
        /* <DEDUP_REMOVED lines=26> */
[----:B0-----:R-:W4:Y:S04]  /*48e0*/  LDL.LU R0, [R1+0x698] ;  /* 0x0006980001007983 */ /* 0x001f280000300800 */
[----:B------:R0:W-:Y:S04]  /*48f0*/  STL [R1+0x90], R18 ;  /* 0x0000901201007387 */ /* 0x0001e80000100800 */
        /* <DEDUP_REMOVED lines=10> */
[----:B0-----:R-:W4:Y:S01]  /*49a0*/  LDL.LU R13, [R1+0x680] ;  /* 0x00068000010d7983 */ /* 0x001f220000300800 */
[----:B------:R-:W-:-:S05]  /*49b0*/  SEL R29, R7, R29, !P3 ;  /* 0x0000001d071d7207 */ /* 0x000fca0005800000 */
[----:B------:R0:W-:Y:S02]  /*49c0*/  STL [R1+0x64], R29 ;  /* 0x0000641d01007387 */ /* 0x0001e40000100800 */
[----:B0-----:R-:W-:-:S05]  /*49d0*/  SEL R29, R7, R3, !P3 ;  /* 0x00000003071d7207 */ /* 0x001fca0005800000 */
[----:B------:R4:W-:Y:S01]  /*49e0*/  STL [R1+0x60], R29 ;  /* 0x0000601d01007387 */ /* 0x0009e20000100800 */
[C---:B--2---:R-:W-:Y:S02]  /*49f0*/  SEL R4, R7.reuse, R4, !P3 ;  /* 0x0000000407047207 */ /* 0x044fe40005800000 */
[C---:B---3--:R-:W-:Y:S02]  /*4a00*/  SEL R19, R7.reuse, R19, !P3 ;  /* 0x0000001307137207 */ /* 0x048fe40005800000 */
[C---:B----4-:R-:W-:Y:S02]  /*4a10*/  SEL R29, R7.reuse, R18, !P3 ;  /* 0x00000012071d7207 */ /* 0x050fe40005800000 */
[C---:B------:R-:W-:Y:S02]  /*4a20*/  SEL R18, R7.reuse, R12, !P3 ;  /* 0x0000000c07127207 */ /* 0x040fe40005800000 */
[C---:B------:R-:W-:Y:S02]  /*4a30*/  SEL R3, R7.reuse, R14, !P3 ;  /* 0x0000000e07037207 */ /* 0x040fe40005800000 */
[----:B------:R-:W-:-:S02]  /*4a40*/  SEL R14, R7, R15, !P3 ;  /* 0x0000000f070e7207 */ /* 0x000fc40005800000 */
[----:B------:R-:W-:-:S05]  /*4a50*/  SEL R13, R7, R13, !P3 ;  /* 0x0000000d070d7207 */ /* 0x000fca0005800000 */
[----:B------:R0:W-:Y:S04]  /*4a60*/  STL [R1+0x54], R13 ;  /* 0x0000540d01007387 */ /* 0x0001e80000100800 */
[----:B------:R1:W-:Y:S01]  /*4a70*/  STL [R1+0x44], R3 ;  /* 0x0000440301007387 */ /* 0x0003e20000100800 */
[C---:B0-----:R-:W-:Y:S02]  /*4a80*/  SEL R13, R7.reuse, R16, !P3 ;  /* 0x00000010070d7207 */ /* 0x041fe40005800000 */
[C---:B-1----:R-:W-:Y:S01]  /*4a90*/  SEL R3, R7.reuse, R17, !P3 ;  /* 0x0000001107037207 */ /* 0x042fe20005800000 */
[----:B------:R-:W-:Y:S01]  /*4aa0*/  STL [R1+0x3c], R14 ;  /* 0x00003c0e01007387 */ /* 0x000fe20000100800 */
[----:B------:R-:W-:-:S03]  /*4ab0*/  SEL R17, R7, R2, !P3 ;  /* 0x0000000207117207 */ /* 0x000fc60005800000 */
[----:B------:R-:W-:Y:S04]  /*4ac0*/  STL [R1+0x600], R3 ;  /* 0x0006000301007387 */ /* 0x000fe80000100800 */
[----:B------:R0:W-:Y:S01]  /*4ad0*/  STL [R1+0x2c], R13 ;  /* 0x00002c0d01007387 */ /* 0x0001e20000100800 */
[----:B------:R-:W-:-:S03]  /*4ae0*/  SEL R2, R7, R0, !P3 ;  /* 0x0000000007027207 */ /* 0x000fc60005800000 */
[----:B------:R-:W-:Y:S04]  /*4af0*/  STL [R1+0x604], R29 ;  /* 0x0006041d01007387 */ /* 0x000fe80000100800 */
[----:B------:R-:W-:Y:S04]  /*4b00*/  STL [R1+0x608], R18 ;  /* 0x0006081201007387 */ /* 0x000fe80000100800 */
[----:B------:R-:W-:Y:S04]  /*4b10*/  STL [R1+0x60c], R17 ;  /* 0x00060c1101007387 */ /* 0x000fe80000100800 */
[----:B------:R1:W-:Y:S04]  /*4b20*/  STL [R1+0x610], R4 ;  /* 0x0006100401007387 */ /* 0x0003e80000100800 */
[----:B------:R-:W2:Y:S04]  /*4b30*/  LDL.LU R0, [R1+0x67c] ;  /* 0x00067c0001007983 */ /* 0x000ea80000300800 */
[----:B------:R-:W3:Y:S04]  /*4b40*/  LDL.LU R12, [R1+0xc] ;  /* 0x00000c00010c7983 */ /* 0x000ee80000300800 */
[----:B0-----:R-:W4:Y:S04]  /*4b50*/  LDL.LU R13, [R1+0x8] ;  /* 0x00000800010d7983 */ /* 0x001f280000300800 */
[----:B------:R-:W4:Y:S04]  /*4b60*/  LDL.LU R14, [R1+0x4] ;  /* 0x00000400010e7983 */ /* 0x000f280000300800 */
[----:B------:R-:W4:Y:S04]  /*4b70*/  LDL.LU R15, [R1+0x28] ;  /* 0x00002800010f7983 */ /* 0x000f280000300800 */
[----:B-1----:R-:W4:Y:S04]  /*4b80*/  LDL.LU R4, [R1+0x30] ;  /* 0x0000300001047983 */ /* 0x002f280000300800 */
[----:B------:R-:W4:Y:S04]  /*4b90*/  LDL.LU R17, [R1+0x34] ;  /* 0x0000340001117983 */ /* 0x000f280000300800 */
[----:B------:R-:W4:Y:S04]  /*4ba0*/  LDL.LU R18, [R1+0x38] ;  /* 0x0000380001127983 */ /* 0x000f280000300800 */
[----:B------:R-:W4:Y:S04]  /*4bb0*/  LDL.LU R29, [R1+0x40] ;  /* 0x00004000011d7983 */ /* 0x000f280000300800 */
[----:B------:R-:W4:Y:S04]  /*4bc0*/  LDL.LU R3, [R1+0x48] ;  /* 0x0000480001037983 */ /* 0x000f280000300800 */
[----:B------:R0:W-:Y:S04]  /*4bd0*/  STL [R1+0x614], R2 ;  /* 0x0006140201007387 */ /* 0x0001e80000100800 */
[----:B0-----:R-:W4:Y:S04]  /*4be0*/  LDL.LU R2, [R1+0x10] ;  /* 0x0000100001027983 */ /* 0x001f280000300800 */
[----:B------:R0:W-:Y:S04]  /*4bf0*/  STL [R1+0x618], R19 ;  /* 0x0006181301007387 */ /* 0x0001e80000100800 */
[----:B0-----:R-:W4:Y:S01]  /*4c00*/  LDL.LU R19, [R1+0x14] ;  /* 0x0000140001137983 */ /* 0x001f220000300800 */
[----:B------:R-:W-:-:S02]  /*4c10*/  SEL R20, R7, R20, !P3 ;  /* 0x0000001407147207 */ /* 0x000fc40005800000 */
[C---:B------:R-:W-:Y:S02]  /*4c20*/  SEL R21, R7.reuse, R21, !P3 ;  /* 0x0000001507157207 */ /* 0x040fe40005800000 */
[C---:B------:R-:W-:Y:S02]  /*4c30*/  SEL R22, R7.reuse, R22, !P3 ;  /* 0x0000001607167207 */ /* 0x040fe40005800000 */
[C---:B------:R-:W-:Y:S01]  /*4c40*/  SEL R23, R7.reuse, R23, !P3 ;  /* 0x0000001707177207 */ /* 0x040fe20005800000 */
[----:B------:R-:W-:Y:S01]  /*4c50*/  STL [R1+0x61c], R20 ;  /* 0x00061c1401007387 */ /* 0x000fe20000100800 */
[C---:B------:R-:W-:Y:S02]  /*4c60*/  SEL R24, R7.reuse, R24, !P3 ;  /* 0x0000001807187207 */ /* 0x040fe40005800000 */
[C---:B------:R-:W-:Y:S01]  /*4c70*/  SEL R25, R7.reuse, R25, !P3 ;  /* 0x0000001907197207 */ /* 0x040fe20005800000 */
[----:B------:R-:W-:Y:S01]  /*4c80*/  STL [R1+0x620], R21 ;  /* 0x0006201501007387 */ /* 0x000fe20000100800 */
[----:B------:R-:W-:-:S02]  /*4c90*/  SEL R26, R7, R26, !P3 ;  /* 0x0000001a071a7207 */ /* 0x000fc40005800000 */
[C---:B------:R-:W-:Y:S01]  /*4ca0*/  SEL R27, R7.reuse, R27, !P3 ;  /* 0x0000001b071b7207 */ /* 0x040fe20005800000 */
[----:B------:R-:W-:Y:S01]  /*4cb0*/  STL [R1+0x624], R22 ;  /* 0x0006241601007387 */ /* 0x000fe20000100800 */
[C---:B------:R-:W-:Y:S02]  /*4cc0*/  SEL R28, R7.reuse, R28, !P3 ;  /* 0x0000001c071c7207 */ /* 0x040fe40005800000 */
[C---:B------:R-:W-:Y:S01]  /*4cd0*/  SEL R11, R7.reuse, R11, !P3 ;  /* 0x0000000b070b7207 */ /* 0x040fe20005800000 */
[----:B------:R-:W-:Y:S01]  /*4ce0*/  STL [R1+0x628], R23 ;  /* 0x0006281701007387 */ /* 0x000fe20000100800 */
[----:B------:R-:W-:-:S03]  /*4cf0*/  SEL R10, R7, R10, !P3 ;  /* 0x0000000a070a7207 */ /* 0x000fc60005800000 */
        /* <DEDUP_REMOVED lines=8> */
[----:B------:R-:W-:Y:S04]  /*4d80*/  STL [R1+0x63c], R28 ;  /* 0x00063c1c01007387 */ /* 0x000fe80000100800 */
[----:B------:R-:W-:Y:S04]  /*4d90*/  STL [R1+0x640], R11 ;  /* 0x0006400b01007387 */ /* 0x000fe80000100800 */
[----:B------:R-:W-:Y:S04]  /*4da0*/  STL [R1+0x644], R10 ;  /* 0x0006440a01007387 */ /* 0x000fe80000100800 */
[----:B------:R-:W-:Y:S04]  /*4db0*/  STL [R1+0x648], R9 ;  /* 0x0006480901007387 */ /* 0x000fe80000100800 */
[----:B------:R-:W-:Y:S04]  /*4dc0*/  STL [R1+0x64c], R8 ;  /* 0x00064c0801007387 */ /* 0x000fe80000100800 */
[----:B------:R-:W-:Y:S04]  /*4dd0*/  STL [R1+0x650], R5 ;  /* 0x0006500501007387 */ /* 0x000fe80000100800 */
[----:B------:R-:W-:Y:S01]  /*4de0*/  STL [R1+0x654], R6 ;  /* 0x0006540601007387 */ /* 0x000fe20000100800 */
[----:B--2---:R-:W-:-:S02]  /*4df0*/  IMAD R16, R0, UR10, RZ ;  /* 0x0000000a00107c24 */ /* 0x004fc4000f8e02ff */
[----:B---3--:R-:W-:-:S03]  /*4e00*/  IMAD R12, R12, UR6, RZ ;  /* 0x000000060c0c7c24 */ /* 0x008fc6000f8e02ff */
[----:B------:R-:W-:Y:S01]  /*4e10*/  STL [R1+0x658], R16 ;  /* 0x0006581001007387 */ /* 0x000fe20000100800 */
[----:B----4-:R-:W-:Y:S02]  /*4e20*/  IMAD R13, R13, UR6, RZ ;  /* 0x000000060d0d7c24 */ /* 0x010fe4000f8e02ff */
[----:B------:R-:W-:Y:S02]  /*4e30*/  IMAD R14, R14, UR6, RZ ;  /* 0x000000060e0e7c24 */ /* 0x000fe4000f8e02ff */
[----:B------:R-:W-:Y:S02]  /*4e40*/  IMAD R15, R15, UR6, RZ ;  /* 0x000000060f0f7c24 */ /* 0x000fe4000f8e02ff */
[----:B------:R-:W-:Y:S02]  /*4e50*/  IMAD R7, R2, UR6, RZ ;  /* 0x0000000602077c24 */ /* 0x000fe4000f8e02ff */
[----:B------:R-:W-:Y:S02]  /*4e60*/  IMAD R2, R4, UR6, RZ ;  /* 0x0000000604027c24 */ /* 0x000fe4000f8e02ff */
[----:B------:R-:W-:-:S02]  /*4e70*/  IMAD R4, R18, UR6, RZ ;  /* 0x0000000612047c24 */ /* 0x000fc4000f8e02ff */
[----:B------:R-:W-:-:S05]  /*4e80*/  IMAD R0, R19, UR6, RZ ;  /* 0x0000000613007c24 */ /* 0x000fca000f8e02ff */
[----:B------:R0:W-:Y:S04]  /*4e90*/  STL [R1+0x65c], R0 ;  /* 0x00065c0001007387 */ /* 0x0001e80000100800 */
[----:B------:R-:W-:Y:S04]  /*4ea0*/  STL [R1+0x660], R7 ;  /* 0x0006600701007387 */ /* 0x000fe80000100800 */
[----:B------:R-:W-:Y:S01]  /*4eb0*/  STL [R1+0x664], R12 ;  /* 0x0006640c01007387 */ /* 0x000fe20000100800 */
[----:B0-----:R-:W-:-:S03]  /*4ec0*/  IMAD R0, R17, UR6, RZ ;  /* 0x0000000611007c24 */ /* 0x001fc6000f8e02ff */
[----:B------:R-:W-:Y:S04]  /*4ed0*/  STL [R1+0x668], R13 ;  /* 0x0006680d01007387 */ /* 0x000fe80000100800 */
[----:B------:R-:W-:Y:S04]  /*4ee0*/  STL [R1+0x66c], R14 ;  /* 0x00066c0e01007387 */ /* 0x000fe80000100800 */
[----:B------:R0:W-:Y:S04]  /*4ef0*/  STL [R1+0x670], R15 ;  /* 0x0006700f01007387 */ /* 0x0001e80000100800 */
[----:B------:R1:W-:Y:S04]  /*4f00*/  STL [R1+0x4], R2 ;  /* 0x0000040201007387 */ /* 0x0003e80000100800 */
[----:B------:R2:W-:Y:S04]  /*4f10*/  STL [R1+0x8], R0 ;  /* 0x0000080001007387 */ /* 0x0005e80000100800 */
[----:B------:R-:W-:Y:S04]  /*4f20*/  STL [R1+0xc], R4 ;  /* 0x00000c0401007387 */ /* 0x000fe80000100800 */
[----:B0-----:R-:W3:Y:S01]  /*4f30*/  LDL.LU R15, [R1+0x58] ;  /* 0x00005800010f7983 */ /* 0x001ee20000300800 */
[----:B-1----:R-:W-:-:S02]  /*4f40*/  IMAD R2, R29, UR6, RZ ;  /* 0x000000061d027c24 */ /* 0x002fc4000f8e02ff */
[----:B--2---:R-:W-:-:S03]  /*4f50*/  IMAD R0, R3, UR6, RZ ;  /* 0x0000000603007c24 */ /* 0x004fc6000f8e02ff */
[----:B------:R-:W-:Y:S04]  /*4f60*/  STL [R1+0x10], R2 ;  /* 0x0000100201007387 */ /* 0x000fe80000100800 */
[----:B---3--:R0:W-:Y:S04]  /*4f70*/  STL [R1+0x674], R15 ;  /* 0x0006740f01007387 */ /* 0x0081e80000100800 */
[----:B------:R-:W-:Y:S04]  /*4f80*/  STL [R1+0x14], R0 ;  /* 0x0000140001007387 */ /* 0x000fe80000100800 */
[----:B0-----:R-:W2:Y:S04]  /*4f90*/  LDL.LU R15, [R1+0x50] ;  /* 0x00005000010f7983 */ /* 0x001ea80000300800 */
[----:B--2---:R0:W-:Y:S04]  /*4fa0*/  STL [R1+0x678], R15 ;  /* 0x0006780f01007387 */ /* 0x0041e80000100800 */
[----:B0-----:R-:W2:Y:S04]  /*4fb0*/  LDL.LU R15, [R1+0x4c] ;  /* 0x00004c00010f7983 */ /* 0x001ea80000300800 */
[----:B------:R-:W3:Y:S04]  /*4fc0*/  LDL.LU R14, [R1+0x5c] ;  /* 0x00005c00010e7983 */ /* 0x000ee80000300800 */
[----:B------:R-:W4:Y:S04]  /*4fd0*/  LDL.LU R13, [R1+0x80] ;  /* 0x00008000010d7983 */ /* 0x000f280000300800 */
[----:B------:R-:W3:Y:S04]  /*4fe0*/  LDL.LU R12, [R1+0x88] ;  /* 0x00008800010c7983 */ /* 0x000ee80000300800 */
        /* <DEDUP_REMOVED lines=24> */
[----:B------:R-:W3:Y:S01]  /*5170*/  LDL.LU R3, [R1+0x2c] ;  /* 0x00002c0001037983 */ /* 0x000ee20000300800 */
[----:B--2---:R-:W-:-:S05]  /*5180*/  IMAD R15, R15, UR6, RZ ;  /* 0x000000060f0f7c24 */ /* 0x004fca000f8e02ff */
[----:B------:R0:W-:Y:S04]  /*5190*/  STL [R1+0x18], R15 ;  /* 0x0000180f01007387 */ /* 0x0001e80000100800 */
[----:B0-----:R-:W2:Y:S02]  /*51a0*/  LDL.LU R15, [R1+0x678] ;  /* 0x00067800010f7983 */ /* 0x001ea40000300800 */
[----:B--2---:R-:W-:-:S05]  /*51b0*/  IMAD R15, R15, UR6, RZ ;  /* 0x000000060f0f7c24 */ /* 0x004fca000f8e02ff */
[----:B------:R0:W-:Y:S04]  /*51c0*/  STL [R1+0x1c], R15 ;  /* 0x00001c0f01007387 */ /* 0x0001e80000100800 */
[----:B0-----:R-:W2:Y:S01]  /*51d0*/  LDL.LU R15, [R1+0x674] ;  /* 0x00067400010f7983 */ /* 0x001ea20000300800 */
[----:B---3--:R-:W-:Y:S02]  /*51e0*/  IMAD R14, R14, UR6, RZ ;  /* 0x000000060e0e7c24 */ /* 0x008fe4000f8e02ff */
[----:B----4-:R-:W-:Y:S02]  /*51f0*/  IMAD R13, R13, UR6, RZ ;  /* 0x000000060d0d7c24 */ /* 0x010fe4000f8e02ff */
[----:B------:R-:W-:Y:S02]  /*5200*/  IMAD R12, R12, UR6, RZ ;  /* 0x000000060c0c7c24 */ /* 0x000fe4000f8e02ff */
[----:B------:R-:W-:-:S02]  /*5210*/  IMAD R7, R7, UR6, RZ ;  /* 0x0000000607077c24 */ /* 0x000fc4000f8e02ff */
[----:B------:R-:W-:Y:S02]  /*5220*/  IMAD R0, R0, UR6, RZ ;  /* 0x0000000600007c24 */ /* 0x000fe4000f8e02ff */
[----:B------:R-:W-:Y:S02]  /*5230*/  IMAD R16, R16, UR6, RZ ;  /* 0x0000000610107c24 */ /* 0x000fe4000f8e02ff */
[----:B------:R-:W-:Y:S02]  /*5240*/  IMAD R6, R6, UR6, RZ ;  /* 0x0000000606067c24 */ /* 0x000fe4000f8e02ff */
[----:B------:R-:W-:Y:S02]  /*5250*/  IMAD R5, R5, UR6, RZ ;  /* 0x0000000605057c24 */ /* 0x000fe4000f8e02ff */
        /* <DEDUP_REMOVED lines=20> */
[----:B--2---:R-:W-:-:S05]  /*53a0*/  IMAD R15, R15, UR6, RZ ;  /* 0x000000060f0f7c24 */ /* 0x004fca000f8e02ff */
[----:B------:R0:W-:Y:S04]  /*53b0*/  STL [R1+0x20], R15 ;  /* 0x0000200f01007387 */ /* 0x0001e80000100800 */
[----:B0-----:R-:W2:Y:S04]  /*53c0*/  LDL.LU R15, [R1+0x670] ;  /* 0x00067000010f7983 */ /* 0x001ea80000300800 */
[----:B------:R0:W-:Y:S04]  /*53d0*/  STL [R1+0x24], R14 ;  /* 0x0000240e01007387 */ /* 0x0001e80000100800 */
[----:B0-----:R-:W3:Y:S04]  /*53e0*/  LDL.LU R14, [R1+0x66c] ;  /* 0x00066c00010e7983 */ /* 0x001ee80000300800 */
[----:B------:R0:W-:Y:S04]  /*53f0*/  STL [R1+0x28], R13 ;  /* 0x0000280d01007387 */ /* 0x0001e80000100800 */
[----:B0-----:R-:W4:Y:S04]  /*5400*/  LDL.LU R13, [R1+0x668] ;  /* 0x00066800010d7983 */ /* 0x001f280000300800 */
[----:B------:R0:W-:Y:S04]  /*5410*/  STL [R1+0x30], R12 ;  /* 0x0000300c01007387 */ /* 0x0001e80000100800 */
[----:B0-----:R-:W2:Y:S04]  /*5420*/  LDL.LU R12, [R1+0x664] ;  /* 0x00066400010c7983 */ /* 0x001ea80000300800 */
        /* <DEDUP_REMOVED lines=25> */
[----:B0-----:R-:W3:Y:S04]  /*55c0*/  LDL.LU R25, [R1+0x630] ;  /* 0x0006300001197983 */ /* 0x001ee80000300800 */
        /* <DEDUP_REMOVED lines=24> */
[----:B--2---:R-:W-:-:S02]  /*5750*/  IMAD R26, R26, UR6, RZ ;  /* 0x000000061a1a7c24 */ /* 0x004fc4000f8e02ff */
[----:B---3--:R-:W-:Y:S02]  /*5760*/  IMAD R25, R25, UR6, RZ ;  /* 0x0000000619197c24 */ /* 0x008fe4000f8e02ff */
[----:B----4-:R-:W-:Y:S02]  /*5770*/  IMAD R24, R24, UR6, RZ ;  /* 0x0000000618187c24 */ /* 0x010fe4000f8e02ff */
        /* <DEDUP_REMOVED lines=8> */
[----:B------:R-:W-:-:S05]  /*5800*/  IMAD R29, R29, UR6, RZ ;  /* 0x000000061d1d7c24 */ /* 0x000fca000f8e02ff */
[----:B------:R-:W-:Y:S01]  /*5810*/  STL [R1+0x5c8], R29 ;  /* 0x0005c81d01007387 */ /* 0x000fe20000100800 */
[----:B------:R-:W-:-:S05]  /*5820*/  IMAD R3, R3, UR6, RZ ;  /* 0x0000000603037c24 */ /* 0x000fca000f8e02ff */
[----:B------:R0:W-:Y:S04]  /*5830*/  STL [R1], R3 ;  /* 0x0000000301007387 */ /* 0x0001e80000100800 */
[----:B------:R-:W-:Y:S01]  /*5840*/  STL [R1+0x5c4], R18 ;  /* 0x0005c41201007387 */ /* 0x000fe20000100800 */
[----:B0-----:R-:W-:-:S03]  /*5850*/  IMAD R3, R4, UR6, RZ ;  /* 0x0000000604037c24 */ /* 0x001fc6000f8e02ff */
[----:B------:R-:W-:Y:S04]  /*5860*/  STL [R1+0x5cc], R17 ;  /* 0x0005cc1101007387 */ /* 0x000fe80000100800 */
[----:B------:R-:W-:Y:S04]  /*5870*/  STL [R1+0x5d0], R2 ;  /* 0x0005d00201007387 */ /* 0x000fe80000100800 */
[----:B------:R-:W-:Y:S04]  /*5880*/  STL [R1+0x94], R3 ;  /* 0x0000940301007387 */ /* 0x000fe80000100800 */
[----:B------:R-:W-:Y:S04]  /*5890*/  STL [R1+0x5d4], R19 ;  /* 0x0005d41301007387 */ /* 0x000fe80000100800 */
        /* <DEDUP_REMOVED lines=13> */
[----:B0-----:R-:W3:Y:S01]  /*5970*/  LDL.LU R26, [R1+0x4] ;  /* 0x00000400011a7983 */ /* 0x001ee20000300800 */
[----:B------:R-:W-:-:S02]  /*5980*/  IMAD R27, R27, UR6, RZ ;  /* 0x000000061b1b7c24 */ /* 0x000fc4000f8e02ff */
[----:B------:R-:W-:Y:S02]  /*5990*/  IMAD R3, R28, UR6, RZ ;  /* 0x000000061c037c24 */ /* 0x000fe4000f8e02ff */
[----:B------:R-:W-:Y:S01]  /*59a0*/  IMAD R28, R11, UR6, RZ ;  /* 0x000000060b1c7c24 */ /* 0x000fe2000f8e02ff */
[----:B------:R-:W-:Y:S04]  /*59b0*/  STL [R1+0x5f4], R27 ;  /* 0x0005f41b01007387 */ /* 0x000fe80000100800 */
[----:B------:R0:W-:Y:S04]  /*59c0*/  STL [R1+0x5f8], R3 ;  /* 0x0005f80301007387 */ /* 0x0001e80000100800 */
[----:B------:R-:W-:Y:S04]  /*59d0*/  STL [R1+0x5fc], R28 ;  /* 0x0005fc1c01007387 */ /* 0x000fe80000100800 */
[----:B------:R-:W4:Y:S01]  /*59e0*/  LDL.LU R19, [R1+0x20] ;  /* 0x0000200001137983 */ /* 0x000f220000300800 */
[----:B------:R-:W-:-:S05]  /*59f0*/  LEA R2, P0, R0, UR14, 0x1 ;  /* 0x0000000e00027c11 */ /* 0x000fca000f8008ff */
[----:B------:R1:W-:Y:S01]  /*5a00*/  STL [R1+0x558], R2 ;  /* 0x0005580201007387 */ /* 0x0003e20000100800 */
[----:B------:R-:W-:Y:S01]  /*5a10*/  IMAD R11, R10, UR6, RZ ;  /* 0x000000060a0b7c24 */ /* 0x000fe2000f8e02ff */
[----:B0-----:R-:W-:Y:S01]  /*5a20*/  LEA R3, P1, R7, UR14, 0x1 ;  /* 0x0000000e07037c11 */ /* 0x001fe2000f8208ff */
[----:B------:R-:W-:Y:S01]  /*5a30*/  IMAD R10, R9, UR6, RZ ;  /* 0x00000006090a7c24 */ /* 0x000fe2000f8e02ff */
[----:B-1----:R-:W4:Y:S01]  /*5a40*/  LDL.LU R2, [R1+0x24] ;  /* 0x0000240001027983 */ /* 0x002f220000300800 */
[----:B------:R-:W-:Y:S02]  /*5a50*/  IMAD R9, R8, UR6, RZ ;  /* 0x0000000608097c24 */ /* 0x000fe4000f8e02ff */
[----:B------:R-:W-:Y:S01]  /*5a60*/  IMAD R8, R5, UR6, RZ ;  /* 0x0000000605087c24 */ /* 0x000fe2000f8e02ff */
[----:B------:R0:W-:Y:S01]  /*5a70*/  STL [R1+0x564], R3 ;  /* 0x0005640301007387 */ /* 0x0001e20000100800 */
[----:B------:R-:W-:Y:S01]  /*5a80*/  IMAD R5, R6, UR6, RZ ;  /* 0x0000000606057c24 */ /* 0x000fe2000f8e02ff */
[----:B------:R-:W-:-:S02]  /*5a90*/  LEA R6, P2, R12, UR14, 0x1 ;  /* 0x0000000e0c067c11 */ /* 0x000fc4000f8408ff */
[----:B------:R-:W4:Y:S01]  /*5aa0*/  LDL.LU R17, [R1+0x28] ;  /* 0x0000280001117983 */ /* 0x000f220000300800 */
[----:B0-----:R-:W-:-:S03]  /*5ab0*/  LEA R3, P3, R13, UR14, 0x1 ;  /* 0x0000000e0d037c11 */ /* 0x001fc6000f8608ff */
[----:B------:R0:W-:Y:S04]  /*5ac0*/  STL [R1+0x54c], R6 ;  /* 0x00054c0601007387 */ /* 0x0001e80000100800 */
[----:B------:R1:W-:Y:S04]  /*5ad0*/  STL [R1+0x55c], R3 ;  /* 0x00055c0301007387 */ /* 0x0003e80000100800 */
[----:B------:R-:W4:Y:S01]  /*5ae0*/  LDL.LU R18, [R1+0x30] ;  /* 0x0000300001127983 */ /* 0x000f220000300800 */
[----:B0-----:R-:W-:-:S05]  /*5af0*/  LEA R6, P4, R14, UR14, 0x1 ;  /* 0x0000000e0e067c11 */ /* 0x001fca000f8808ff */
[----:B------:R0:W-:Y:S04]  /*5b00*/  STL [R1+0x568], R6 ;  /* 0x0005680601007387 */ /* 0x0001e80000100800 */
[----:B------:R-:W4:Y:S01]  /*5b10*/  LDL.LU R29, [R1+0x34] ;  /* 0x00003400011d7983 */ /* 0x000f220000300800 */
[----:B-1----:R-:W-:Y:S02]  /*5b20*/  LEA R3, P5, R15, UR14, 0x1 ;  /* 0x0000000e0f037c11 */ /* 0x002fe4000f8a08ff */
[----:B------:R-:W-:-:S03]  /*5b30*/  LEA R4, P6, R16, UR12, 0x1 ;  /* 0x0000000c10047c11 */ /* 0x000fc6000f8c08ff */
[----:B------:R3:W-:Y:S01]  /*5b40*/  STL [R1+0x550], R3 ;  /* 0x0005500301007387 */ /* 0x0007e20000100800 */
[----:B0-----:R-:W-:Y:S02]  /*5b50*/  LEA.HI.X.SX32 R6, R16, UR13, 0x1, P6 ;  /* 0x0000000d10067c11 */ /* 0x001fe4000b0f0eff */
[----:B------:R-:W-:Y:S02]  /*5b60*/  LEA.HI.X.SX32 R16, R0, UR15, 0x1, P0 ;  /* 0x0000000f00107c11 */ /* 0x000fe400080f0eff */
[----:B------:R-:W-:Y:S02]  /*5b70*/  LEA.HI.X.SX32 R13, R13, UR15, 0x1, P3 ;  /* 0x0000000f0d0d7c11 */ /* 0x000fe400098f0eff */
[----:B------:R-:W-:Y:S02]  /*5b80*/  LEA.HI.X.SX32 R14, R14, UR15, 0x1, P4 ;  /* 0x0000000f0e0e7c11 */ /* 0x000fe4000a0f0eff */
[----:B------:R-:W-:Y:S02]  /*5b90*/  LEA.HI.X.SX32 R15, R15, UR15, 0x1, P5 ;  /* 0x0000000f0f0f7c11 */ /* 0x000fe4000a8f0eff */
[----:B--2---:R-:W-:-:S02]  /*5ba0*/  LEA R0, P0, R25, UR14, 0x1 ;  /* 0x0000000e19007c11 */ /* 0x004fc4000f8008ff */
[----:B---3--:R-:W-:-:S05]  /*5bb0*/  LEA R3, P6, R26, UR14, 0x1 ;  /* 0x0000000e1a037c11 */ /* 0x008fca000f8c08ff */
[----:B------:R0:W-:Y:S04]  /*5bc0*/  STL [R1+0x554], R3 ;  /* 0x0005540301007387 */ /* 0x0001e80000100800 */
[----:B------:R-:W-:Y:S01]  /*5bd0*/  STL [R1+0x53c], R16 ;  /* 0x00053c1001007387 */ /* 0x000fe20000100800 */
[----:B0-----:R-:W-:-:S03]  /*5be0*/  LEA.HI.X.SX32 R3, R7, UR15, 0x1, P1 ;  /* 0x0000000f07037c11 */ /* 0x001fc600088f0eff */
[----:B------:R-:W2:Y:S04]  /*5bf0*/  LDL.LU R7, [R1+0x40] ;  /* 0x0000400001077983 */ /* 0x000ea80000300800 */
[----:B------:R-:W-:Y:S04]  /*5c00*/  STL [R1+0x560], R0 ;  /* 0x0005600001007387 */ /* 0x000fe80000100800 */
[----:B------:R0:W-:Y:S02]  /*5c10*/  STL [R1+0x544], R3 ;  /* 0x0005440301007387 */ /* 0x0001e40000100800 */
[----:B0-----:R-:W-:-:S02]  /*5c20*/  LEA.HI.X.SX32 R3, R12, UR15, 0x1, P2 ;  /* 0x0000000f0c037c11 */ /* 0x001fc400090f0eff */
[----:B------:R-:W3:Y:S01]  /*5c30*/  LDL.LU R12, [R1+0x38] ;  /* 0x00003800010c7983 */ /* 0x000ee20000300800 */
[----:B------:R-:W-:-:S05]  /*5c40*/  LEA R0, P1, R24, UR14, 0x1 ;  /* 0x0000000e18007c11 */ /* 0x000fca000f8208ff */
[----:B------:R0:W-:Y:S01]  /*5c50*/  STL [R1+0x4f0], R0 ;  /* 0x0004f00001007387 */ /* 0x0001e20000100800 */
[----:B------:R-:W-:-:S03]  /*5c60*/  LEA R16, P2, R23, UR14, 0x1 ;  /* 0x0000000e17107c11 */ /* 0x000fc6000f8408ff */
[----:B0-----:R-:W2:Y:S04]  /*5c70*/  LDL.LU R0, [R1+0x48] ;  /* 0x0000480001007983 */ /* 0x001ea80000300800 */
[----:B------:R4:W-:Y:S04]  /*5c80*/  STL [R1+0x448], R3 ;  /* 0x0004480301007387 */ /* 0x0009e80000100800 */
[----:B------:R-:W-:Y:S04]  /*5c90*/  STL [R1+0x540], R16 ;  /* 0x0005401001007387 */ /* 0x000fe80000100800 */
[----:B------:R-:W2:Y:S01]  /*5ca0*/  LDL.LU R28, [R1+0x4c] ;  /* 0x00004c00011c7983 */ /* 0x000ea20000300800 */
[----:B----4-:R-:W-:-:S03]  /*5cb0*/  LEA R3, P3, R22, UR14, 0x1 ;  /* 0x0000000e16037c11 */ /* 0x010fc6000f8608ff */
[----:B------:R-:W-:Y:S04]  /*5cc0*/  STL [R1+0x450], R13 ;  /* 0x0004500d01007387 */ /* 0x000fe80000100800 */
[----:B------:R0:W-:Y:S04]  /*5cd0*/  STL [R1+0x548], R3 ;  /* 0x0005480301007387 */ /* 0x0001e80000100800 */
[----:B0-----:R-:W4:Y:S01]  /*5ce0*/  LDL.LU R3, [R1+0x50] ;  /* 0x0000500001037983 */ /* 0x001f220000300800 */
[----:B------:R-:W-:-:S03]  /*5cf0*/  LEA R13, P4, R21, UR14, 0x1 ;  /* 0x0000000e150d7c11 */ /* 0x000fc6000f8808ff */
[----:B------:R0:W-:Y:S04]  /*5d00*/  STL [R1+0x4ec], R14 ;  /* 0x0004ec0e01007387 */ /* 0x0001e80000100800 */
[----:B------:R1:W-:Y:S04]  /*5d10*/  STL [R1+0x44c], R13 ;  /* 0x00044c0d01007387 */ /* 0x0003e80000100800 */
[----:B------:R1:W-:Y:S04]  /*5d20*/  STL [R1+0x36c], R15 ;  /* 0x00036c0f01007387 */ /* 0x0003e80000100800 */
[----:B------:R-:W4:Y:S01]  /*5d30*/  LDL.LU R16, [R1+0x58] ;  /* 0x0000580001107983 */ /* 0x000f220000300800 */
[----:B0-----:R-:W-:-:S02]  /*5d40*/  LEA R14, P5, R20, UR14, 0x1 ;  /* 0x0000000e140e7c11 */ /* 0x001fc4000f8a08ff */
[----:B-1----:R-:W-:Y:S02]  /*5d50*/  LEA.HI.X.SX32 R13, R26, UR15, 0x1, P6 ;  /* 0x0000000f1a0d7c11 */ /* 0x002fe4000b0f0eff */
[----:B------:R-:W-:Y:S01]  /*5d60*/  LEA R15, P6, R19, UR14, 0x1 ;  /* 0x0000000e130f7c11 */ /* 0x000fe2000f8c08ff */
[----:B------:R0:W-:Y:S04]  /*5d70*/  STL [R1+0x45c], R14 ;  /* 0x00045c0e01007387 */ /* 0x0001e80000100800 */
[----:B------:R1:W-:Y:S04]  /*5d80*/  STL [R1+0x3b8], R13 ;  /* 0x0003b80d01007387 */ /* 0x0003e80000100800 */
[----:B------:R1:W-:Y:S04]  /*5d90*/  STL [R1+0x4f4], R15 ;  /* 0x0004f40f01007387 */ /* 0x0003e80000100800 */
[----:B------:R-:W4:Y:S01]  /*5da0*/  LDL.LU R27, [R1+0x5c] ;  /* 0x00005c00011b7983 */ /* 0x000f220000300800 */
[----:B0-----:R-:W-:-:S02]  /*5db0*/  LEA.HI.X.SX32 R14, R25, UR15, 0x1, P0 ;  /* 0x0000000f190e7c11 */ /* 0x001fc400080f0eff */
[----:B-1----:R-:W-:Y:S02]  /*5dc0*/  LEA R13, P0, R2, UR14, 0x1 ;  /* 0x0000000e020d7c11 */ /* 0x002fe4000f8008ff */
[----:B------:R-:W-:Y:S01]  /*5dd0*/  LEA.HI.X.SX32 R15, R24, UR15, 0x1, P1 ;  /* 0x0000000f180f7c11 */ /* 0x000fe200088f0eff */
        /* <DEDUP_REMOVED lines=9> */
[----:B------:R1:W-:Y:S01]  /*5e70*/  STL [R1+0x4f8], R15 ;  /* 0x0004f80f01007387 */ /* 0x0003e20000100800 */
[----:B0-----:R-:W-:-:S03]  /*5e80*/  LEA.HI.X.SX32 R14, R22, UR15, 0x1, P3 ;  /* 0x0000000f160e7c11 */ /* 0x001fc600098f0eff */
[----:B------:R-:W4:Y:S01]  /*5e90*/  LDL.LU R25, [R1+0x80] ;  /* 0x0000800001197983 */ /* 0x000f220000300800 */
[----:B-1----:R-:W-:Y:S02]  /*5ea0*/  LEA R13, P3, R29, UR14, 0x1 ;  /* 0x0000000e1d0d7c11 */ /* 0x002fe4000f8608ff */
[----:B------:R-:W-:Y:S01]  /*5eb0*/  LEA.HI.X.SX32 R15, R21, UR15, 0x1, P4 ;  /* 0x0000000f150f7c11 */ /* 0x000fe2000a0f0eff */
[----:B------:R-:W-:Y:S04]  /*5ec0*/  STL [R1+0x458], R14 ;  /* 0x0004580e01007387 */ /* 0x000fe80000100800 */
[----:B------:R0:W-:Y:S04]  /*5ed0*/  STL [R1+0x3cc], R13 ;  /* 0x0003cc0d01007387 */ /* 0x0001e80000100800 */
[----:B------:R-:W-:Y:S04]  /*5ee0*/  STL [R1+0x374], R15 ;  /* 0x0003740f01007387 */ /* 0x000fe80000100800 */
[----:B------:R-:W4:Y:S01]  /*5ef0*/  LDL.LU R24, [R1+0x84] ;  /* 0x0000840001187983 */ /* 0x000f220000300800 */
[----:B0-----:R-:W-:-:S02]  /*5f00*/  LEA.HI.X.SX32 R13, R20, UR15, 0x1, P5 ;  /* 0x0000000f140d7c11 */ /* 0x001fc4000a8f0eff */
[----:B---3--:R-:W-:-:S05]  /*5f10*/  LEA R14, P4, R12, UR14, 0x1 ;  /* 0x0000000e0c0e7c11 */ /* 0x008fca000f8808ff */
[----:B------:R2:W-:Y:S04]  /*5f20*/  STL [R1+0x46c], R14 ;  /* 0x00046c0e01007387 */ /* 0x0005e80000100800 */
[----:B------:R0:W-:Y:S04]  /*5f30*/  STL [R1+0x3c0], R13 ;  /* 0x0003c00d01007387 */ /* 0x0001e80000100800 */
[----:B------:R-:W3:Y:S01]  /*5f40*/  LDL.LU R23, [R1+0x88] ;  /* 0x0000880001177983 */ /* 0x000ee20000300800 */
[----:B--2---:R-:W-:Y:S02]  /*5f50*/  LEA R14, P5, R7, UR14, 0x1 ;  /* 0x0000000e070e7c11 */ /* 0x004fe4000f8a08ff */
[----:B0-----:R-:W-:-:S03]  /*5f60*/  LEA.HI.X.SX32 R13, R19, UR15, 0x1, P6 ;  /* 0x0000000f130d7c11 */ /* 0x001fc6000b0f0eff */
[----:B------:R0:W-:Y:S04]  /*5f70*/  STL [R1+0x4fc], R14 ;  /* 0x0004fc0e01007387 */ /* 0x0001e80000100800 */
[----:B------:R1:W-:Y:S04]  /*5f80*/  STL [R1+0x460], R13 ;  /* 0x0004600d01007387 */ /* 0x0003e80000100800 */
[----:B------:R-:W2:Y:S01]  /*5f90*/  LDL.LU R22, [R1+0x8c] ;  /* 0x00008c0001167983 */ /* 0x000ea20000300800 */
[----:B0-----:R-:W-:-:S05]  /*5fa0*/  LEA R14, P6, R0, UR14, 0x1 ;  /* 0x0000000e000e7c11 */ /* 0x001fca000f8c08ff */
[----:B------:R-:W-:Y:S01]  /*5fb0*/  STL [R1+0x3d4], R14 ;  /* 0x0003d40e01007387 */ /* 0x000fe20000100800 */
[----:B-1----:R-:W-:-:S03]  /*5fc0*/  LEA.HI.X.SX32 R13, R2, UR15, 0x1, P0 ;  /* 0x0000000f020d7c11 */ /* 0x002fc600080f0eff */
[----:B------:R-:W2:Y:S01]  /*5fd0*/  LDL.LU R21, [R1+0x90] ;  /* 0x0000900001157983 */ /* 0x000ea20000300800 */
[----:B------:R-:W-:-:S03]  /*5fe0*/  LEA R2, P0, R28, UR14, 0x1 ;  /* 0x0000000e1c027c11 */ /* 0x000fc6000f8008ff */
[----:B------:R0:W-:Y:S04]  /*5ff0*/  STL [R1+0x378], R13 ;  /* 0x0003780d01007387 */ /* 0x0001e80000100800 */
[----:B------:R-:W2:Y:S01]  /*6000*/  LDL.LU R20, [R1+0x78] ;  /* 0x0000780001147983 */ /* 0x000ea20000300800 */
[----:B0-----:R-:W-:-:S03]  /*6010*/  LEA.HI.X.SX32 R13, R17, UR15, 0x1, P1 ;  /* 0x0000000f110d7c11 */ /* 0x001fc600088f0eff */
[----:B------:R4:W-:Y:S04]  /*6020*/  STL [R1+0x474], R2 ;  /* 0x0004740201007387 */ /* 0x0009e80000100800 */
[----:B------:R-:W-:Y:S04]  /*6030*/  STL [R1+0x3c8], R13 ;  /* 0x0003c80d01007387 */ /* 0x000fe80000100800 */
[----:B------:R-:W2:Y:S01]  /*6040*/  LDL.LU R19, [R1+0x74] ;  /* 0x0000740001137983 */ /* 0x000ea20000300800 */
[----:B----4-:R-:W-:Y:S02]  /*6050*/  LEA R2, P1, R3, UR14, 0x1 ;  /* 0x0000000e03027c11 */ /* 0x010fe4000f8208ff */
[----:B------:R-:W-:-:S03]  /*6060*/  LEA.HI.X.SX32 R14, R18, UR15, 0x1, P2 ;  /* 0x0000000f120e7c11 */ /* 0x000fc600090f0eff */
[----:B------:R0:W-:Y:S04]  /*6070*/  STL [R1+0x500], R2 ;  /* 0x0005000201007387 */ /* 0x0001e80000100800 */
[----:B0-----:R-:W4:Y:S01]  /*6080*/  LDL.LU R2, [R1+0x70] ;  /* 0x0000700001027983 */ /* 0x001f220000300800 */
[----:B------:R-:W-:-:S03]  /*6090*/  LEA R13, P2, R16, UR14, 0x1 ;  /* 0x0000000e100d7c11 */ /* 0x000fc6000f8408ff */
[----:B------:R0:W-:Y:S04]  /*60a0*/  STL [R1+0x468], R14 ;  /* 0x0004680e01007387 */ /* 0x0001e80000100800 */
[----:B------:R-:W4:Y:S04]  /*60b0*/  LDL.LU R17, [R1+0x6c] ;  /* 0x00006c0001117983 */ /* 0x000f280000300800 */
[----:B------:R1:W-:Y:S01]  /*60c0*/  STL [R1+0x3dc], R13 ;  /* 0x0003dc0d01007387 */ /* 0x0003e20000100800 */
[----:B0-----:R-:W-:-:S03]  /*60d0*/  LEA.HI.X.SX32 R14, R29, UR15, 0x1, P3 ;  /* 0x0000000f1d0e7c11 */ /* 0x001fc600098f0eff */
[----:B------:R-:W4:Y:S04]  /*60e0*/  LDL.LU R29, [R1+0x68] ;  /* 0x00006800011d7983 */ /* 0x000f280000300800 */
[----:B------:R-:W-:Y:S01]  /*60f0*/  STL [R1+0x37c], R14 ;  /* 0x00037c0e01007387 */ /* 0x000fe20000100800 */
[----:B-1----:R-:W-:-:S03]  /*6100*/  LEA R13, P3, R27, UR14, 0x1 ;  /* 0x0000000e1b0d7c11 */ /* 0x002fc6000f8608ff */
[----:B------:R-:W4:Y:S01]  /*6110*/  LDL.LU R18, [R1+0x64] ;  /* 0x0000640001127983 */ /* 0x000f220000300800 */
[----:B------:R-:W-:-:S03]  /*6120*/  LEA.HI.X.SX32 R12, R12, UR15, 0x1, P4 ;  /* 0x0000000f0c0c7c11 */ /* 0x000fc6000a0f0eff */
[----:B------:R0:W-:Y:S04]  /*6130*/  STL [R1+0x47c], R13 ;  /* 0x00047c0d01007387 */ /* 0x0001e80000100800 */
[----:B------:R-:W4:Y:S04]  /*6140*/  LDL.LU R15, [R1+0x60] ;  /* 0x00006000010f7983 */ /* 0x000f280000300800 */
[----:B------:R1:W-:Y:S01]  /*6150*/  STL [R1+0x3d0], R12 ;  /* 0x0003d00c01007387 */ /* 0x0003e20000100800 */
[----:B0-----:R-:W-:-:S03]  /*6160*/  LEA R13, P4, R26, UR14, 0x1 ;  /* 0x0000000e1a0d7c11 */ /* 0x001fc6000f8808ff */
[----:B------:R-:W4:Y:S04]  /*6170*/  LDL.LU R14, [R1+0x54] ;  /* 0x00005400010e7983 */ /* 0x000f280000300800 */
[----:B------:R0:W-:Y:S01]  /*6180*/  STL [R1+0x504], R13 ;  /* 0x0005040d01007387 */ /* 0x0001e20000100800 */
[----:B-1----:R-:W-:-:S03]  /*6190*/  LEA.HI.X.SX32 R12, R7, UR15, 0x1, P5 ;  /* 0x0000000f070c7c11 */ /* 0x002fc6000a8f0eff */
[----:B0-----:R-:W4:Y:S01]  /*61a0*/  LDL.LU R13, [R1+0x44] ;  /* 0x00004400010d7983 */ /* 0x001f220000300800 */
[----:B------:R-:W-:-:S03]  /*61b0*/  LEA R7, P5, R25, UR14, 0x1 ;  /* 0x0000000e19077c11 */ /* 0x000fc6000f8a08ff */
[----:B------:R0:W-:Y:S01]  /*61c0*/  STL [R1+0x470], R12 ;  /* 0x0004700c01007387 */ /* 0x0001e20000100800 */
[----:B------:R-:W-:-:S03]  /*61d0*/  LEA.HI.X.SX32 R0, R0, UR15, 0x1, P6 ;  /* 0x0000000f00007c11 */ /* 0x000fc6000b0f0eff */
[----:B0-----:R-:W4:Y:S04]  /*61e0*/  LDL.LU R12, [R1+0x3c] ;  /* 0x00003c00010c7983 */ /* 0x001f280000300800 */
[----:B------:R0:W-:Y:S04]  /*61f0*/  STL [R1+0x3e4], R7 ;  /* 0x0003e40701007387 */ /* 0x0001e80000100800 */
[----:B0-----:R-:W4:Y:S04]  /*6200*/  LDL.LU R7, [R1+0x2c] ;  /* 0x00002c0001077983 */ /* 0x001f280000300800 */
[----:B------:R0:W-:Y:S02]  /*6210*/  STL [R1+0x380], R0 ;  /* 0x0003800001007387 */ /* 0x0001e40000100800 */
[----:B0-----:R-:W-:-:S05]  /*6220*/  LEA R0, P6, R24, UR14, 0x1 ;  /* 0x0000000e18007c11 */ /* 0x001fca000f8c08ff */
[----:B------:R0:W-:Y:S04]  /*6230*/  STL [R1+0x484], R0 ;  /* 0x0004840001007387 */ /* 0x0001e80000100800 */
[----:B0-----:R-:W4:Y:S01]  /*6240*/  LDL.LU R0, [R1] ;  /* 0x0000000001007983 */ /* 0x001f220000300800 */
[----:B------:R-:W-:Y:S02]  /*6250*/  LEA.HI.X.SX32 R28, R28, UR15, 0x1, P0 ;  /* 0x0000000f1c1c7c11 */ /* 0x000fe400080f0eff */
[----:B------:R-:W-:-:S03]  /*6260*/  LEA.HI.X.SX32 R3, R3, UR15, 0x1, P1 ;  /* 0x0000000f03037c11 */ /* 0x000fc600088f0eff */
[----:B------:R3:W-:Y:S01]  /*6270*/  STL [R1+0x3d8], R28 ;  /* 0x0003d81c01007387 */ /* 0x0007e20000100800 */
[----:B------:R-:W-:Y:S02]  /*6280*/  LEA.HI.X.SX32 R16, R16, UR15, 0x1, P2 ;  /* 0x0000000f10107c11 */ /* 0x000fe400090f0eff */
[----:B------:R-:W-:Y:S02]  /*6290*/  LEA.HI.X.SX32 R27, R27, UR15, 0x1, P3 ;  /* 0x0000000f1b1b7c11 */ /* 0x000fe400098f0eff */
[----:B------:R-:W-:Y:S02]  /*62a0*/  LEA.HI.X.SX32 R26, R26, UR15, 0x1, P4 ;  /* 0x0000000f1a1a7c11 */ /* 0x000fe4000a0f0eff */
[----:B------:R-:W-:Y:S02]  /*62b0*/  LEA.HI.X.SX32 R25, R25, UR15, 0x1, P5 ;  /* 0x0000000f19197c11 */ /* 0x000fe4000a8f0eff */
[----:B------:R-:W-:Y:S02]  /*62c0*/  LEA.HI.X.SX32 R24, R24, UR15, 0x1, P6 ;  /* 0x0000000f18187c11 */ /* 0x000fe4000b0f0eff */
[----:B---3--:R-:W-:-:S05]  /*62d0*/  LEA R28, P0, R23, UR14, 0x1 ;  /* 0x0000000e171c7c11 */ /* 0x008fca000f8008ff */
[----:B------:R0:W-:Y:S04]  /*62e0*/  STL [R1+0x508], R28 ;  /* 0x0005081c01007387 */ /* 0x0001e80000100800 */
[----:B0-----:R-:W3:Y:S04]  /*62f0*/  LDL.LU R28, [R1+0x5fc] ;  /* 0x0005fc00011c7983 */ /* 0x001ee80000300800 */
[----:B------:R2:W-:Y:S02]  /*6300*/  STL [R1+0x478], R3 ;  /* 0x0004780301007387 */ /* 0x0005e40000100800 */
[----:B--2---:R-:W-:-:S05]  /*6310*/  LEA R3, P1, R22, UR14, 0x1 ;  /* 0x0000000e16037c11 */ /* 0x004fca000f8208ff */
[----:B------:R0:W-:Y:S04]  /*6320*/  STL [R1+0x3ec], R3 ;  /* 0x0003ec0301007387 */ /* 0x0001e80000100800 */
[----:B0-----:R-:W2:Y:S04]  /*6330*/  LDL.LU R3, [R1+0x5f8] ;  /* 0x0005f80001037983 */ /* 0x001ea80000300800 */
[----:B------:R0:W-:Y:S02]  /*6340*/  STL [R1+0x384], R16 ;  /* 0x0003841001007387 */ /* 0x0001e40000100800 */
[----:B0-----:R-:W-:-:S05]  /*6350*/  LEA R16, P2, R21, UR14, 0x1 ;  /* 0x0000000e15107c11 */ /* 0x001fca000f8408ff */
        /* <DEDUP_REMOVED lines=11> */
[----:B----4-:R-:W-:-:S05]  /*6410*/  LEA R25, P5, R2, UR14, 0x1 ;  /* 0x0000000e02197c11 */ /* 0x010fca000f8a08ff */
[----:B------:R0:W-:Y:S01]  /*6420*/  STL [R1+0x494], R25 ;  /* 0x0004941901007387 */ /* 0x0001e20000100800 */
[----:B------:R-:W-:-:S03]  /*6430*/  LEA.HI.X.SX32 R23, R23, UR15, 0x1, P0 ;  /* 0x0000000f17177c11 */ /* 0x000fc600080f0eff */
[----:B0-----:R-:W4:Y:S04]  /*6440*/  LDL.LU R25, [R1+0x5ec] ;  /* 0x0005ec0001197983 */ /* 0x001f280000300800 */
[----:B------:R0:W-:Y:S02]  /*6450*/  STL [R1+0x3e8], R24 ;  /* 0x0003e81801007387 */ /* 0x0001e40000100800 */
[----:B0-----:R-:W-:-:S05]  /*6460*/  LEA R24, P6, R17, UR14, 0x1 ;  /* 0x0000000e11187c11 */ /* 0x001fca000f8c08ff */
[----:B------:R0:W-:Y:S01]  /*6470*/  STL [R1+0x510], R24 ;  /* 0x0005101801007387 */ /* 0x0001e20000100800 */
[----:B------:R-:W-:-:S03]  /*6480*/  LEA.HI.X.SX32 R22, R22, UR15, 0x1, P1 ;  /* 0x0000000f16167c11 */ /* 0x000fc600088f0eff */
[----:B0-----:R-:W2:Y:S04]  /*6490*/  LDL.LU R24, [R1+0x5e8] ;  /* 0x0005e80001187983 */ /* 0x001ea80000300800 */
        /* <DEDUP_REMOVED lines=37> */
[----:B0-----:R-:W2:Y:S01]  /*66f0*/  LDL.LU R29, [R1+0x5c8] ;  /* 0x0005c800011d7983 */ /* 0x001ea20000300800 */
[----:B------:R-:W-:-:S05]  /*6700*/  LEA.HI.X.SX32 R18, R18, UR15, 0x1, P1 ;  /* 0x0000000f12127c11 */ /* 0x000fca00088f0eff */
[----:B------:R2:W-:Y:S02]  /*6710*/  STL [R1+0x400], R18 ;  /* 0x0004001201007387 */ /* 0x0005e40000100800 */
[----:B--2---:R-:W-:-:S05]  /*6720*/  LEA R18, P1, R29, UR14, 0x1 ;  /* 0x0000000e1d127c11 */ /* 0x004fca000f8208ff */
[----:B------:R0:W-:Y:S04]  /*6730*/  STL [R1+0x51c], R18 ;  /* 0x00051c1201007387 */ /* 0x0001e80000100800 */
[----:B0-----:R-:W2:Y:S01]  /*6740*/  LDL.LU R18, [R1+0x5c4] ;  /* 0x0005c40001127983 */ /* 0x001ea20000300800 */
[----:B------:R-:W-:-:S05]  /*6750*/  LEA.HI.X.SX32 R15, R15, UR15, 0x1, P2 ;  /* 0x0000000f0f0f7c11 */ /* 0x000fca00090f0eff */
[----:B------:R2:W-:Y:S01]  /*6760*/  STL [R1+0x4a0], R15 ;  /* 0x0004a00f01007387 */ /* 0x0005e20000100800 */
[----:B------:R-:W-:Y:S02]  /*6770*/  LEA.HI.X.SX32 R14, R14, UR15, 0x1, P3 ;  /* 0x0000000f0e0e7c11 */ /* 0x000fe400098f0eff */
[----:B--2---:R-:W-:-:S05]  /*6780*/  LEA R15, P2, R18, UR14, 0x1 ;  /* 0x0000000e120f7c11 */ /* 0x004fca000f8408ff */
[----:B------:R0:W-:Y:S04]  /*6790*/  STL [R1+0x414], R15 ;  /* 0x0004140f01007387 */ /* 0x0001e80000100800 */
[----:B------:R1:W-:Y:S01]  /*67a0*/  STL [R1+0x398], R14 ;  /* 0x0003980e01007387 */ /* 0x0003e20000100800 */
[----:B0-----:R-:W-:Y:S02]  /*67b0*/  LEA R15, P3, R17, UR14, 0x1 ;  /* 0x0000000e110f7c11 */ /* 0x001fe4000f8608ff */
[----:B-1----:R-:W-:-:S03]  /*67c0*/  LEA.HI.X.SX32 R14, R13, UR15, 0x1, P4 ;  /* 0x0000000f0d0e7c11 */ /* 0x002fc6000a0f0eff */
[----:B------:R0:W-:Y:S01]  /*67d0*/  STL [R1+0x4b4], R15 ;  /* 0x0004b40f01007387 */ /* 0x0001e20000100800 */
[----:B------:R-:W-:-:S03]  /*67e0*/  LEA.HI.X.SX32 R13, R12, UR15, 0x1, P5 ;  /* 0x0000000f0c0d7c11 */ /* 0x000fc6000a8f0eff */
[----:B------:R1:W-:Y:S01]  /*67f0*/  STL [R1+0x408], R14 ;  /* 0x0004080e01007387 */ /* 0x0003e20000100800 */
[----:B------:R-:W-:Y:S02]  /*6800*/  LEA.HI.X.SX32 R12, R7, UR15, 0x1, P6 ;  /* 0x0000000f070c7c11 */ /* 0x000fe4000b0f0eff */
[----:B0-----:R-:W-:Y:S02]  /*6810*/  LEA R15, P4, R16, UR14, 0x1 ;  /* 0x0000000e100f7c11 */ /* 0x001fe4000f8808ff */
[----:B-1----:R-:W-:-:S03]  /*6820*/  LEA R14, P5, R2, UR14, 0x1 ;  /* 0x0000000e020e7c11 */ /* 0x002fc6000f8a08ff */
[----:B------:R-:W-:Y:S01]  /*6830*/  STL [R1+0x520], R15 ;  /* 0x0005200f01007387 */ /* 0x000fe20000100800 */
[----:B------:R-:W-:-:S03]  /*6840*/  LEA.HI.X.SX32 R7, R0, UR15, 0x1, P0 ;  /* 0x0000000f00077c11 */ /* 0x000fc600080f0eff */
[----:B------:R0:W-:Y:S01]  /*6850*/  STL [R1+0x4a8], R13 ;  /* 0x0004a80d01007387 */ /* 0x0001e20000100800 */
[----:B------:R-:W-:-:S03]  /*6860*/  LEA.HI.X.SX32 R0, R29, UR15, 0x1, P1 ;  /* 0x0000000f1d007c11 */ /* 0x000fc600088f0eff */
[----:B------:R-:W-:Y:S04]  /*6870*/  STL [R1+0x41c], R14 ;  /* 0x00041c0e01007387 */ /* 0x000fe80000100800 */
[----:B------:R1:W-:Y:S01]  /*6880*/  STL [R1+0x39c], R12 ;  /* 0x00039c0c01007387 */ /* 0x0003e20000100800 */
[----:B0-----:R-:W-:-:S05]  /*6890*/  LEA R13, P6, R19, UR14, 0x1 ;  /* 0x0000000e130d7c11 */ /* 0x001fca000f8c08ff */
[----:B------:R-:W-:Y:S01]  /*68a0*/  STL [R1+0x4bc], R13 ;  /* 0x0004bc0d01007387 */ /* 0x000fe20000100800 */
[----:B-1----:R-:W-:-:S03]  /*68b0*/  LEA R12, P0, R20, UR14, 0x1 ;  /* 0x0000000e140c7c11 */ /* 0x002fc6000f8008ff */
[----:B------:R0:W-:Y:S04]  /*68c0*/  STL [R1+0x410], R7 ;  /* 0x0004100701007387 */ /* 0x0001e80000100800 */
[----:B------:R1:W-:Y:S04]  /*68d0*/  STL [R1+0x524], R12 ;  /* 0x0005240c01007387 */ /* 0x0003e80000100800 */
[----:B------:R2:W-:Y:S01]  /*68e0*/  STL [R1+0x4b0], R0 ;  /* 0x0004b00001007387 */ /* 0x0005e20000100800 */
[----:B0-----:R-:W-:Y:S02]  /*68f0*/  LEA R7, P1, R21, UR14, 0x1 ;  /* 0x0000000e15077c11 */ /* 0x001fe4000f8208ff */
[----:B-1----:R-:W-:-:S03]  /*6900*/  LEA.HI.X.SX32 R12, R18, UR15, 0x1, P2 ;  /* 0x0000000f120c7c11 */ /* 0x002fc600090f0eff */
[----:B------:R0:W-:Y:S01]  /*6910*/  STL [R1+0x424], R7 ;  /* 0x0004240701007387 */ /* 0x0001e20000100800 */
[----:B--2---:R-:W-:-:S03]  /*6920*/  LEA R0, P2, R22, UR14, 0x1 ;  /* 0x0000000e16007c11 */ /* 0x004fc6000f8408ff */
[----:B------:R1:W-:Y:S04]  /*6930*/  STL [R1+0x3a0], R12 ;  /* 0x0003a00c01007387 */ /* 0x0003e80000100800 */
[----:B------:R2:W-:Y:S01]  /*6940*/  STL [R1+0x4c4], R0 ;  /* 0x0004c40001007387 */ /* 0x0005e20000100800 */
[----:B0-----:R-:W-:Y:S02]  /*6950*/  LEA.HI.X.SX32 R7, R17, UR15, 0x1, P3 ;  /* 0x0000000f11077c11 */ /* 0x001fe400098f0eff */
[----:B-1----:R-:W-:-:S03]  /*6960*/  LEA R12, P3, R23, UR14, 0x1 ;  /* 0x0000000e170c7c11 */ /* 0x002fc6000f8608ff */
[----:B------:R0:W-:Y:S01]  /*6970*/  STL [R1+0x418], R7 ;  /* 0x0004180701007387 */ /* 0x0001e20000100800 */
[----:B--2---:R-:W-:-:S03]  /*6980*/  LEA.HI.X.SX32 R0, R16, UR15, 0x1, P4 ;  /* 0x0000000f10007c11 */ /* 0x004fc6000a0f0eff */
[----:B------:R-:W-:Y:S01]  /*6990*/  STL [R1+0x528], R12 ;  /* 0x0005280c01007387 */ /* 0x000fe20000100800 */
[----:B------:R-:W-:-:S03]  /*69a0*/  LEA.HI.X.SX32 R2, R2, UR15, 0x1, P5 ;  /* 0x0000000f02027c11 */ /* 0x000fc6000a8f0eff */
[----:B------:R4:W-:Y:S01]  /*69b0*/  STL [R1+0x4b8], R0 ;  /* 0x0004b80001007387 */ /* 0x0009e20000100800 */
[----:B0-----:R-:W-:-:S05]  /*69c0*/  LEA R7, P4, R24, UR14, 0x1 ;  /* 0x0000000e18077c11 */ /* 0x001fca000f8808ff */
[----:B------:R0:W-:Y:S01]  /*69d0*/  STL [R1+0x42c], R7 ;  /* 0x00042c0701007387 */ /* 0x0001e20000100800 */
[----:B----4-:R-:W-:-:S03]  /*69e0*/  LEA R0, P5, R25, UR14, 0x1 ;  /* 0x0000000e19007c11 */ /* 0x010fc6000f8a08ff */
[----:B------:R1:W-:Y:S04]  /*69f0*/  STL [R1+0x3a4], R2 ;  /* 0x0003a40201007387 */ /* 0x0003e80000100800 */
[----:B------:R2:W-:Y:S01]  /*6a00*/  STL [R1+0x4cc], R0 ;  /* 0x0004cc0001007387 */ /* 0x0005e20000100800 */
[----:B0-----:R-:W-:Y:S02]  /*6a10*/  LEA.HI.X.SX32 R7, R19, UR15, 0x1, P6 ;  /* 0x0000000f13077c11 */ /* 0x001fe4000b0f0eff */
[----:B-1----:R-:W-:-:S03]  /*6a20*/  LEA R2, P6, R26, UR14, 0x1 ;  /* 0x0000000e1a027c11 */ /* 0x002fc6000f8c08ff */
[----:B------:R0:W-:Y:S01]  /*6a30*/  STL [R1+0x420], R7 ;  /* 0x0004200701007387 */ /* 0x0001e20000100800 */
[----:B--2---:R-:W-:-:S03]  /*6a40*/  LEA.HI.X.SX32 R0, R20, UR15, 0x1, P0 ;  /* 0x0000000f14007c11 */ /* 0x004fc600080f0eff */
        /* <DEDUP_REMOVED lines=9> */
[----:B---3--:R-:W-:-:S03]  /*6ae0*/  LEA R2, P2, R28, UR14, 0x1 ;  /* 0x0000000e1c027c11 */ /* 0x008fc6000f8408ff */
[----:B------:R0:W-:Y:S01]  /*6af0*/  STL [R1+0x428], R7 ;  /* 0x0004280701007387 */ /* 0x0001e20000100800 */
[----:B-1----:R-:W-:-:S03]  /*6b00*/  LEA.HI.X.SX32 R0, R23, UR15, 0x1, P3 ;  /* 0x0000000f17007c11 */ /* 0x002fc600098f0eff */
[----:B------:R1:W-:Y:S04]  /*6b10*/  STL [R1+0x530], R2 ;  /* 0x0005300201007387 */ /* 0x0003e80000100800 */
[----:B------:R2:W-:Y:S01]  /*6b20*/  STL [R1+0x4c8], R0 ;  /* 0x0004c80001007387 */ /* 0x0005e20000100800 */
[----:B0-----:R-:W-:Y:S02]  /*6b30*/  LEA R7, P3, R11, UR14, 0x1 ;  /* 0x0000000e0b077c11 */ /* 0x001fe4000f8608ff */
[----:B-1----:R-:W-:-:S03]  /*6b40*/  LEA.HI.X.SX32 R2, R24, UR15, 0x1, P4 ;  /* 0x0000000f18027c11 */ /* 0x002fc6000a0f0eff */
[----:B------:R0:W-:Y:S01]  /*6b50*/  STL [R1+0x43c], R7 ;  /* 0x00043c0701007387 */ /* 0x0001e20000100800 */
[----:B--2---:R-:W-:Y:S01]  /*6b60*/  LEA R0, P4, R10, UR14, 0x1 ;  /* 0x0000000e0a007c11 */ /* 0x004fe2000f8808ff */
[----:B------:R-:W1:Y:S02]  /*6b70*/  S2R R16, SR_TID.X ;  /* 0x0000000000107919 */ /* 0x000e640000002100 */
[----:B------:R2:W-:Y:S01]  /*6b80*/  STL [R1+0x3ac], R2 ;  /* 0x0003ac0201007387 */ /* 0x0005e20000100800 */
[----:B0-----:R-:W-:-:S03]  /*6b90*/  LEA.HI.X.SX32 R7, R25, UR15, 0x1, P5 ;  /* 0x0000000f19077c11 */ /* 0x001fc6000a8f0eff */
[----:B------:R0:W-:Y:S01]  /*6ba0*/  STL [R1+0x4dc], R0 ;  /* 0x0004dc0001007387 */ /* 0x0001e20000100800 */
[----:B--2---:R-:W-:-:S03]  /*6bb0*/  LEA R2, P5, R9, UR14, 0x1 ;  /* 0x0000000e09027c11 */ /* 0x004fc6000f8a08ff */
[----:B------:R2:W-:Y:S01]  /*6bc0*/  STL [R1+0x430], R7 ;  /* 0x0004300701007387 */ /* 0x0005e20000100800 */
[----:B0-----:R-:W-:-:S03]  /*6bd0*/  LEA.HI.X.SX32 R0, R26, UR15, 0x1, P6 ;  /* 0x0000000f1a007c11 */ /* 0x001fc6000b0f0eff */
[----:B------:R0:W-:Y:S04]  /*6be0*/  STL [R1+0x534], R2 ;  /* 0x0005340201007387 */ /* 0x0001e80000100800 */
[----:B------:R3:W-:Y:S01]  /*6bf0*/  STL [R1+0x4d0], R0 ;  /* 0x0004d00001007387 */ /* 0x0007e20000100800 */
[----:B--2---:R-:W-:Y:S02]  /*6c00*/  LEA R7, P6, R8, UR14, 0x1 ;  /* 0x0000000e08077c11 */ /* 0x004fe4000f8c08ff */
[----:B0-----:R-:W-:-:S03]  /*6c10*/  LEA.HI.X.SX32 R2, R27, UR15, 0x1, P0 ;  /* 0x0000000f1b027c11 */ /* 0x001fc600080f0eff */
[----:B------:R0:W-:Y:S01]  /*6c20*/  STL [R1+0x4e4], R7 ;  /* 0x0004e40701007387 */ /* 0x0001e20000100800 */
[----:B---3--:R-:W-:-:S03]  /*6c30*/  LEA R0, P0, R5, UR14, 0x1 ;  /* 0x0000000e05007c11 */ /* 0x008fc6000f8008ff */
[----:B------:R2:W-:Y:S01]  /*6c40*/  STL [R1+0x3b0], R2 ;  /* 0x0003b00201007387 */ /* 0x0005e20000100800 */
[----:B0-----:R-:W-:-:S03]  /*6c50*/  LEA.HI.X.SX32 R7, R3, UR15, 0x1, P1 ;  /* 0x0000000f03077c11 */ /* 0x001fc600088f0eff */
[----:B------:R-:W3:Y:S04]  /*6c60*/  LDL.LU R3, [R1+0x5c0] ;  /* 0x0005c00001037983 */ /* 0x000ee80000300800 */
[----:B------:R0:W-:Y:S01]  /*6c70*/  STL [R1+0x538], R0 ;  /* 0x0005380001007387 */ /* 0x0001e20000100800 */
[----:B--2---:R-:W-:-:S03]  /*6c80*/  LEA.HI.X.SX32 R2, R11, UR15, 0x1, P3 ;  /* 0x0000000f0b027c11 */ /* 0x004fc600098f0eff */
[----:B------:R2:W-:Y:S01]  /*6c90*/  STL [R1+0x438], R7 ;  /* 0x0004380701007387 */ /* 0x0005e20000100800 */
[----:B0-----:R-:W-:Y:S02]  /*6ca0*/  LEA.HI.X.SX32 R0, R28, UR15, 0x1, P2 ;  /* 0x0000000f1c007c11 */ /* 0x001fe400090f0eff */
[----:B--2---:R-:W-:-:S03]  /*6cb0*/  LEA.HI.X.SX32 R7, R10, UR15, 0x1, P4 ;  /* 0x0000000f0a077c11 */ /* 0x004fc6000a0f0eff */
[----:B------:R0:W-:Y:S04]  /*6cc0*/  STL [R1+0x4d8], R0 ;  /* 0x0004d80001007387 */ /* 0x0001e80000100800 */
[----:B------:R2:W-:Y:S01]  /*6cd0*/  STL [R1+0x3b4], R2 ;  /* 0x0003b40201007387 */ /* 0x0005e20000100800 */
[----:B0-----:R-:W-:-:S03]  /*6ce0*/  LEA.HI.X.SX32 R0, R9, UR15, 0x1, P5 ;  /* 0x0000000f09007c11 */ /* 0x001fc6000a8f0eff */
[----:B------:R0:W-:Y:S01]  /*6cf0*/  STL [R1+0x440], R7 ;  /* 0x0004400701007387 */ /* 0x0001e20000100800 */
[----:B--2---:R-:W-:-:S03]  /*6d00*/  LEA.HI.X.SX32 R2, R8, UR15, 0x1, P6 ;  /* 0x0000000f08027c11 */ /* 0x004fc6000b0f0eff */
[----:B------:R2:W-:Y:S01]  /*6d10*/  STL [R1+0x4e0], R0 ;  /* 0x0004e00001007387 */ /* 0x0005e20000100800 */
[----:B-1----:R-:W-:-:S03]  /*6d20*/  IMAD.SHL.U32 R8, R16, 0x80, RZ ;  /* 0x0000008010087824 */ /* 0x002fc600078e00ff */
[----:B------:R-:W-:Y:S01]  /*6d30*/  STL [R1+0x444], R2 ;  /* 0x0004440201007387 */ /* 0x000fe20000100800 */
[----:B0-----:R-:W0:Y:S01]  /*6d40*/  LDC R7, c[0x0][0x3ac] ;  /* 0x0000eb00ff077b82 */ /* 0x001e220000000800 */
[----:B--2---:R-:W-:Y:S01]  /*6d50*/  LEA.HI.X.SX32 R0, R5, UR15, 0x1, P0 ;  /* 0x0000000f05007c11 */ /* 0x004fe200080f0eff */
[----:B------:R-:W1:Y:S06]  /*6d60*/  S2R R13, SR_TID.X ;  /* 0x00000000000d7919 */ /* 0x000e6c0000002100 */
[----:B------:R-:W2:Y:S01]  /*6d70*/  LDC R5, c[0x0][0x3a8] ;  /* 0x0000ea00ff057b82 */ /* 0x000ea20000000800 */
[----:B------:R4:W-:Y:S04]  /*6d80*/  STL [R1+0x4e8], R0 ;  /* 0x0004e80001007387 */ /* 0x0009e80000100800 */
[----:B------:R-:W-:Y:S04]  /*6d90*/  STL [R1+0x270], RZ ;  /* 0x000270ff01007387 */ /* 0x000fe80000100800 */
[----:B------:R-:W-:Y:S04]  /*6da0*/  STL [R1+0x274], RZ ;  /* 0x000274ff01007387 */ /* 0x000fe80000100800 */
[----:B------:R-:W-:Y:S04]  /*6db0*/  STL [R1+0x278], RZ ;  /* 0x000278ff01007387 */ /* 0x000fe80000100800 */
[----:B------:R-:W-:Y:S04]  /*6dc0*/  STL [R1+0x5b0], R8 ;  /* 0x0005b00801007387 */ /* 0x000fe80000100800 */
[----:B------:R-:W-:Y:S04]  /*6dd0*/  STL [R1+0x27c], RZ ;  /* 0x00027cff01007387 */ /* 0x000fe80000100800 */
        /* <DEDUP_REMOVED lines=81> */
[----:B------:R-:W-:Y:S01]  /*72f0*/  STL [R1+0x2a4], RZ ;  /* 0x0002a4ff01007387 */ /* 0x000fe20000100800 */
[----:B-1----:R-:W-:-:S03]  /*7300*/  SHF.R.U32.HI R14, RZ, 0x7, R13 ;  /* 0x00000007ff0e7819 */ /* 0x002fc6000001160d */
[----:B------:R-:W-:Y:S04]  /*7310*/  STL [R1+0x2a8], RZ ;  /* 0x0002a8ff01007387 */ /* 0x000fe80000100800 */
[----:B------:R-:W-:Y:S04]  /*7320*/  STL [R1+0x2ac], RZ ;  /* 0x0002acff01007387 */ /* 0x000fe80000100800 */
[----:B------:R-:W-:Y:S04]  /*7330*/  STL [R1+0x2d0], RZ ;  /* 0x0002d0ff01007387 */ /* 0x000fe80000100800 */
[----:B------:R-:W-:Y:S01]  /*7340*/  STL [R1+0x2d4], RZ ;  /* 0x0002d4ff01007387 */ /* 0x000fe20000100800 */
[----:B------:R-:W-:-:S03]  /*7350*/  SGXT.U32 R14, R14, 0x2 ;  /* 0x000000020e0e781a */ /* 0x000fc60000000000 */
[----:B------:R-:W-:Y:S04]  /*7360*/  STL [R1+0x2d8], RZ ;  /* 0x0002d8ff01007387 */ /* 0x000fe80000100800 */
[----:B------:R-:W-:Y:S04]  /*7370*/  STL [R1+0x2dc], RZ ;  /* 0x0002dcff01007387 */ /* 0x000fe80000100800 */
[----:B------:R-:W-:Y:S01]  /*7380*/  STL [R1+0x2f0], RZ ;  /* 0x0002f0ff01007387 */ /* 0x000fe20000100800 */
[----:B------:R-:W-:-:S03]  /*7390*/  SHF.R.U32.HI R13, RZ, 0x7, R13 ;  /* 0x00000007ff0d7819 */ /* 0x000fc6000001160d */
[----:B------:R-:W-:Y:S01]  /*73a0*/  STL [R1+0x2f4], RZ ;  /* 0x0002f4ff01007387 */ /* 0x000fe20000100800 */
[----:B------:R-:W-:-:S03]  /*73b0*/  LOP3.LUT R15, R14, 0x3c, RZ, 0xfc, !PT ;  /* 0x0000003c0e0f7812 */ /* 0x000fc600078efcff */
[----:B------:R-:W-:Y:S01]  /*73c0*/  STL [R1+0x2f8], RZ ;  /* 0x0002f8ff01007387 */ /* 0x000fe20000100800 */
[----:B------:R-:W-:-:S03]  /*73d0*/  LOP3.LUT R14, R14, 0x38, RZ, 0xfc, !PT ;  /* 0x000000380e0e7812 */ /* 0x000fc600078efcff */
[----:B------:R-:W-:Y:S04]  /*73e0*/  STL [R1+0x2fc], RZ ;  /* 0x0002fcff01007387 */ /* 0x000fe80000100800 */
[----:B------:R-:W-:Y:S01]  /*73f0*/  STL [R1+0xa0], RZ ;  /* 0x0000a0ff01007387 */ /* 0x000fe20000100800 */
[----:B------:R-:W-:-:S03]  /*7400*/  SGXT.U32 R13, R13, 0x2 ;  /* 0x000000020d0d781a */ /* 0x000fc60000000000 */
[----:B------:R-:W-:Y:S04]  /*7410*/  STL [R1+0xa4], RZ ;  /* 0x0000a4ff01007387 */ /* 0x000fe80000100800 */
[----:B------:R-:W-:Y:S04]  /*7420*/  STL [R1+0xa8], RZ ;  /* 0x0000a8ff01007387 */ /* 0x000fe80000100800 */
[----:B------:R-:W-:Y:S01]  /*7430*/  STL [R1+0xac], RZ ;  /* 0x0000acff01007387 */ /* 0x000fe20000100800 */
[----:B--2---:R-:W-:-:S03]  /*7440*/  IMAD R10, R15, R5, RZ ;  /* 0x000000050f0a7224 */ /* 0x004fc600078e02ff */
[----:B------:R-:W-:Y:S01]  /*7450*/  STL [R1+0xb0], RZ ;  /* 0x0000b0ff01007387 */ /* 0x000fe20000100800 */
[----:B------:R-:W-:-:S03]  /*7460*/  IMAD R9, R14, R5, RZ ;  /* 0x000000050e097224 */ /* 0x000fc600078e02ff */
[----:B------:R-:W-:Y:S01]  /*7470*/  STL [R1+0xb4], RZ ;  /* 0x0000b4ff01007387 */ /* 0x000fe20000100800 */
[----:B------:R-:W-:-:S03]  /*7480*/  LOP3.LUT R15, R13, 0x34, RZ, 0xfc, !PT ;  /* 0x000000340d0f7812 */ /* 0x000fc600078efcff */
[----:B------:R-:W-:Y:S01]  /*7490*/  STL [R1+0xb8], RZ ;  /* 0x0000b8ff01007387 */ /* 0x000fe20000100800 */
[----:B------:R-:W-:-:S03]  /*74a0*/  LOP3.LUT R14, R13, 0x30, RZ, 0xfc, !PT ;  /* 0x000000300d0e7812 */ /* 0x000fc600078efcff */
[----:B------:R-:W-:Y:S01]  /*74b0*/  STL [R1+0xbc], RZ ;  /* 0x0000bcff01007387 */ /* 0x000fe20000100800 */
[----:B------:R-:W-:-:S03]  /*74c0*/  SHF.R.U32.HI R13, RZ, 0x7, R16 ;  /* 0x00000007ff0d7819 */ /* 0x000fc60000011610 */
[----:B------:R-:W2:Y:S01]  /*74d0*/  LDL.LU R12, [R1+0xdc] ;  /* 0x0000dc00010c7983 */ /* 0x000ea20000300800 */
[----:B----4-:R-:W-:-:S03]  /*74e0*/  SHF.R.U32.HI R0, RZ, 0x7, R16 ;  /* 0x00000007ff007819 */ /* 0x010fc60000011610 */
[----:B------:R-:W-:Y:S01]  /*74f0*/  STL [R1+0x120], RZ ;  /* 0x000120ff01007387 */ /* 0x000fe20000100800 */
[----:B------:R-:W-:-:S03]  /*7500*/  SGXT.U32 R13, R13, 0x2 ;  /* 0x000000020d0d781a */ /* 0x000fc60000000000 */
[----:B------:R-:W-:Y:S04]  /*7510*/  STL [R1+0x124], RZ ;  /* 0x000124ff01007387 */ /* 0x000fe80000100800 */
[----:B------:R-:W-:Y:S04]  /*7520*/  STL [R1+0x128], RZ ;  /* 0x000128ff01007387 */ /* 0x000fe80000100800 */
[----:B------:R-:W-:Y:S01]  /*7530*/  STL [R1+0x12c], RZ ;  /* 0x00012cff01007387 */ /* 0x000fe20000100800 */
[----:B------:R-:W-:-:S03]  /*7540*/  LOP3.LUT R2, R16, 0x3f, RZ, 0xc0, !PT ;  /* 0x0000003f10027812 */ /* 0x000fc600078ec0ff */
[----:B------:R-:W-:Y:S01]  /*7550*/  STL [R1+0x100], RZ ;  /* 0x000100ff01007387 */ /* 0x000fe20000100800 */
[----:B------:R-:W-:Y:S01]  /*7560*/  SGXT.U32 R0, R0, 0x2 ;  /* 0x000000020000781a */ /* 0x000fe20000000000 */
[----:B------:R-:W-:Y:S02]  /*7570*/  IMAD R10, R15, R5, RZ ;  /* 0x000000050f0a7224 */ /* 0x000fe400078e02ff */
[----:B------:R-:W-:Y:S01]  /*7580*/  STL [R1+0x104], RZ ;  /* 0x000104ff01007387 */ /* 0x000fe20000100800 */
[----:B------:R-:W-:-:S03]  /*7590*/  SHF.R.U32.HI R16, RZ, 0x7, R16 ;  /* 0x00000007ff107819 */ /* 0x000fc60000011610 */
[----:B------:R-:W-:Y:S01]  /*75a0*/  STL [R1+0x108], RZ ;  /* 0x000108ff01007387 */ /* 0x000fe20000100800 */
[----:B------:R-:W-:-:S03]  /*75b0*/  LOP3.LUT R15, R13, 0x2c, RZ, 0xfc, !PT ;  /* 0x0000002c0d0f7812 */ /* 0x000fc600078efcff */
[----:B------:R1:W-:Y:S01]  /*75c0*/  STL [R1+0x5a0], R9 ;  /* 0x0005a00901007387 */ /* 0x0003e20000100800 */
[-C--:B------:R-:W-:Y:S01]  /*75d0*/  IMAD R11, R0, R5.reuse, RZ ;  /* 0x00000005000b7224 */ /* 0x080fe200078e02ff */
[----:B------:R-:W-:Y:S01]  /*75e0*/  SGXT.U32 R16, R16, 0x2 ;  /* 0x000000021010781a */ /* 0x000fe20000000000 */
[-C--:B------:R-:W-:Y:S02]  /*75f0*/  IMAD R11, R15, R5.reuse, RZ ;  /* 0x000000050f0b7224 */ /* 0x080fe400078e02ff */
[-C--:B-1----:R-:W-:Y:S01]  /*7600*/  IMAD R9, R14, R5.reuse, RZ ;  /* 0x000000050e097224 */ /* 0x082fe200078e02ff */
[C---:B------:R-:W-:Y:S02]  /*7610*/  LOP3.LUT R14, R13.reuse, 0x28, RZ, 0xfc, !PT ;  /* 0x000000280d0e7812 */ /* 0x040fe400078efcff */
[----:B------:R-:W-:Y:S02]  /*7620*/  LOP3.LUT R13, R13, 0x24, RZ, 0xfc, !PT ;  /* 0x000000240d0d7812 */ /* 0x000fe400078efcff */
[----:B------:R1:W-:Y:S01]  /*7630*/  STL [R1+0x598], R9 ;  /* 0x0005980901007387 */ /* 0x0003e20000100800 */
[----:B------:R-:W-:Y:S01]  /*7640*/  IMAD R10, R14, R5, RZ ;  /* 0x000000050e0a7224 */ /* 0x000fe200078e02ff */
[----:B------:R-:W-:-:S02]  /*7650*/  LOP3.LUT R15, R16, 0x20, RZ, 0xfc, !PT ;  /* 0x00000020100f7812 */ /* 0x000fc400078efcff */
[----:B------:R-:W-:Y:S01]  /*7660*/  LOP3.LUT R14, R16, 0x1c, RZ, 0xfc, !PT ;  /* 0x0000001c100e7812 */ /* 0x000fe200078efcff */
[----:B------:R4:W-:Y:S01]  /*7670*/  STL [R1+0x594], R11 ;  /* 0x0005940b01007387 */ /* 0x0009e20000100800 */
[----:B-1----:R-:W-:-:S03]  /*7680*/  IMAD R9, R13, R5, RZ ;  /* 0x000000050d097224 */ /* 0x002fc600078e02ff */
[----:B------:R-:W-:Y:S01]  /*7690*/  STL [R1+0x590], R10 ;  /* 0x0005900a01007387 */ /* 0x000fe20000100800 */
[----:B------:R-:W-:-:S03]  /*76a0*/  LOP3.LUT R13, R16, 0x18, RZ, 0xfc, !PT ;  /* 0x00000018100d7812 */ /* 0x000fc600078efcff */
[----:B------:R1:W-:Y:S01]  /*76b0*/  STL [R1+0x58c], R9 ;  /* 0x00058c0901007387 */ /* 0x0003e20000100800 */
[----:B------:R-:W-:Y:S01]  /*76c0*/  LOP3.LUT R16, R16, 0x14, RZ, 0xfc, !PT ;  /* 0x0000001410107812 */ /* 0x000fe200078efcff */
[-C--:B----4-:R-:W-:Y:S02]  /*76d0*/  IMAD R11, R14, R5.reuse, RZ ;  /* 0x000000050e0b7224 */ /* 0x090fe400078e02ff */
[----:B-1----:R-:W-:-:S05]  /*76e0*/  IMAD R9, R15, R5, RZ ;  /* 0x000000050f097224 */ /* 0x002fca00078e02ff */
[----:B------:R1:W-:Y:S04]  /*76f0*/  STL [R1+0x588], R9 ;  /* 0x0005880901007387 */ /* 0x0003e80000100800 */
[----:B------:R-:W-:Y:S01]  /*7700*/  STL [R1+0x584], R11 ;  /* 0x0005840b01007387 */ /* 0x000fe20000100800 */
[----:B-1----:R-:W-:-:S03]  /*7710*/  IMAD R9, R16, R5, RZ ;  /* 0x0000000510097224 */ /* 0x002fc600078e02ff */
[----:B------:R-:W4:Y:S01]  /*7720*/  LDL R16, [R1+0x350] ;  /* 0x0003500001107983 */ /* 0x000f220000100800 */
[----:B------:R-:W-:Y:S01]  /*7730*/  IMAD R10, R13, R5, RZ ;  /* 0x000000050d0a7224 */ /* 0x000fe200078e02ff */
[C---:B------:R-:W-:Y:S02]  /*7740*/  LOP3.LUT R15, R0.reuse, 0x10, RZ, 0xfc, !PT ;  /* 0x00000010000f7812 */ /* 0x040fe400078efcff */
[C---:B------:R-:W-:Y:S02]  /*7750*/  LOP3.LUT R14, R0.reuse, 0xc, RZ, 0xfc, !PT ;  /* 0x0000000c000e7812 */ /* 0x040fe400078efcff */
[C---:B------:R-:W-:Y:S02]  /*7760*/  LOP3.LUT R13, R0.reuse, 0x8, RZ, 0xfc, !PT ;  /* 0x00000008000d7812 */ /* 0x040fe400078efcff */
[----:B------:R-:W-:Y:S01]  /*7770*/  LOP3.LUT R0, R0, 0x4, RZ, 0xfc, !PT ;  /* 0x0000000400007812 */ /* 0x000fe200078efcff */
[----:B------:R1:W-:Y:S01]  /*7780*/  STL [R1+0x580], R10 ;  /* 0x0005800a01007387 */ /* 0x0003e20000100800 */
[----:B0-----:R-:W-:-:S02]  /*7790*/  IMAD R2, R2, R7, RZ ;  /* 0x0000000702027224 */ /* 0x001fc400078e02ff */
[-C--:B------:R-:W-:Y:S01]  /*77a0*/  IMAD R7, R13, R5.reuse, RZ ;  /* 0x000000050d077224 */ /* 0x080fe200078e02ff */
[----:B------:R0:W-:Y:S01]  /*77b0*/  STL [R1+0x57c], R9 ;  /* 0x00057c0901007387 */ /* 0x0001e20000100800 */
[-C--:B-1----:R-:W-:Y:S02]  /*77c0*/  IMAD R10, R15, R5.reuse, RZ ;  /* 0x000000050f0a7224 */ /* 0x082fe400078e02ff */
[-C--:B0-----:R-:W-:Y:S02]  /*77d0*/  IMAD R9, R14, R5.reuse, RZ ;  /* 0x000000050e097224 */ /* 0x081fe400078e02ff */
[----:B------:R-:W-:Y:S01]  /*77e0*/  IMAD R5, R0, R5, RZ ;  /* 0x0000000500057224 */ /* 0x000fe200078e02ff */
[----:B------:R-:W-:Y:S04]  /*77f0*/  STL [R1+0x578], R10 ;  /* 0x0005780a01007387 */ /* 0x000fe80000100800 */
[----:B------:R-:W-:Y:S04]  /*7800*/  STL [R1+0x574], R9 ;  /* 0x0005740901007387 */ /* 0x000fe80000100800 */
[----:B------:R2:W-:Y:S04]  /*7810*/  STL [R1+0x56c], R5 ;  /* 0x00056c0501007387 */ /* 0x0005e80000100800 */
[----:B------:R-:W-:Y:S04]  /*7820*/  STL [R1+0x10c], RZ ;  /* 0x00010cff01007387 */ /* 0x000fe80000100800 */
[----:B------:R-:W-:Y:S04]  /*7830*/  STL [R1+0x90], RZ ;  /* 0x000090ff01007387 */ /* 0x000fe80000100800 */
[----:B------:R-:W-:Y:S01]  /*7840*/  STL [R1+0x94], RZ ;  /* 0x000094ff01007387 */ /* 0x000fe20000100800 */
[----:B---3--:R-:W-:Y:S01]  /*7850*/  LOP3.LUT R7, R3, 0x40, RZ, 0x3c, !PT ;  /* 0x0000004003077812 */ /* 0x008fe200078e3cff */
[----:B------:R-:W-:Y:S01]  /*7860*/  USHF.R.S32.HI UR6, URZ, 0x1f, UR4 ;  /* 0x0000001fff067899 */ /* 0x000fe20008011404 */
[----:B------:R-:W-:-:S03]  /*7870*/  SHF.R.S32.HI R0, RZ, 0x1f, R2 ;  /* 0x0000001fff007819 */ /* 0x000fc60000011402 */
[----:B------:R-:W-:Y:S01]  /*7880*/  ULEA.HI UR6, UR6, UR4, URZ, 0x6 ;  /* 0x0000000406067291 */ /* 0x000fe2000f8f30ff */
[C---:B------:R-:W-:Y:S01]  /*7890*/  SHF.L.U64.HI R0, R2.reuse, 0x1, R0 ;  /* 0x0000000102007819 */ /* 0x040fe20000010200 */
[----:B------:R-:W-:Y:S02]  /*78a0*/  IMAD.SHL.U32 R2, R2, 0x2, RZ ;  /* 0x0000000202027824 */ /* 0x000fe400078e00ff */
[----:B------:R-:W-:Y:S01]  /*78b0*/  USHF.R.S32.HI UR6, URZ, 0x6, UR6 ;  /* 0x00000006ff067899 */ /* 0x000fe20008011406 */
[----:B--2---:R-:W-:-:S05]  /*78c0*/  LOP3.LUT R5, R12, 0x800, R8, 0xf8, !PT ;  /* 0x000008000c057812 */ /* 0x004fca00078ef808 */
[----:B------:R0:W-:Y:S04]  /*78d0*/  STL [R1+0x354], R5 ;  /* 0x0003540501007387 */ /* 0x0001e80000100800 */
        /* <DEDUP_REMOVED lines=8> */
[----:B0-----:R-:W-:-:S03]  /*7960*/  LOP3.LUT R5, R5, 0x40, RZ, 0x3c, !PT ;  /* 0x0000004005057812 */ /* 0x001fc600078e3cff */
[----:B------:R1:W-:Y:S04]  /*7970*/  STL [R1+0x68], RZ ;  /* 0x000068ff01007387 */ /* 0x0003e80000100800 */
[----:B------:R1:W-:Y:S04]  /*7980*/  STL [R1+0x6c], RZ ;  /* 0x00006cff01007387 */ /* 0x0003e80000100800 */
[----:B------:R1:W-:Y:S04]  /*7990*/  STL [R1+0x210], RZ ;  /* 0x000210ff01007387 */ /* 0x0003e80000100800 */
[----:B------:R1:W-:Y:S04]  /*79a0*/  STL [R1+0x214], RZ ;  /* 0x000214ff01007387 */ /* 0x0003e80000100800 */
[----:B------:R1:W-:Y:S04]  /*79b0*/  STL [R1+0x218], RZ ;  /* 0x000218ff01007387 */ /* 0x0003e80000100800 */
[----:B------:R1:W-:Y:S04]  /*79c0*/  STL [R1+0x21c], RZ ;  /* 0x00021cff01007387 */ /* 0x0003e80000100800 */
[----:B------:R1:W5:Y:S01]  /*79d0*/  LDL.LU R3, [R1+0x5bc] ;  /* 0x0005bc0001037983 */ /* 0x0003620000300800 */
[----:B----4-:R-:W-:-:S05]  /*79e0*/  LOP3.LUT R8, R16, 0x40, RZ, 0x3c, !PT ;  /* 0x0000004010087812 */ /* 0x010fca00078e3cff */
[----:B------:R1:W-:Y:S04]  /*79f0*/  STL [R1+0x5ac], R8 ;  /* 0x0005ac0801007387 */ /* 0x0003e80000100800 */
[----:B------:R1:W-:Y:S04]  /*7a00*/  STL [R1+0x35c], R5 ;  /* 0x00035c0501007387 */ /* 0x0003e80000100800 */
[----:B------:R1:W-:Y:S02]  /*7a10*/  STL [R1+0x358], R7 ;  /* 0x0003580701007387 */ /* 0x0003e40000100800 */
.L_x_2:
[----:B01----:R-:W0:Y:S01]  /*7a20*/  S2R R7, SR_TID.X ;  /* 0x0000000000077919 */ /* 0x003e220000002100 */
[----:B------:R-:W-:Y:S01]  /*7a30*/  IMAD.MOV.U32 R28, RZ, RZ, R4 ;  /* 0x000000ffff1c7224 */ /* 0x000fe200078e0004 */
[----:B-----5:R-:W-:Y:S01]  /*7a40*/  PRMT R17, RZ, 0x7610, R17 ;  /* 0x00007610ff117816 */ /* 0x020fe20000000011 */
[----:B------:R-:W-:Y:S01]  /*7a50*/  IMAD.MOV.U32 R29, RZ, RZ, R6 ;  /* 0x000000ffff1d7224 */ /* 0x000fe200078e0006 */
[----:B------:R-:W1:Y:S01]  /*7a60*/  S2R R8, SR_TID.X ;  /* 0x0000000000087919 */ /* 0x000e620000002100 */
[----:B------:R-:W-:Y:S04]  /*7a70*/  STL [R1+0xec8], R18 ;  /* 0x000ec81201007387 */ /* 0x000fe80000100800 */
[----:B-----5:R-:W-:Y:S04]  /*7a80*/  STL [R1+0xe94], R3 ;  /* 0x000e940301007387 */ /* 0x020fe80000100800 */
[----:B------:R-:W-:Y:S04]  /*7a90*/  STL [R1+0xe98], R3 ;  /* 0x000e980301007387 */ /* 0x000fe80000100800 */
[----:B------:R-:W-:Y:S04]  /*7aa0*/  STL [R1+0xea8], R3 ;  /* 0x000ea80301007387 */ /* 0x000fe80000100800 */
[----:B------:R-:W-:Y:S04]  /*7ab0*/  STL [R1+0xeac], R3 ;  /* 0x000eac0301007387 */ /* 0x000fe80000100800 */
[----:B------:R-:W-:Y:S01]  /*7ac0*/  STL [R1+0xeb0], R3 ;  /* 0x000eb00301007387 */ /* 0x000fe20000100800 */
[----:B0-----:R-:W-:-:S03]  /*7ad0*/  SHF.R.U32.HI R9, RZ, 0x7, R7 ;  /* 0x00000007ff097819 */ /* 0x001fc60000011607 */
[----:B------:R-:W2:Y:S01]  /*7ae0*/  LDL R14, [R1+0x56c] ;  /* 0x00056c00010e7983 */ /* 0x000ea20000100800 */
[----:B------:R-:W0:Y:S01]  /*7af0*/  LDC R7, c[0x0][0x3a8] ;  /* 0x0000ea00ff077b82 */ /* 0x000e220000000800 */
[----:B-1----:R-:W-:Y:S02]  /*7b00*/  SHF.R.U32.HI R5, RZ, 0x7, R8 ;  /* 0x00000007ff057819 */ /* 0x002fe40000011608 */
[----:B------:R-:W-:Y:S02]  /*7b10*/  SGXT.U32 R9, R9, 0x2 ;  /* 0x000000020909781a */ /* 0x000fe40000000000 */
[----:B------:R-:W-:-:S04]  /*7b20*/  SGXT.U32 R5, R5, 0x2 ;  /* 0x000000020505781a */ /* 0x000fc80000000000 */
[C---:B------:R-:W-:Y:S02]  /*7b30*/  ISETP.GE.AND P0, PT, R5.reuse, UR7, PT ;  /* 0x0000000705007c0c */ /* 0x040fe4000bf06270 */
[----:B------:R-:W-:Y:S02]  /*7b40*/  SHF.R.U32.HI R8, RZ, 0x7, R8 ;  /* 0x00000007ff087819 */ /* 0x000fe40000011608 */
[----:B------:R-:W-:Y:S01]  /*7b50*/  LOP3.LUT R4, R5, 0x8, RZ, 0xfc, !PT ;  /* 0x0000000805047812 */ /* 0x000fe200078efcff */
[----:B0-----:R-:W-:Y:S02]  /*7b60*/  IMAD R7, R9, R7, RZ ;  /* 0x0000000709077224 */ /* 0x001fe400078e02ff */
[----:B------:R-:W0:Y:S02]  /*7b70*/  LDC R9, c[0x0][0x3a8] ;  /* 0x0000ea00ff097b82 */ /* 0x000e240000000800 */
[----:B------:R-:W-:-:S05]  /*7b80*/  IMAD.WIDE R6, R7, 0x2, R28 ;  /* 0x0000000207067825 */ /* 0x000fca00078e021c */
[----:B------:R1:W3:Y:S01]  /*7b90*/  @!P0 LDG.E.U16 R17, desc[UR8][R6.64] ;  /* 0x0000000806118981 */ /* 0x0002e2000c1e1500 */
[----:B------:R-:W-:Y:S02]  /*7ba0*/  SGXT.U32 R8, R8, 0x2 ;  /* 0x000000020808781a */ /* 0x000fe40000000000 */
[----:B------:R-:W-:Y:S02]  /*7bb0*/  ISETP.GE.AND P1, PT, R4, UR7, PT ;  /* 0x0000000704007c0c */ /* 0x000fe4000bf26270 */
[----:B------:R-:W-:Y:S02]  /*7bc0*/  LOP3.LUT R8, R8, 0x8, RZ, 0xfc, !PT ;  /* 0x0000000808087812 */ /* 0x000fe400078efcff */
[----:B------:R-:W-:Y:S02]  /*7bd0*/  LOP3.LUT R10, R5, 0x4, RZ, 0xfc, !PT ;  /* 0x00000004050a7812 */ /* 0x000fe400078efcff */
[----:B------:R-:W-:Y:S02]  /*7be0*/  PRMT R13, RZ, 0x7610, R13 ;  /* 0x00007610ff0d7816 */ /* 0x000fe4000000000d */
[----:B------:R-:W-:Y:S01]  /*7bf0*/  ISETP.GE.AND P3, PT, R10, UR7, PT ;  /* 0x000000070a007c0c */ /* 0x000fe2000bf66270 */
[----:B0-----:R-:W-:-:S04]  /*7c00*/  IMAD R8, R8, R9, RZ ;  /* 0x0000000908087224 */ /* 0x001fc800078e02ff */
[----:B-1----:R-:W-:Y:S01]  /*7c10*/  IMAD.WIDE R6, R8, 0x2, R28 ;  /* 0x0000000208067825 */ /* 0x002fe200078e021c */
[----:B------:R-:W-:-:S04]  /*7c20*/  PRMT R23, RZ, 0x7610, R23 ;  /* 0x00007610ff177816 */ /* 0x000fc80000000017 */
[----:B------:R2:W4:Y:S02]  /*7c30*/  @!P1 LDG.E.U16 R13, desc[UR8][R6.64] ;  /* 0x00000008060d9981 */ /* 0x000524000c1e1500 */
[----:B--2---:R-:W-:-:S05]  /*7c40*/  IMAD.WIDE R6, R14, 0x2, R28 ;  /* 0x000000020e067825 */ /* 0x004fca00078e021c */
[----:B------:R-:W2:Y:S04]  /*7c50*/  @!P3 LDG.E.U16 R23, desc[UR8][R6.64] ;  /* 0x000000080617b981 */ /* 0x000ea8000c1e1500 */
[----:B---3--:R-:W-:Y:S04]  /*7c60*/  STL [R1+0xebc], R17 ;  /* 0x000ebc1101007387 */ /* 0x008fe80000100800 */
[----:B------:R-:W-:Y:S04]  /*7c70*/  STL [R1+0xec0], R17 ;  /* 0x000ec01101007387 */ /* 0x000fe80000100800 */
[----:B------:R-:W-:Y:S04]  /*7c80*/  STL [R1+0xec4], R17 ;  /* 0x000ec41101007387 */ /* 0x000fe80000100800 */
[----:B------:R-:W3:Y:S04]  /*7c90*/  LDL R10, [R1+0x574] ;  /* 0x00057400010a7983 */ /* 0x000ee80000100800 */
[----:B------:R-:W3:Y:S01]  /*7ca0*/  LDL R11, [R1+0x578] ;  /* 0x00057800010b7983 */ /* 0x000ee20000100800 */
[----:B------:R-:W-:-:S02]  /*7cb0*/  LOP3.LUT R9, R5, 0xc, RZ, 0xfc, !PT ;  /* 0x0000000c05097812 */ /* 0x000fc400078efcff */
[----:B------:R-:W-:Y:S02]  /*7cc0*/  LOP3.LUT R8, R5, 0x10, RZ, 0xfc, !PT ;  /* 0x0000001005087812 */ /* 0x000fe400078efcff */
[----:B------:R-:W-:Y:S02]  /*7cd0*/  ISETP.GE.AND P4, PT, R9, UR7, PT ;  /* 0x0000000709007c0c */ /* 0x000fe4000bf86270 */
[----:B------:R-:W-:Y:S02]  /*7ce0*/  ISETP.GE.AND P5, PT, R8, UR7, PT ;  /* 0x0000000708007c0c */ /* 0x000fe4000bfa6270 */
[----:B------:R-:W-:Y:S01]  /*7cf0*/  PRMT R24, RZ, 0x7610, R24 ;  /* 0x00007610ff187816 */ /* 0x000fe20000000018 */
[----:B----4-:R-:W-:Y:S01]  /*7d00*/  STL [R1+0xeb8], R13 ;  /* 0x000eb80d01007387 */ /* 0x010fe20000100800 */
[----:B------:R-:W-:Y:S02]  /*7d10*/  PRMT R12, RZ, 0x7610, R12 ;  /* 0x00007610ff0c7816 */ /* 0x000fe4000000000c */
[C---:B------:R-:W-:Y:S01]  /*7d20*/  LOP3.LUT R4, R5.reuse, 0x14, RZ, 0xfc, !PT ;  /* 0x0000001405047812 */ /* 0x040fe200078efcff */
[----:B------:R-:W4:Y:S01]  /*7d30*/  LDL R7, [R1+0x57c] ;  /* 0x00057c0001077983 */ /* 0x000f220000100800 */
[----:B------:R-:W-:-:S02]  /*7d40*/  LOP3.LUT R14, R5, 0x18, RZ, 0xfc, !PT ;  /* 0x00000018050e7812 */ /* 0x000fc400078efcff */
[----:B------:R-:W-:Y:S02]  /*7d50*/  ISETP.GE.AND P0, PT, R4, UR7, PT ;  /* 0x0000000704007c0c */ /* 0x000fe4000bf06270 */
[----:B------:R-:W-:Y:S01]  /*7d60*/  LOP3.LUT R4, R5, 0x1c, RZ, 0xfc, !PT ;  /* 0x0000001c05047812 */ /* 0x000fe200078efcff */
[----:B--2---:R-:W-:Y:S04]  /*7d70*/  STL [R1+0xea0], R23 ;  /* 0x000ea01701007387 */ /* 0x004fe80000100800 */
[----:B------:R-:W-:Y:S04]  /*7d80*/  STL [R1+0xea4], R23 ;  /* 0x000ea41701007387 */ /* 0x000fe80000100800 */
[----:B------:R-:W-:Y:S01]  /*7d90*/  STL [R1+0xeb4], R23 ;  /* 0x000eb41701007387 */ /* 0x000fe20000100800 */
[----:B---3--:R-:W-:-:S04]  /*7da0*/  IMAD.WIDE R8, R10, 0x2, R28 ;  /* 0x000000020a087825 */ /* 0x008fc800078e021c */
[----:B------:R-:W-:Y:S01]  /*7db0*/  IMAD.WIDE R10, R11, 0x2, R28 ;  /* 0x000000020b0a7825 */ /* 0x000fe200078e021c */
[----:B------:R0:W2:Y:S04]  /*7dc0*/  @!P4 LDG.E.U16 R24, desc[UR8][R8.64] ;  /* 0x000000080818c981 */ /* 0x0000a8000c1e1500 */
[----:B------:R1:W3:Y:S01]  /*7dd0*/  @!P5 LDG.E.U16 R12, desc[UR8][R10.64] ;  /* 0x000000080a0cd981 */ /* 0x0002e2000c1e1500 */
[----:B0-----:R-:W-:-:S03]  /*7de0*/  PRMT R8, RZ, 0x7610, R8 ;  /* 0x00007610ff087816 */ /* 0x001fc60000000008 */
[----:B------:R-:W2:Y:S01]  /*7df0*/  LDL R9, [R1+0x580] ;  /* 0x0005800001097983 */ /* 0x000ea20000100800 */
[----:B-1----:R-:W-:-:S03]  /*7e00*/  LOP3.LUT R11, R5, 0x20, RZ, 0xfc, !PT ;  /* 0x00000020050b7812 */ /* 0x002fc600078efcff */
[----:B------:R2:W-:Y:S01]  /*7e10*/  STL.S16 [R1+0x10], R8 ;  /* 0x0000100801007387 */ /* 0x0005e20000100600 */
[----:B------:R-:W-:-:S03]  /*7e20*/  LOP3.LUT R10, R5, 0x28, RZ, 0xfc, !PT ;  /* 0x00000028050a7812 */ /* 0x000fc600078efcff */
[----:B------:R-:W2:Y:S01]  /*7e30*/  LDL R5, [R1+0x10] ;  /* 0x0000100001057983 */ /* 0x000ea20000100800 */
[--C-:B----4-:R-:W-:Y:S01]  /*7e40*/  IMAD.WIDE R6, R7, 0x2, R28.reuse ;  /* 0x0000000207067825 */ /* 0x110fe200078e021c */
[----:B------:R-:W-:Y:S02]  /*7e50*/  ISETP.GE.AND P4, PT, R10, UR7, PT ;  /* 0x000000070a007c0c */ /* 0x000fe4000bf86270 */
[----:B------:R-:W4:Y:S04]  /*7e60*/  LDL R10, [R1+0x584] ;  /* 0x00058400010a7983 */ /* 0x000f280000100800 */
[----:B--2---:R4:W2:Y:S01]  /*7e70*/  @!P0 LDG.E.U16 R5, desc[UR8][R6.64] ;  /* 0x0000000806058981 */ /* 0x0048a2000c1e1500 */
[----:B------:R-:W-:Y:S02]  /*7e80*/  ISETP.GE.AND P2, PT, R14, UR7, PT ;  /* 0x000000070e007c0c */ /* 0x000fe4000bf46270 */
[----:B------:R-:W-:Y:S01]  /*7e90*/  ISETP.GE.AND P1, PT, R4, UR7, PT ;  /* 0x0000000704007c0c */ /* 0x000fe2000bf26270 */
[----:B------:R-:W-:Y:S01]  /*7ea0*/  IMAD.WIDE R8, R9, 0x2, R28 ;  /* 0x0000000209087825 */ /* 0x000fe200078e021c */
[----:B------:R-:W-:-:S03]  /*7eb0*/  PRMT R4, RZ, 0x7610, R4 ;  /* 0x00007610ff047816 */ /* 0x000fc60000000004 */
[----:B----4-:R-:W-:-:S06]  /*7ec0*/  IMAD.WIDE R6, R10, 0x2, R28 ;  /* 0x000000020a067825 */ /* 0x010fcc00078e021c */
[----:B------:R0:W4:Y:S02]  /*7ed0*/  @!P2 LDG.E.U16 R4, desc[UR8][R8.64] ;  /* 0x000000080804a981 */ /* 0x000124000c1e1500 */
[----:B0-----:R-:W-:Y:S02]  /*7ee0*/  PRMT R8, RZ, 0x7610, R8 ;  /* 0x00007610ff087816 */ /* 0x001fe40000000008 */
[----:B--2---:R0:W-:Y:S04]  /*7ef0*/  @!P0 STL [R1+0x10], R5 ;  /* 0x0000100501008387 */ /* 0x0041e80000100800 */
[----:B------:R-:W2:Y:S01]  /*7f00*/  LDL R9, [R1+0x588] ;  /* 0x0005880001097983 */ /* 0x000ea20000100800 */
[----:B0-----:R-:W0:Y:S02]  /*7f10*/  S2R R5, SR_TID.X ;  /* 0x0000000000057919 */ /* 0x001e240000002100 */
[----:B0-----:R-:W-:-:S04]  /*7f20*/  SHF.R.U32.HI R5, RZ, 0x7, R5 ;  /* 0x00000007ff057819 */ /* 0x001fc80000011605 */
[----:B------:R-:W-:-:S04]  /*7f30*/  SGXT.U32 R5, R5, 0x2 ;  /* 0x000000020505781a */ /* 0x000fc80000000000 */
[----:B------:R-:W-:Y:S01]  /*7f40*/  LOP3.LUT R10, R5, 0x30, RZ, 0xfc, !PT ;  /* 0x00000030050a7812 */ /* 0x000fe200078efcff */
[----:B------:R-:W-:-:S06]  /*7f50*/  IMAD.MOV.U32 R5, RZ, RZ, R8 ;  /* 0x000000ffff057224 */ /* 0x000fcc00078e0008 */
[----:B------:R-:W2:Y:S04]  /*7f60*/  @!P1 LDG.E.U16 R5, desc[UR8][R6.64] ;  /* 0x0000000806059981 */ /* 0x000ea8000c1e1500 */
[----:B------:R-:W-:Y:S04]  /*7f70*/  STL.S16 [R1+0x14], R8 ;  /* 0x0000140801007387 */ /* 0x000fe80000100600 */
[----:B--2---:R0:W-:Y:S04]  /*7f80*/  @!P1 STL [R1+0x14], R5 ;  /* 0x0000140501009387 */ /* 0x0041e80000100800 */
[----:B------:R-:W2:Y:S01]  /*7f90*/  LDL R7, [R1+0x590] ;  /* 0x0005900001077983 */ /* 0x000ea20000100800 */
[----:B------:R-:W-:Y:S01]  /*7fa0*/  PRMT R20, RZ, 0x7610, R20 ;  /* 0x00007610ff147816 */ /* 0x000fe20000000014 */
[----:B--2---:R-:W-:-:S05]  /*7fb0*/  IMAD.WIDE R6, R7, 0x2, R28 ;  /* 0x0000000207067825 */ /* 0x004fca00078e021c */
[----:B------:R1:W2:Y:S04]  /*7fc0*/  @!P4 LDG.E.U16 R20, desc[UR8][R6.64] ;  /* 0x000000080614c981 */ /* 0x0002a8000c1e1500 */
[----:B------:R-:W1:Y:S01]  /*7fd0*/  LDL R7, [R1+0x598] ;  /* 0x0005980001077983 */ /* 0x000e620000100800 */
[----:B------:R-:W-:Y:S02]  /*7fe0*/  ISETP.GE.AND P0, PT, R10, UR7, PT ;  /* 0x000000070a007c0c */ /* 0x000fe4000bf06270 */
[----:B------:R-:W-:Y:S01]  /*7ff0*/  PRMT R21, RZ, 0x7610, R21 ;  /* 0x00007610ff157816 */ /* 0x000fe20000000015 */
[----:B0-----:R-:W0:Y:S01]  /*8000*/  S2R R5, SR_TID.X ;  /* 0x0000000000057919 */ /* 0x001e220000002100 */
[----:B------:R-:W-:Y:S01]  /*8010*/  ISETP.GE.AND P3, PT, R11, UR7, PT ;  /* 0x000000070b007c0c */ /* 0x000fe2000bf66270 */
[----:B------:R-:W-:Y:S01]  /*8020*/  IMAD.WIDE R8, R9, 0x2, R28 ;  /* 0x0000000209087825 */ /* 0x000fe200078e021c */
[----:B------:R-:W-:-:S11]  /*8030*/  PRMT R19, RZ, 0x7610, R19 ;  /* 0x00007610ff137816 */ /* 0x000fd60000000013 */
[----:B------:R0:W2:Y:S01]  /*8040*/  @!P3 LDG.E.U16 R19, desc[UR8][R8.64] ;  /* 0x000000080813b981 */ /* 0x0000a2000c1e1500 */
[----:B------:R-:W-:-:S03]  /*8050*/  PRMT R22, RZ, 0x7610, R22 ;  /* 0x00007610ff167816 */ /* 0x000fc60000000016 */
[----:B------:R-:W2:Y:S01]  /*8060*/  LDL R9, [R1+0x594] ;  /* 0x0005940001097983 */ /* 0x000ea20000100800 */
[----:B-1----:R-:W-:-:S05]  /*8070*/  IMAD.WIDE R6, R7, 0x2, R28 ;  /* 0x0000000207067825 */ /* 0x002fca00078e021c */
[----:B------:R1:W2:Y:S04]  /*8080*/  @!P0 LDG.E.U16 R21, desc[UR8][R6.64] ;  /* 0x0000000806158981 */ /* 0x0002a8000c1e1500 */
[----:B------:R-:W1:Y:S01]  /*8090*/  LDL R7, [R1+0x5a0] ;  /* 0x0005a00001077983 */ /* 0x000e620000100800 */
[----:B0-----:R-:W-:-:S04]  /*80a0*/  SHF.R.U32.HI R5, RZ, 0x7, R5 ;  /* 0x00000007ff057819 */ /* 0x001fc80000011605 */
[----:B------:R-:W-:-:S04]  /*80b0*/  SGXT.U32 R5, R5, 0x2 ;  /* 0x000000020505781a */ /* 0x000fc80000000000 */
[----:B------:R-:W-:-:S04]  /*80c0*/  LOP3.LUT R8, R5, 0x38, RZ, 0xfc, !PT ;  /* 0x0000003805087812 */ /* 0x000fc800078efcff */
[----:B------:R-:W-:Y:S01]  /*80d0*/  ISETP.GE.AND P1, PT, R8, UR7, PT ;  /* 0x0000000708007c0c */ /* 0x000fe2000bf26270 */
[----:B-1----:R-:W-:-:S12]  /*80e0*/  IMAD.WIDE R6, R7, 0x2, R28 ;  /* 0x0000000207067825 */ /* 0x002fd800078e021c */
[----:B------:R0:W2:Y:S04]  /*80f0*/  @!P1 LDG.E.U16 R22, desc[UR8][R6.64] ;  /* 0x0000000806169981 */ /* 0x0000a8000c1e1500 */
[----:B------:R-:W2:Y:S01]  /*8100*/  LDL R7, [R1+0x58c] ;  /* 0x00058c0001077983 */ /* 0x000ea20000100800 */
[----:B0-----:R-:W-:-:S04]  /*8110*/  LOP3.LUT R6, R5, 0x24, RZ, 0xfc, !PT ;  /* 0x0000002405067812 */ /* 0x001fc800078efcff */
[----:B------:R-:W-:Y:S02]  /*8120*/  ISETP.GE.AND P0, PT, R6, UR7, PT ;  /* 0x0000000706007c0c */ /* 0x000fe4000bf06270 */
[----:B------:R-:W-:Y:S02]  /*8130*/  LOP3.LUT R6, R5, 0x2c, RZ, 0xfc, !PT ;  /* 0x0000002c05067812 */ /* 0x000fe400078efcff */
[----:B------:R-:W-:Y:S02]  /*8140*/  PRMT R14, RZ, 0x7610, R14 ;  /* 0x00007610ff0e7816 */ /* 0x000fe4000000000e */
[----:B------:R-:W-:Y:S02]  /*8150*/  ISETP.GE.AND P1, PT, R6, UR7, PT ;  /* 0x0000000706007c0c */ /* 0x000fe4000bf26270 */
[----:B------:R-:W-:Y:S01]  /*8160*/  PRMT R8, RZ, 0x7610, R8 ;  /* 0x00007610ff087816 */ /* 0x000fe20000000008 */
[----:B--2---:R-:W-:-:S05]  /*8170*/  IMAD.WIDE R6, R7, 0x2, R28 ;  /* 0x0000000207067825 */ /* 0x004fca00078e021c */
[----:B------:R0:W2:Y:S02]  /*8180*/  @!P0 LDG.E.U16 R14, desc[UR8][R6.64] ;  /* 0x00000008060e8981 */ /* 0x0000a4000c1e1500 */
[----:B0-----:R-:W-:Y:S02]  /*8190*/  IMAD.WIDE R6, R9, 0x2, R28 ;  /* 0x0000000209067825 */ /* 0x001fe400078e021c */
[----:B------:R-:W0:Y:S03]  /*81a0*/  LDC R9, c[0x0][0x3a8] ;  /* 0x0000ea00ff097b82 */ /* 0x000e260000000800 */
[----:B------:R1:W3:Y:S02]  /*81b0*/  @!P1 LDG.E.U16 R8, desc[UR8][R6.64] ;  /* 0x0000000806089981 */ /* 0x0002e4000c1e1500 */
[----:B-1----:R-:W-:-:S04]  /*81c0*/  LOP3.LUT R6, R5, 0x34, RZ, 0xfc, !PT ;  /* 0x0000003405067812 */ /* 0x002fc800078efcff */
[----:B------:R-:W-:Y:S02]  /*81d0*/  ISETP.GE.AND P0, PT, R6, UR7, PT ;  /* 0x0000000706007c0c */ /* 0x000fe4000bf06270 */
[----:B------:R-:W-:Y:S01]  /*81e0*/  PRMT R3, RZ, 0x7610, R3 ;  /* 0x00007610ff037816 */ /* 0x000fe20000000003 */
[----:B--2---:R1:W-:Y:S02]  /*81f0*/  STL [R1+0xc], R14 ;  /* 0x00000c0e01007387 */ /* 0x0043e40000100800 */
[----:B-1----:R-:W1:Y:S02]  /*8200*/  S2R R14, SR_TID.X ;  /* 0x00000000000e7919 */ /* 0x002e640000002100 */
[----:B---3--:R2:W-:Y:S01]  /*8210*/  STL [R1+0x8], R8 ;  /* 0x0000080801007387 */ /* 0x0085e20000100800 */
[----:B-1----:R-:W-:-:S04]  /*8220*/  SHF.R.U32.HI R14, RZ, 0x7, R14 ;  /* 0x00000007ff0e7819 */ /* 0x002fc8000001160e */
[----:B------:R-:W-:-:S04]  /*8230*/  SGXT.U32 R14, R14, 0x2 ;  /* 0x000000020e0e781a */ /* 0x000fc80000000000 */
[----:B--2---:R-:W-:-:S05]  /*8240*/  LOP3.LUT R8, R14, 0x34, RZ, 0xfc, !PT ;  /* 0x000000340e087812 */ /* 0x004fca00078efcff */
[----:B0-----:R-:W-:-:S04]  /*8250*/  IMAD R8, R8, R9, RZ ;  /* 0x0000000908087224 */ /* 0x001fc800078e02ff */
[----:B------:R-:W-:Y:S01]  /*8260*/  IMAD.WIDE R6, R8, 0x2, R28 ;  /* 0x0000000208067825 */ /* 0x000fe200078e021c */
[----:B------:R-:W0:Y:S01]  /*8270*/  S2R R14, SR_TID.X ;  /* 0x00000000000e7919 */ /* 0x000e220000002100 */
[----:B------:R-:W1:Y:S03]  /*8280*/  LDC R8, c[0x0][0x3a8] ;  /* 0x0000ea00ff087b82 */ /* 0x000e660000000800 */
[----:B------:R-:W2:Y:S01]  /*8290*/  @!P0 LDG.E.U16 R3, desc[UR8][R6.64] ;  /* 0x0000000806038981 */ /* 0x000ea2000c1e1500 */
[----:B------:R-:W-:-:S04]  /*82a0*/  LOP3.LUT R5, R5, 0x3c, RZ, 0xfc, !PT ;  /* 0x0000003c05057812 */ /* 0x000fc800078efcff */
[----:B------:R-:W-:Y:S02]  /*82b0*/  ISETP.GE.AND P1, PT, R5, UR7, PT ;  /* 0x0000000705007c0c */ /* 0x000fe4000bf26270 */
[----:B------:R-:W-:Y:S01]  /*82c0*/  PRMT R18, RZ, 0x7610, R18 ;  /* 0x00007610ff127816 */ /* 0x000fe20000000012 */
[----:B--2---:R2:W-:Y:S01]  /*82d0*/  STL [R1+0x4], R3 ;  /* 0x0000040301007387 */ /* 0x0045e20000100800 */
[----:B0-----:R-:W-:-:S03]  /*82e0*/  LOP3.LUT R5, R14, 0x3f, RZ, 0xc0, !PT ;  /* 0x0000003f0e057812 */ /* 0x001fc600078ec0ff */
[----:B------:R-:W3:Y:S01]  /*82f0*/  LDL R9, [R1+0x4e8] ;  /* 0x0004e80001097983 */ /* 0x000ee20000100800 */
[----:B--2---:R-:W-:-:S03]  /*8300*/  SHF.R.U32.HI R3, RZ, 0x7, R14 ;  /* 0x00000007ff037819 */ /* 0x004fc6000001160e */
[----:B------:R-:W2:Y:S01]  /*8310*/  LDL R14, [R1+0x538] ;  /* 0x00053800010e7983 */ /* 0x000ea20000100800 */
[----:B------:R-:W-:-:S04]  /*8320*/  SGXT.U32 R3, R3, 0x2 ;  /* 0x000000020303781a */ /* 0x000fc80000000000 */
[----:B------:R-:W-:-:S05]  /*8330*/  LOP3.LUT R3, R3, 0x3c, RZ, 0xfc, !PT ;  /* 0x0000003c03037812 */ /* 0x000fca00078efcff */
[----:B-1----:R-:W-:Y:S02]  /*8340*/  IMAD R3, R3, R8, RZ ;  /* 0x0000000803037224 */ /* 0x002fe400078e02ff */
[----:B------:R-:W2:Y:S02]  /*8350*/  LDL R8, [R1+0x4e4] ;  /* 0x0004e40001087983 */ /* 0x000ea40000100800 */
[----:B------:R-:W-:Y:S02]  /*8360*/  IMAD.WIDE R6, R3, 0x2, R28 ;  /* 0x0000000203067825 */ /* 0x000fe400078e021c */
[----:B------:R-:W2:Y:S04]  /*8370*/  LDL R3, [R1+0x444] ;  /* 0x0004440001037983 */ /* 0x000ea80000100800 */
[----:B------:R-:W2:Y:S04]  /*8380*/  @!P1 LDG.E.U16 R18, desc[UR8][R6.64] ;  /* 0x0000000806129981 */ /* 0x000ea8000c1e1500 */
[----:B------:R0:W-:Y:S04]  /*8390*/  STL [R1+0x5d4], R28 ;  /* 0x0005d41c01007387 */ /* 0x0001e80000100800 */
[----:B0-----:R-:W3:Y:S04]  /*83a0*/  LDL.LU R28, [R1+0x4e0] ;  /* 0x0004e000011c7983 */ /* 0x001ee80000300800 */
[----:B------:R0:W-:Y:S04]  /*83b0*/  STL [R1+0x5d0], R29 ;  /* 0x0005d01d01007387 */ /* 0x0001e80000100800 */
[----:B0-----:R-:W3:Y:S01]  /*83c0*/  LDL.LU R29, [R1+0x534] ;  /* 0x00053400011d7983 */ /* 0x001ee20000300800 */
[----:B------:R-:W-:-:S02]  /*83d0*/  ISETP.GE.AND P0, PT, R5, UR7, PT ;  /* 0x0000000705007c0c */ /* 0x000fc4000bf06270 */
[----:B------:R-:W-:Y:S01]  /*83e0*/  PRMT R15, RZ, 0x7610, R15 ;  /* 0x00007610ff0f7816 */ /* 0x000fe2000000000f */
[----:B------:R-:W-:Y:S06]  /*83f0*/  BAR.SYNC.DEFER_BLOCKING 0x0 ;  /* 0x0000000000007b1d */ /* 0x000fec0000010000 */
[----:B--2---:R0:W-:Y:S04]  /*8400*/  STL [R1], R18 ;  /* 0x0000001201007387 */ /* 0x0041e80000100800 */
[----:B0-----:R-:W2:Y:S04]  /*8410*/  LDL.LU R18, [R1+0xec8] ;  /* 0x000ec80001127983 */ /* 0x001ea80000300800 */
[----:B------:R-:W2:Y:S02]  /*8420*/  LDL R7, [R1+0x558] ;  /* 0x0005580001077983 */ /* 0x000ea40000100800 */
[----:B--2---:R-:W-:-:S02]  /*8430*/  IADD3 R6, P1, PT, R7, R2, RZ ;  /* 0x0000000207067210 */ /* 0x004fc40007f3e0ff */
[----:B------:R-:W2:Y:S01]  /*8440*/  LDL R7, [R1+0x53c] ;  /* 0x00053c0001077983 */ /* 0x000ea20000100800 */
[----:B------:R-:W-:Y:S02]  /*8450*/  PRMT R27, RZ, 0x7610, R27 ;  /* 0x00007610ff1b7816 */ /* 0x000fe4000000001b */
[----:B--2---:R-:W-:-:S05]  /*8460*/  IMAD.X R7, R7, 0x1, R0, P1 ;  /* 0x0000000107077824 */ /* 0x004fca00008e0600 */
[----:B------:R0:W2:Y:S02]  /*8470*/  @!P0 LDG.E.U16 R15, desc[UR8][R6.64] ;  /* 0x00000008060f8981 */ /* 0x0000a4000c1e1500 */
[----:B0-----:R-:W-:-:S05]  /*8480*/  IADD3 R6, P1, PT, R14, R2, RZ ;  /* 0x000000020e067210 */ /* 0x001fca0007f3e0ff */
[----:B---3--:R-:W-:-:S05]  /*8490*/  IMAD.X R7, R9, 0x1, R0, P1 ;  /* 0x0000000109077824 */ /* 0x008fca00008e0600 */
[----:B------:R0:W3:Y:S02]  /*84a0*/  @!P0 LDG.E.U16 R27, desc[UR8][R6.64] ;  /* 0x00000008061b8981 */ /* 0x0000e4000c1e1500 */
[----:B0-----:R-:W-:-:S05]  /*84b0*/  IADD3 R6, P1, PT, R8, R2, RZ ;  /* 0x0000000208067210 */ /* 0x001fca0007f3e0ff */
[----:B------:R-:W-:Y:S01]  /*84c0*/  IMAD.X R7, R3, 0x1, R0, P1 ;  /* 0x0000000103077824 */ /* 0x000fe200008e0600 */
[----:B------:R-:W-:Y:S02]  /*84d0*/  IADD3 R8, P1, PT, R29, R2, RZ ;  /* 0x000000021d087210 */ /* 0x000fe40007f3e0ff */
[----:B------:R-:W-:-:S03]  /*84e0*/  PRMT R25, RZ, 0x7610, R25 ;  /* 0x00007610ff197816 */ /* 0x000fc60000000019 */
[----:B------:R-:W-:-:S05]  /*84f0*/  IMAD.X R9, R28, 0x1, R0, P1 ;  /* 0x000000011c097824 */ /* 0x000fca00008e0600 */
[----:B------:R-:W4:Y:S04]  /*8500*/  @!P0 LDG.E.U16 R25, desc[UR8][R8.64] ;  /* 0x0000000808198981 */ /* 0x000f28000c1e1500 */
[----:B--2---:R0:W-:Y:S04]  /*8510*/  STL [R1+0x54], R15 ;  /* 0x0000540f01007387 */ /* 0x0041e80000100800 */
[----:B------:R-:W2:Y:S04]  /*8520*/  LDL R14, [R1+0x440] ;  /* 0x00044000010e7983 */ /* 0x000ea80000100800 */
[----:B0-----:R-:W2:Y:S01]  /*8530*/  LDL R15, [R1+0x4dc] ;  /* 0x0004dc00010f7983 */ /* 0x001ea20000100800 */
[----:B------:R-:W-:-:S06]  /*8540*/  PRMT R26, RZ, 0x7610, R26 ;  /* 0x00007610ff1a7816 */ /* 0x000fcc000000001a */
[----:B------:R2:W2:Y:S01]  /*8550*/  @!P0 LDG.E.U16 R26, desc[UR8][R6.64] ;  /* 0x00000008061a8981 */ /* 0x0004a2000c1e1500 */
[----:B------:R-:W-:-:S03]  /*8560*/  PRMT R11, RZ, 0x7610, R11 ;  /* 0x00007610ff0b7816 */ /* 0x000fc6000000000b */
[----:B---3--:R-:W-:Y:S04]  /*8570*/  STL [R1+0xe9c], R27 ;  /* 0x000e9c1b01007387 */ /* 0x008fe80000100800 */
[----:B------:R-:W3:Y:S04]  /*8580*/  LDL R3, [R1+0x3b4] ;  /* 0x0003b40001037983 */ /* 0x000ee80000100800 */
[----:B------:R0:W-:Y:S04]  /*8590*/  STL [R1+0x5e8], R29 ;  /* 0x0005e81d01007387 */ /* 0x0001e80000100800 */
[----:B0-----:R-:W3:Y:S04]  /*85a0*/  LDL.LU R29, [R1+0x530] ;  /* 0x00053000011d7983 */ /* 0x001ee80000300800 */
[----:B------:R0:W-:Y:S04]  /*85b0*/  STL [R1+0x5ec], R28 ;  /* 0x0005ec1c01007387 */ /* 0x0001e80000100800 */
[----:B0-----:R-:W3:Y:S04]  /*85c0*/  LDL.LU R28, [R1+0x4d8] ;  /* 0x0004d800011c7983 */ /* 0x001ee80000300800 */
[----:B----4-:R-:W-:Y:S01]  /*85d0*/  STL [R1+0xe90], R25 ;  /* 0x000e901901007387 */ /* 0x010fe20000100800 */
[----:B--2---:R-:W-:-:S02]  /*85e0*/  IADD3 R6, P1, PT, R15, R2, RZ ;  /* 0x000000020f067210 */ /* 0x004fc40007f3e0ff */
[----:B------:R-:W-:Y:S01]  /*85f0*/  PRMT R10, RZ, 0x7610, R10 ;  /* 0x00007610ff0a7816 */ /* 0x000fe2000000000a */
[----:B------:R-:W2:Y:S02]  /*8600*/  LDL R15, [R1+0x4d4] ;  /* 0x0004d400010f7983 */ /* 0x000ea40000100800 */
[----:B------:R-:W-:Y:S01]  /*8610*/  IMAD.X R7, R14, 0x1, R0, P1 ;  /* 0x000000010e077824 */ /* 0x000fe200008e0600 */
[----:B------:R-:W-:Y:S01]  /*8620*/  PRMT R9, RZ, 0x7610, R9 ;  /* 0x00007610ff097816 */ /* 0x000fe20000000009 */
[----:B------:R-:W4:Y:S04]  /*8630*/  LDL R14, [R1+0x438] ;  /* 0x00043800010e7983 */ /* 0x000f280000100800 */
[----:B------:R0:W2:Y:S04]  /*8640*/  @!P0 LDG.E.U16 R11, desc[UR8][R6.64] ;  /* 0x00000008060b8981 */ /* 0x0000a8000c1e1500 */
[----:B------:R-:W0:Y:S02]  /*8650*/  LDL R7, [R1+0x43c] ;  /* 0x00043c0001077983 */ /* 0x000e240000100800 */
[----:B0-----:R-:W-:-:S05]  /*8660*/  IADD3 R6, P1, PT, R7, R2, RZ ;  /* 0x0000000207067210 */ /* 0x001fca0007f3e0ff */
[----:B---3--:R-:W-:-:S05]  /*8670*/  IMAD.X R7, R3, 0x1, R0, P1 ;  /* 0x0000000103077824 */ /* 0x008fca00008e0600 */
[----:B------:R0:W3:Y:S04]  /*8680*/  @!P0 LDG.E.U16 R10, desc[UR8][R6.64] ;  /* 0x00000008060a8981 */ /* 0x0000e8000c1e1500 */
[----:B--2---:R-:W-:Y:S04]  /*8690*/  STL [R1+0xe8c], R11 ;  /* 0x000e8c0b01007387 */ /* 0x004fe80000100800 */
[----:B------:R-:W2:Y:S01]  /*86a0*/  LDL R3, [R1+0x434] ;  /* 0x0004340001037983 */ /* 0x000ea20000100800 */
[----:B0-----:R-:W-:-:S05]  /*86b0*/  IADD3 R6, P1, PT, R29, R2, RZ ;  /* 0x000000021d067210 */ /* 0x001fca0007f3e0ff */
[----:B------:R-:W-:-:S05]  /*86c0*/  IMAD.X R7, R28, 0x1, R0, P1 ;  /* 0x000000011c077824 */ /* 0x000fca00008e0600 */
[----:B------:R0:W2:Y:S02]  /*86d0*/  @!P0 LDG.E.U16 R9, desc[UR8][R6.64] ;  /* 0x0000000806098981 */ /* 0x0000a4000c1e1500 */
[-C--:B0-----:R-:W-:Y:S02]  /*86e0*/  IADD3 R6, P1, PT, R15, R2.reuse, RZ ;  /* 0x000000020f067210 */ /* 0x081fe40007f3e0ff */
[----:B---3--:R-:W-:Y:S04]  /*86f0*/  STL [R1+0xe88], R10 ;  /* 0x000e880a01007387 */ /* 0x008fe80000100800 */
[----:B------:R-:W-:Y:S04]  /*8700*/  STL [R1+0x5fc], R29 ;  /* 0x0005fc1d01007387 */ /* 0x000fe80000100800 */
[----:B------:R-:W-:Y:S04]  /*8710*/  STL [R1+0xe80], R29 ;  /* 0x000e801d01007387 */ /* 0x000fe80000100800 */
[----:B------:R-:W-:Y:S04]  /*8720*/  STL [R1+0xe84], R29 ;  /* 0x000e841d01007387 */ /* 0x000fe80000100800 */
[----:B------:R0:W-:Y:S04]  /*8730*/  STL [R1+0x610], R28 ;  /* 0x0006101c01007387 */ /* 0x0001e80000100800 */
[----:B0-----:R-:W3:Y:S04]  /*8740*/  LDL.LU R28, [R1+0x52c] ;  /* 0x00052c00011c7983 */ /* 0x001ee80000300800 */
[----:B------:R-:W3:Y:S01]  /*8750*/  LDL R15, [R1+0x3b0] ;  /* 0x0003b000010f7983 */ /* 0x000ee20000100800 */
[----:B------:R-:W-:Y:S01]  /*8760*/  PRMT R8, RZ, 0x7610, R8 ;  /* 0x00007610ff087816 */ /* 0x000fe20000000008 */
[----:B----4-:R-:W-:Y:S01]  /*8770*/  IMAD.X R7, R14, 0x1, R0, P1 ;  /* 0x000000010e077824 */ /* 0x010fe200008e0600 */
[----:B--2---:R-:W-:-:S02]  /*8780*/  IADD3 R14, P1, PT, R3, R2, RZ ;  /* 0x00000002030e7210 */ /* 0x004fc40007f3e0ff */
[----:B------:R-:W2:Y:S04]  /*8790*/  LDL R3, [R1+0x528] ;  /* 0x0005280001037983 */ /* 0x000ea80000100800 */
[----:B------:R0:W4:Y:S02]  /*87a0*/  @!P0 LDG.E.U16 R8, desc[UR8][R6.64] ;  /* 0x0000000806088981 */ /* 0x000124000c1e1500 */
[----:B0-----:R-:W-:Y:S01]  /*87b0*/  PRMT R7, RZ, 0x7610, R7 ;  /* 0x00007610ff077816 */ /* 0x001fe20000000007 */
[----:B---3--:R-:W-:-:S05]  /*87c0*/  IMAD.X R15, R15, 0x1, R0, P1 ;  /* 0x000000010f0f7824 */ /* 0x008fca00008e0600 */
[----:B------:R0:W3:Y:S04]  /*87d0*/  @!P0 LDG.E.U16 R7, desc[UR8][R14.64] ;  /* 0x000000080e078981 */ /* 0x0000e8000c1e1500 */
[----:B------:R-:W2:Y:S01]  /*87e0*/  LDL R15, [R1+0x4d0] ;  /* 0x0004d000010f7983 */ /* 0x000ea20000100800 */
[----:B0-----:R-:W-:Y:S02]  /*87f0*/  IADD3 R14, P1, PT, R28, R2, RZ ;  /* 0x000000021c0e7210 */ /* 0x001fe40007f3e0ff */
[----:B------:R-:W-:Y:S01]  /*8800*/  PRMT R6, RZ, 0x7610, R6 ;  /* 0x00007610ff067816 */ /* 0x000fe20000000006 */
[----:B------:R-:W-:Y:S02]  /*8810*/  STL [R1+0x614], R28 ;  /* 0x0006141c01007387 */ /* 0x000fe40000100800 */
[----:B--2---:R-:W-:-:S05]  /*8820*/  IMAD.X R15, R15, 0x1, R0, P1 ;  /* 0x000000010f0f7824 */ /* 0x004fca00008e0600 */
[----:B------:R0:W2:Y:S04]  /*8830*/  @!P0 LDG.E.U16 R6, desc[UR8][R14.64] ;  /* 0x000000080e068981 */ /* 0x0000a8000c1e1500 */
[----:B------:R-:W0:Y:S02]  /*8840*/  LDL R15, [R1+0x4cc] ;  /* 0x0004cc00010f7983 */ /* 0x000e240000100800 */
[----:B0-----:R-:W-:Y:S02]  /*8850*/  IADD3 R14, P1, PT, R15, R2, RZ ;  /* 0x000000020f0e7210 */ /* 0x001fe40007f3e0ff */
[----:B------:R-:W2:Y:S01]  /*8860*/  LDL R15, [R1+0x430] ;  /* 0x00043000010f7983 */ /* 0x000ea20000100800 */
[----:B------:R-:W-:Y:S02]  /*8870*/  PRMT R5, RZ, 0x7610, R5 ;  /* 0x00007610ff057816 */ /* 0x000fe40000000005 */
        /* <DEDUP_REMOVED lines=8> */
[----:B------:R-:W2:Y:S01]  /*8900*/  LDL R15, [R1+0x4c8] ;  /* 0x0004c800010f7983 */ /* 0x000ea20000100800 */
[----:B0-----:R-:W-:Y:S02]  /*8910*/  IADD3 R14, P1, PT, R3, R2, RZ ;  /* 0x00000002030e7210 */ /* 0x001fe40007f3e0ff */
[----:B------:R-:W-:Y:S01]  /*8920*/  PRMT R18, RZ, 0x7610, R18 ;  /* 0x00007610ff127816 */ /* 0x000fe20000000012 */
[----:B------:R-:W3:Y:S02]  /*8930*/  LDL R3, [R1+0x350] ;  /* 0x0003500001037983 */ /* 0x000ee40000100800 */
[----:B--2---:R-:W-:-:S05]  /*8940*/  IMAD.X R15, R15, 0x1, R0, P1 ;  /* 0x000000010f0f7824 */ /* 0x004fca00008e0600 */
[----:B------:R0:W2:Y:S04]  /*8950*/  @!P0 LDG.E.U16 R18, desc[UR8][R14.64] ;  /* 0x000000080e128981 */ /* 0x0000a8000c1e1500 */
[----:B------:R-:W0:Y:S02]  /*8960*/  LDL R15, [R1+0x4c4] ;  /* 0x0004c400010f7983 */ /* 0x000e240000100800 */
[----:B0-----:R-:W-:Y:S02]  /*8970*/  IADD3 R14, P1, PT, R15, R2, RZ ;  /* 0x000000020f0e7210 */ /* 0x001fe40007f3e0ff */
[----:B------:R-:W2:Y:S01]  /*8980*/  LDL R15, [R1+0x428] ;  /* 0x00042800010f7983 */ /* 0x000ea20000100800 */
[----:B------:R-:W-:Y:S02]  /*8990*/  PRMT R17, RZ, 0x7610, R17 ;  /* 0x00007610ff117816 */ /* 0x000fe40000000011 */
[----:B--2---:R-:W-:-:S05]  /*89a0*/  IMAD.X R15, R15, 0x1, R0, P1 ;  /* 0x000000010f0f7824 */ /* 0x004fca00008e0600 */
[----:B------:R-:W2:Y:S04]  /*89b0*/  @!P0 LDG.E.U16 R17, desc[UR8][R14.64] ;  /* 0x000000080e118981 */ /* 0x000ea8000c1e1500 */
[----:B--2---:R0:W-:Y:S04]  /*89c0*/  STL [R1+0x20], R17 ;  /* 0x0000201101007387 */ /* 0x0041e80000100800 */
[----:B0-----:R-:W2:Y:S04]  /*89d0*/  LDL.LU R17, [R1+0xec4] ;  /* 0x000ec40001117983 */ /* 0x001ea80000300800 */
[----:B------:R-:W2:Y:S02]  /*89e0*/  LDL R15, [R1+0x424] ;  /* 0x00042400010f7983 */ /* 0x000ea40000100800 */
[----:B--2---:R-:W-:-:S02]  /*89f0*/  IADD3 R14, P1, PT, R15, R2, RZ ;  /* 0x000000020f0e7210 */ /* 0x004fc40007f3e0ff */
        /* <DEDUP_REMOVED lines=13> */
[----:B0-----:R-:W3:Y:S04]  /*8ad0*/  LDL.LU R17, [R1+0xebc] ;  /* 0x000ebc0001117983 */ /* 0x001ee80000300800 */
        /* <DEDUP_REMOVED lines=11> */
[----:B------:R-:W-:-:S03]  /*8b90*/  PRMT R23, RZ, 0x7610, R23 ;  /* 0x00007610ff177816 */ /* 0x000fc60000000017 */
[----:B---3--:R-:W-:Y:S04]  /*8ba0*/  STS.U16 [R3+UR5+0x10000], R17 ;  /* 0x0100001103007988 */ /* 0x008fe80008000405 */
[----:B------:R0:W-:Y:S04]  /*8bb0*/  STS.U16 [R3+UR5+0x10800], R13 ;  /* 0x0108000d03007988 */ /* 0x0001e80008000405 */
[----:B0-----:R-:W3:Y:S01]  /*8bc0*/  LDL R13, [R1+0x520] ;  /* 0x00052000010d7983 */ /* 0x001ee20000100800 */
[----:B--2---:R-:W-:-:S05]  /*8bd0*/  IMAD.X R15, R15, 0x1, R0, P1 ;  /* 0x000000010f0f7824 */ /* 0x004fca00008e0600 */
[----:B------:R-:W2:Y:S04]  /*8be0*/  @!P0 LDG.E.U16 R23, desc[UR8][R14.64] ;  /* 0x000000080e178981 */ /* 0x000ea8000c1e1500 */
[----:B------:R3:W-:Y:S02]  /*8bf0*/  STS.U16 [R3+UR5+0x11000], R12 ;  /* 0x0110000c03007988 */ /* 0x0007e40008000405 */
[----:B---3--:R-:W-:Y:S02]  /*8c00*/  IADD3 R12, P1, PT, R13, R2, RZ ;  /* 0x000000020d0c7210 */ /* 0x008fe40007f3e0ff */
[----:B--2---:R0:W-:Y:S04]  /*8c10*/  STL [R1+0x48], R23 ;  /* 0x0000481701007387 */ /* 0x0041e80000100800 */
[----:B0-----:R-:W2:Y:S04]  /*8c20*/  LDL.LU R23, [R1+0xeb4] ;  /* 0x000eb40001177983 */ /* 0x001ea80000300800 */
[----:B------:R-:W3:Y:S04]  /*8c30*/  LDL.LU R3, [R1+0xeb0] ;  /* 0x000eb00001037983 */ /* 0x000ee80000300800 */
[----:B------:R-:W2:Y:S01]  /*8c40*/  LDL R13, [R1+0x4b8] ;  /* 0x0004b800010d7983 */ /* 0x000ea20000100800 */
[----:B---3--:R-:W-:Y:S01]  /*8c50*/  PRMT R3, RZ, 0x7610, R3 ;  /* 0x00007610ff037816 */ /* 0x008fe20000000003 */
[----:B--2---:R-:W-:-:S05]  /*8c60*/  IMAD.X R13, R13, 0x1, R0, P1 ;  /* 0x000000010d0d7824 */ /* 0x004fca00008e0600 */
[----:B------:R-:W2:Y:S04]  /*8c70*/  @!P0 LDG.E.U16 R3, desc[UR8][R12.64] ;  /* 0x000000080c038981 */ /* 0x000ea8000c1e1500 */
[----:B--2---:R0:W-:Y:S04]  /*8c80*/  STL [R1+0x44], R3 ;  /* 0x0000440301007387 */ /* 0x0041e80000100800 */
[----:B0-----:R-:W2:Y:S04]  /*8c90*/  LDL.LU R3, [R1+0xeac] ;  /* 0x000eac0001037983 */ /* 0x001ea80000300800 */
[----:B------:R-:W3:Y:S04]  /*8ca0*/  LDL R12, [R1+0x350] ;  /* 0x00035000010c7983 */ /* 0x000ee80000100800 */
[----:B------:R-:W2:Y:S04]  /*8cb0*/  LDL R13, [R1+0x4b4] ;  /* 0x0004b400010d7983 */ /* 0x000ea80000100800 */
[----:B---3--:R2:W-:Y:S02]  /*8cc0*/  STS.U16 [R12+UR5+0x11800], R4 ;  /* 0x011800040c007988 */ /* 0x0085e40008000405 */
[----:B--2---:R-:W-:-:S02]  /*8cd0*/  IADD3 R12, P1, PT, R13, R2, RZ ;  /* 0x000000020d0c7210 */ /* 0x004fc40007f3e0ff */
[----:B------:R-:W2:Y:S01]  /*8ce0*/  LDL R13, [R1+0x418] ;  /* 0x00041800010d7983 */ /* 0x000ea20000100800 */
[----:B------:R-:W-:Y:S02]  /*8cf0*/  PRMT R3, RZ, 0x7610, R3 ;  /* 0x00007610ff037816 */ /* 0x000fe40000000003 */
        /* <DEDUP_REMOVED lines=12> */
[----:B------:R-:W3:Y:S04]  /*8dc0*/  LDL R12, [R1+0x350] ;  /* 0x00035000010c7983 */ /* 0x000ee80000100800 */
[----:B------:R-:W4:Y:S04]  /*8dd0*/  LDL R13, [R1+0x51c] ;  /* 0x00051c00010d7983 */ /* 0x000f280000100800 */
[----:B--2---:R0:W-:Y:S04]  /*8de0*/  STL [R1+0x3c], R3 ;  /* 0x00003c0301007387 */ /* 0x0041e80000100800 */
[----:B---3--:R4:W-:Y:S01]  /*8df0*/  STS.U16 [R12+UR5+0x12800], R20 ;  /* 0x012800140c007988 */ /* 0x0089e20008000405 */
[----:B------:R-:W-:-:S03]  /*8e00*/  PRMT R23, RZ, 0x7610, R23 ;  /* 0x00007610ff177816 */ /* 0x000fc60000000017 */
[----:B0-----:R-:W2:Y:S01]  /*8e10*/  LDL R3, [R1+0x5ac] ;  /* 0x0005ac0001037983 */ /* 0x001ea20000100800 */
[----:B----4-:R-:W-:-:S03]  /*8e20*/  IADD3 R12, P1, PT, R13, R2, RZ ;  /* 0x000000020d0c7210 */ /* 0x010fc60007f3e0ff */
[----:B------:R-:W3:Y:S02]  /*8e30*/  LDL R13, [R1+0x4b0] ;  /* 0x0004b000010d7983 */ /* 0x000ee40000100800 */
[----:B---3--:R-:W-:-:S05]  /*8e40*/  IMAD.X R13, R13, 0x1, R0, P1 ;  /* 0x000000010d0d7824 */ /* 0x008fca00008e0600 */
[----:B------:R-:W3:Y:S04]  /*8e50*/  @!P0 LDG.E.U16 R23, desc[UR8][R12.64] ;  /* 0x000000080c178981 */ /* 0x000ee8000c1e1500 */
[----:B---3--:R0:W-:Y:S04]  /*8e60*/  STL [R1+0x38], R23 ;  /* 0x0000381701007387 */ /* 0x0081e80000100800 */
[----:B0-----:R-:W3:Y:S04]  /*8e70*/  LDL.LU R23, [R1+0xea4] ;  /* 0x000ea40001177983 */ /* 0x001ee80000300800 */
[----:B------:R-:W4:Y:S04]  /*8e80*/  LDL R12, [R1+0x350] ;  /* 0x00035000010c7983 */ /* 0x000f280000100800 */
[----:B------:R-:W2:Y:S04]  /*8e90*/  LDL R13, [R1+0x4ac] ;  /* 0x0004ac00010d7983 */ /* 0x000ea80000100800 */
[----:B----4-:R2:W-:Y:S02]  /*8ea0*/  STS.U16 [R12+UR5+0x13000], R21 ;  /* 0x013000150c007988 */ /* 0x0105e40008000405 */
[----:B--2---:R-:W-:-:S02]  /*8eb0*/  IADD3 R12, P1, PT, R13, R2, RZ ;  /* 0x000000020d0c7210 */ /* 0x004fc40007f3e0ff */
[----:B------:R-:W2:Y:S01]  /*8ec0*/  LDL R13, [R1+0x410] ;  /* 0x00041000010d7983 */ /* 0x000ea20000100800 */
[----:B---3--:R-:W-:Y:S02]  /*8ed0*/  PRMT R23, RZ, 0x7610, R23 ;  /* 0x00007610ff177816 */ /* 0x008fe40000000017 */
[----:B--2---:R-:W-:-:S05]  /*8ee0*/  IMAD.X R13, R13, 0x1, R0, P1 ;  /* 0x000000010d0d7824 */ /* 0x004fca00008e0600 */
[----:B------:R-:W2:Y:S04]  /*8ef0*/  @!P0 LDG.E.U16 R23, desc[UR8][R12.64] ;  /* 0x000000080c178981 */ /* 0x000ea8000c1e1500 */
[----:B--2---:R0:W-:Y:S04]  /*8f00*/  STL [R1+0x34], R23 ;  /* 0x0000341701007387 */ /* 0x0041e80000100800 */
[----:B0-----:R-:W2:Y:S04]  /*8f10*/  LDL.LU R23, [R1+0xea0] ;  /* 0x000ea00001177983 */ /* 0x001ea80000300800 */
[----:B------:R-:W3:Y:S04]  /*8f20*/  LDL R12, [R1+0x350] ;  /* 0x00035000010c7983 */ /* 0x000ee80000100800 */
[----:B------:R-:W4:Y:S04]  /*8f30*/  LDL R13, [R1+0x40c] ;  /* 0x00040c00010d7983 */ /* 0x000f280000100800 */
[----:B---3--:R4:W-:Y:S02]  /*8f40*/  STS.U16 [R12+UR5+0x13800], R22 ;  /* 0x013800160c007988 */ /* 0x0089e40008000405 */
[----:B----4-:R-:W-:-:S02]  /*8f50*/  IADD3 R12, P1, PT, R13, R2, RZ ;  /* 0x000000020d0c7210 */ /* 0x010fc40007f3e0ff */
[----:B------:R-:W3:Y:S01]  /*8f60*/  LDL R13, [R1+0x39c] ;  /* 0x00039c00010d7983 */ /* 0x000ee20000100800 */
[----:B------:R-:W-:Y:S02]  /*8f70*/  PRMT R15, RZ, 0x7610, R15 ;  /* 0x00007610ff0f7816 */ /* 0x000fe4000000000f */
[----:B---3--:R-:W-:-:S05]  /*8f80*/  IMAD.X R13, R13, 0x1, R0, P1 ;  /* 0x000000010d0d7824 */ /* 0x008fca00008e0600 */
[----:B------:R0:W3:Y:S04]  /*8f90*/  @!P0 LDG.E.U16 R15, desc[UR8][R12.64] ;  /* 0x000000080c0f8981 */ /* 0x0000e8000c1e1500 */
[----:B------:R-:W0:Y:S02]  /*8fa0*/  LDL R13, [R1+0x518] ;  /* 0x00051800010d7983 */ /* 0x000e240000100800 */
[----:B0-----:R-:W-:Y:S02]  /*8fb0*/  IADD3 R12, P1, PT, R13, R2, RZ ;  /* 0x000000020d0c7210 */ /* 0x001fe40007f3e0ff */
[----:B------:R-:W4:Y:S01]  /*8fc0*/  LDL R13, [R1+0x4a8] ;  /* 0x0004a800010d7983 */ /* 0x000f220000100800 */
[----:B------:R-:W-:Y:S02]  /*8fd0*/  PRMT R14, RZ, 0x7610, R14 ;  /* 0x00007610ff0e7816 */ /* 0x000fe4000000000e */
[----:B----4-:R-:W-:-:S05]  /*8fe0*/  IMAD.X R13, R13, 0x1, R0, P1 ;  /* 0x000000010d0d7824 */ /* 0x010fca00008e0600 */
[----:B------:R0:W4:Y:S04]  /*8ff0*/  @!P0 LDG.E.U16 R14, desc[UR8][R12.64] ;  /* 0x000000080c0e8981 */ /* 0x000128000c1e1500 */
        /* <DEDUP_REMOVED lines=8> */
[----:B------:R-:W2:Y:S04]  /*9080*/  LDL.LU R12, [R1+0x10] ;  /* 0x00001000010c7983 */ /* 0x000ea80000300800 */
[----:B------:R-:W3:Y:S04]  /*9090*/  LDL R13, [R1+0x404] ;  /* 0x00040400010d7983 */ /* 0x000ee80000100800 */
[----:B------:R-:W-:Y:S04]  /*90a0*/  STS.U16 [R3+UR5+0x10400], R23 ;  /* 0x0104001703007988 */ /* 0x000fe80008000405 */
[----:B------:R-:W-:Y:S04]  /*90b0*/  STS.U16 [R3+UR5+0x10c00], R24 ;  /* 0x010c001803007988 */ /* 0x000fe80008000405 */
[----:B--2---:R3:W-:Y:S02]  /*90c0*/  STS.U16 [R3+UR5+0x11400], R12 ;  /* 0x0114000c03007988 */ /* 0x0047e40008000405 */
[----:B---3--:R-:W-:-:S02]  /*90d0*/  IADD3 R12, P1, PT, R13, R2, RZ ;  /* 0x000000020d0c7210 */ /* 0x008fc40007f3e0ff */
[----:B------:R-:W2:Y:S01]  /*90e0*/  LDL R13, [R1+0x398] ;  /* 0x00039800010d7983 */ /* 0x000ea20000100800 */
[----:B------:R-:W-:Y:S02]  /*90f0*/  PRMT R17, RZ, 0x7610, R17 ;  /* 0x00007610ff117816 */ /* 0x000fe40000000011 */
[----:B--2---:R-:W-:-:S05]  /*9100*/  IMAD.X R13, R13, 0x1, R0, P1 ;  /* 0x000000010d0d7824 */ /* 0x004fca00008e0600 */
[----:B------:R0:W2:Y:S04]  /*9110*/  @!P0 LDG.E.U16 R17, desc[UR8][R12.64] ;  /* 0x000000080c118981 */ /* 0x0000a8000c1e1500 */
[----:B------:R-:W3:Y:S04]  /*9120*/  LDL.LU R12, [R1+0x14] ;  /* 0x00001400010c7983 */ /* 0x000ee80000300800 */
[----:B------:R-:W0:Y:S04]  /*9130*/  LDL R13, [R1+0x514] ;  /* 0x00051400010d7983 */ /* 0x000e280000100800 */
[----:B---3--:R0:W-:Y:S02]  /*9140*/  STS.U16 [R3+UR5+0x11c00], R12 ;  /* 0x011c000c03007988 */ /* 0x0081e40008000405 */
[----:B0-----:R-:W-:-:S02]  /*9150*/  IADD3 R12, P1, PT, R13, R2, RZ ;  /* 0x000000020d0c7210 */ /* 0x001fc40007f3e0ff */
[----:B------:R-:W3:Y:S01]  /*9160*/  LDL R13, [R1+0x4a0] ;  /* 0x0004a000010d7983 */ /* 0x000ee20000100800 */
[----:B------:R-:W-:Y:S02]  /*9170*/  PRMT R19, RZ, 0x7610, R19 ;  /* 0x00007610ff137816 */ /* 0x000fe40000000013 */
[----:B---3--:R-:W-:-:S05]  /*9180*/  IMAD.X R13, R13, 0x1, R0, P1 ;  /* 0x000000010d0d7824 */ /* 0x008fca00008e0600 */
[----:B------:R0:W3:Y:S04]  /*9190*/  @!P0 LDG.E.U16 R19, desc[UR8][R12.64] ;  /* 0x000000080c138981 */ /* 0x0000e8000c1e1500 */
[----:B------:R-:W2:Y:S04]  /*91a0*/  LDL.LU R12, [R1+0xc] ;  /* 0x00000c00010c7983 */ /* 0x000ea80000300800 */
[----:B------:R-:W0:Y:S04]  /*91b0*/  LDL R13, [R1+0x49c] ;  /* 0x00049c00010d7983 */ /* 0x000e280000100800 */
[----:B--2---:R0:W-:Y:S02]  /*91c0*/  STS.U16 [R3+UR5+0x12400], R12 ;  /* 0x0124000c03007988 */ /* 0x0041e40008000405 */
[----:B0-----:R-:W-:-:S02]  /*91d0*/  IADD3 R12, P1, PT, R13, R2, RZ ;  /* 0x000000020d0c7210 */ /* 0x001fc40007f3e0ff */
[----:B------:R-:W2:Y:S01]  /*91e0*/  LDL R13, [R1+0x400] ;  /* 0x00040000010d7983 */ /* 0x000ea20000100800 */
[----:B------:R-:W-:Y:S02]  /*91f0*/  PRMT R20, RZ, 0x7610, R20 ;  /* 0x00007610ff147816 */ /* 0x000fe40000000014 */
[----:B--2---:R-:W-:-:S05]  /*9200*/  IMAD.X R13, R13, 0x1, R0, P1 ;  /* 0x000000010d0d7824 */ /* 0x004fca00008e0600 */
[----:B------:R0:W2:Y:S04]  /*9210*/  @!P0 LDG.E.U16 R20, desc[UR8][R12.64] ;  /* 0x000000080c148981 */ /* 0x0000a8000c1e1500 */
        /* <DEDUP_REMOVED lines=16> */
[----:B------:R-:W2:Y:S04]  /*9320*/  LDL.LU R12, [R1] ;  /* 0x00000000010c7983 */ /* 0x000ea80000300800 */
[----:B------:R-:W0:Y:S04]  /*9330*/  LDL R13, [R1+0x494] ;  /* 0x00049400010d7983 */ /* 0x000e280000100800 */
[----:B--2---:R1:W-:Y:S04]  /*9340*/  STS.U16 [R3+UR5+0x13c00], R12 ;  /* 0x013c000c03007988 */ /* 0x0043e80008000405 */
[----:B-1----:R-:W2:Y:S01]  /*9350*/  LDL.LU R3, [R1+0xe98] ;  /* 0x000e980001037983 */ /* 0x002ea20000300800 */
[----:B0-----:R-:W-:-:S03]  /*9360*/  IADD3 R12, P1, PT, R13, R2, RZ ;  /* 0x000000020d0c7210 */ /* 0x001fc60007f3e0ff */
[----:B------:R-:W3:Y:S01]  /*9370*/  LDL R13, [R1+0x3f8] ;  /* 0x0003f800010d7983 */ /* 0x000ee20000100800 */
[----:B--2---:R-:W-:Y:S01]  /*9380*/  PRMT R3, RZ, 0x7610, R3 ;  /* 0x00007610ff037816 */ /* 0x004fe20000000003 */
[----:B---3--:R-:W-:-:S05]  /*9390*/  IMAD.X R13, R13, 0x1, R0, P1 ;  /* 0x000000010d0d7824 */ /* 0x008fca00008e0600 */
[----:B------:R-:W2:Y:S04]  /*93a0*/  @!P0 LDG.E.U16 R3, desc[UR8][R12.64] ;  /* 0x000000080c038981 */ /* 0x000ea8000c1e1500 */
[----:B--2---:R0:W-:Y:S04]  /*93b0*/  STL [R1+0x2c], R3 ;  /* 0x00002c0301007387 */ /* 0x0041e80000100800 */
[----:B0-----:R-:W2:Y:S04]  /*93c0*/  LDL.LU R3, [R1+0xe94] ;  /* 0x000e940001037983 */ /* 0x001ea80000300800 */
[----:B------:R-:W3:Y:S02]  /*93d0*/  LDL R13, [R1+0x3f4] ;  /* 0x0003f400010d7983 */ /* 0x000ee40000100800 */
[----:B---3--:R-:W-:-:S02]  /*93e0*/  IADD3 R12, P1, PT, R13, R2, RZ ;  /* 0x000000020d0c7210 */ /* 0x008fc40007f3e0ff */
[----:B------:R-:W3:Y:S04]  /*93f0*/  LDL R13, [R1+0x390] ;  /* 0x00039000010d7983 */ /* 0x000ee80000100800 */
[----:B--2---:R0:W-:Y:S02]  /*9400*/  STS.U16 [R3+UR5], R27 ;  /* 0x0000001b03007988 */ /* 0x0041e40008000405 */
[----:B0-----:R-:W-:Y:S01]  /*9410*/  PRMT R27, RZ, 0x7610, R27 ;  /* 0x00007610ff1b7816 */ /* 0x001fe2000000001b */
[----:B---3--:R-:W-:-:S05]  /*9420*/  IMAD.X R13, R13, 0x1, R0, P1 ;  /* 0x000000010d0d7824 */ /* 0x008fca00008e0600 */
[----:B------:R0:W2:Y:S04]  /*9430*/  @!P0 LDG.E.U16 R27, desc[UR8][R12.64] ;  /* 0x000000080c1b8981 */ /* 0x0000a8000c1e1500 */
[----:B------:R-:W0:Y:S02]  /*9440*/  LDL R13, [R1+0x50c] ;  /* 0x00050c00010d7983 */ /* 0x000e240000100800 */
[----:B0-----:R-:W-:Y:S02]  /*9450*/  IADD3 R12, P1, PT, R13, R2, RZ ;  /* 0x000000020d0c7210 */ /* 0x001fe40007f3e0ff */
[----:B------:R-:W3:Y:S01]  /*9460*/  LDL R13, [R1+0x490] ;  /* 0x00049000010d7983 */ /* 0x000ee20000100800 */
[----:B------:R-:W-:Y:S02]  /*9470*/  PRMT R25, RZ, 0x7610, R25 ;  /* 0x00007610ff197816 */ /* 0x000fe40000000019 */
[----:B---3--:R-:W-:-:S05]  /*9480*/  IMAD.X R13, R13, 0x1, R0, P1 ;  /* 0x000000010d0d7824 */ /* 0x008fca00008e0600 */
[----:B------:R-:W3:Y:S04]  /*9490*/  @!P0 LDG.E.U16 R25, desc[UR8][R12.64] ;  /* 0x000000080c198981 */ /* 0x000ee8000c1e1500 */
[----:B---3--:R0:W-:Y:S04]  /*94a0*/  STL [R1+0x28], R25 ;  /* 0x0000281901007387 */ /* 0x0081e80000100800 */
        /* <DEDUP_REMOVED lines=15> */
[----:B------:R0:W-:Y:S04]  /*95a0*/  STS.U16 [R3+UR5+0xc00], R11 ;  /* 0x000c000b03007988 */ /* 0x0001e80008000405 */
[----:B0-----:R-:W3:Y:S04]  /*95b0*/  LDL R11, [R1+0x508] ;  /* 0x00050800010b7983 */ /* 0x001ee80000100800 */
[----:B--2---:R0:W-:Y:S04]  /*95c0*/  STL [R1+0x18], R10 ;  /* 0x0000180a01007387 */ /* 0x0041e80000100800 */
[----:B0-----:R-:W2:Y:S01]  /*95d0*/  LDL.LU R10, [R1+0xe88] ;  /* 0x000e8800010a7983 */ /* 0x001ea20000300800 */
[----:B------:R-:W-:-:S03]  /*95e0*/  PRMT R29, RZ, 0x7610, R29 ;  /* 0x00007610ff1d7816 */ /* 0x000fc6000000001d */
[----:B------:R-:W3:Y:S04]  /*95f0*/  LDL R12, [R1+0x484] ;  /* 0x00048400010c7983 */ /* 0x000ee80000100800 */
[----:B------:R-:W3:Y:S04]  /*9600*/  LDL R13, [R1+0x3e8] ;  /* 0x0003e800010d7983 */ /* 0x000ee80000100800 */
[----:B--2---:R3:W-:Y:S02]  /*9610*/  STS.U16 [R3+UR5+0x1000], R10 ;  /* 0x0010000a03007988 */ /* 0x0047e40008000405 */
[----:B---3--:R-:W-:-:S02]  /*9620*/  IADD3 R10, P1, PT, R11, R2, RZ ;  /* 0x000000020b0a7210 */ /* 0x008fc40007f3e0ff */
[----:B------:R-:W2:Y:S03]  /*9630*/  LDL R11, [R1+0x488] ;  /* 0x00048800010b7983 */ /* 0x000ea60000100800 */
[----:B--2---:R-:W-:-:S05]  /*9640*/  IMAD.X R11, R11, 0x1, R0, P1 ;  /* 0x000000010b0b7824 */ /* 0x004fca00008e0600 */
[----:B------:R-:W2:Y:S04]  /*9650*/  @!P0 LDG.E.U16 R29, desc[UR8][R10.64] ;  /* 0x000000080a1d8981 */ /* 0x000ea8000c1e1500 */
[----:B--2---:R0:W-:Y:S04]  /*9660*/  STL [R1+0x14], R29 ;  /* 0x0000141d01007387 */ /* 0x0041e80000100800 */
[----:B0-----:R-:W2:Y:S01]  /*9670*/  LDL.LU R29, [R1+0xe84] ;  /* 0x000e8400011d7983 */ /* 0x001ea20000300800 */
[----:B------:R-:W-:-:S03]  /*9680*/  IADD3 R10, P1, PT, R12, R2, RZ ;  /* 0x000000020c0a7210 */ /* 0x000fc60007f3e0ff */
[----:B------:R0:W-:Y:S02]  /*9690*/  STS.U16 [R3+UR5+0x1400], R9 ;  /* 0x0014000903007988 */ /* 0x0001e40008000405 */
[----:B------:R-:W-:Y:S02]  /*96a0*/  IMAD.X R11, R13, 0x1, R0, P1 ;  /* 0x000000010d0b7824 */ /* 0x000fe400008e0600 */
[----:B------:R-:W3:Y:S04]  /*96b0*/  LDL R13, [R1+0x47c] ;  /* 0x00047c00010d7983 */ /* 0x000ee80000100800 */
[----:B------:R-:W3:Y:S04]  /*96c0*/  LDL R12, [R1+0x3e0] ;  /* 0x0003e000010c7983 */ /* 0x000ee80000100800 */
[----:B0-----:R-:W3:Y:S01]  /*96d0*/  LDL R9, [R1+0x3e4] ;  /* 0x0003e40001097983 */ /* 0x001ee20000100800 */
[----:B--2---:R-:W-:-:S06]  /*96e0*/  PRMT R29, RZ, 0x7610, R29 ;  /* 0x00007610ff1d7816 */ /* 0x004fcc000000001d */
[----:B------:R-:W2:Y:S04]  /*96f0*/  @!P0 LDG.E.U16 R29, desc[UR8][R10.64] ;  /* 0x000000080a1d8981 */ /* 0x000ea8000c1e1500 */
[----:B------:R-:W-:Y:S04]  /*9700*/  STS.U16 [R3+UR5+0x1800], R8 ;  /* 0x0018000803007988 */ /* 0x000fe80008000405 */
[----:B--2---:R0:W-:Y:S04]  /*9710*/  STL [R1+0x10], R29 ;  /* 0x0000101d01007387 */ /* 0x0041e80000100800 */
[----:B0-----:R-:W2:Y:S04]  /*9720*/  LDL.LU R29, [R1+0xe80] ;  /* 0x000e8000011d7983 */ /* 0x001ea80000300800 */
[----:B------:R-:W2:Y:S01]  /*9730*/  LDL R10, [R1+0x388] ;  /* 0x00038800010a7983 */ /* 0x000ea20000100800 */
[----:B---3--:R-:W-:-:S02]  /*9740*/  IADD3 R8, P1, PT, R9, R2, RZ ;  /* 0x0000000209087210 */ /* 0x008fc40007f3e0ff */
[----:B------:R-:W-:Y:S01]  /*9750*/  PRMT R4, RZ, 0x7610, R4 ;  /* 0x00007610ff047816 */ /* 0x000fe20000000004 */
[----:B------:R-:W3:Y:S02]  /*9760*/  LDL R11, [R1+0x480] ;  /* 0x00048000010b7983 */ /* 0x000ee40000100800 */
[----:B--2---:R-:W-:-:S05]  /*9770*/  IMAD.X R9, R10, 0x1, R0, P1 ;  /* 0x000000010a097824 */ /* 0x004fca00008e0600 */
[----:B------:R0:W2:Y:S04]  /*9780*/  @!P0 LDG.E.U16 R4, desc[UR8][R8.64] ;  /* 0x0000000808048981 */ /* 0x0000a8000c1e1500 */
[----:B------:R-:W0:Y:S04]  /*9790*/  LDL R9, [R1+0x504] ;  /* 0x0005040001097983 */ /* 0x000e280000100800 */
[----:B------:R1:W-:Y:S02]  /*97a0*/  STS.U16 [R3+UR5+0x1c00], R7 ;  /* 0x001c000703007988 */ /* 0x0003e40008000405 */
[----:B-1----:R-:W-:-:S02]  /*97b0*/  PRMT R7, RZ, 0x7610, R7 ;  /* 0x00007610ff077816 */ /* 0x002fc40000000007 */
[----:B0-----:R-:W-:-:S05]  /*97c0*/  IADD3 R8, P1, PT, R9, R2, RZ ;  /* 0x0000000209087210 */ /* 0x001fca0007f3e0ff */
[----:B---3--:R-:W-:-:S05]  /*97d0*/  IMAD.X R9, R11, 0x1, R0, P1 ;  /* 0x000000010b097824 */ /* 0x008fca00008e0600 */
[----:B------:R-:W3:Y:S04]  /*97e0*/  @!P0 LDG.E.U16 R7, desc[UR8][R8.64] ;  /* 0x0000000808078981 */ /* 0x000ee8000c1e1500 */
[----:B------:R0:W-:Y:S01]  /*97f0*/  STS.U16 [R3+UR5+0x2000], R6 ;  /* 0x0020000603007988 */ /* 0x0001e20008000405 */
[----:B------:R-:W-:-:S03]  /*9800*/  PRMT R29, RZ, 0x7610, R29 ;  /* 0x00007610ff1d7816 */ /* 0x000fc6000000001d */
[----:B--2---:R1:W-:Y:S04]  /*9810*/  STL [R1+0xc], R4 ;  /* 0x00000c0401007387 */ /* 0x0043e80000100800 */
[----:B------:R-:W2:Y:S01]  /*9820*/  LDL R10, [R1+0x384] ;  /* 0x00038400010a7983 */ /* 0x000ea20000100800 */
[----:B0-----:R-:W-:-:S03]  /*9830*/  IADD3 R6, P1, PT, R13, R2, RZ ;  /* 0x000000020d067210 */ /* 0x001fc60007f3e0ff */
[----:B-1----:R-:W2:Y:S04]  /*9840*/  LDL R4, [R1+0x3dc] ;  /* 0x0003dc0001047983 */ /* 0x002ea80000100800 */
[----:B------:R-:W2:Y:S04]  /*9850*/  LDL.LU R9, [R1+0x20] ;  /* 0x0000200001097983 */ /* 0x000ea80000300800 */
[----:B---3--:R0:W-:Y:S04]  /*9860*/  STL [R1+0x8], R7 ;  /* 0x0000080701007387 */ /* 0x0081e80000100800 */
[----:B------:R-:W3:Y:S01]  /*9870*/  LDL R13, [R1+0x478] ;  /* 0x00047800010d7983 */ /* 0x000ee20000100800 */
[----:B0-----:R-:W-:-:S03]  /*9880*/  IMAD.X R7, R12, 0x1, R0, P1 ;  /* 0x000000010c077824 */ /* 0x001fc600008e0600 */
[----:B------:R-:W3:Y:S04]  /*9890*/  LDL.LU R12, [R1+0x24] ;  /* 0x00002400010c7983 */ /* 0x000ee80000300800 */
[----:B------:R-:W3:Y:S04]  /*98a0*/  @!P0 LDG.E.U16 R29, desc[UR8][R6.64] ;  /* 0x00000008061d8981 */ /* 0x000ee8000c1e1500 */
[----:B------:R-:W4:Y:S01]  /*98b0*/  LDL R6, [R1+0x500] ;  /* 0x0005000001067983 */ /* 0x000f220000100800 */
[----:B--2---:R-:W-:-:S03]  /*98c0*/  IADD3 R4, P1, PT, R4, R2, RZ ;  /* 0x0000000204047210 */ /* 0x004fc60007f3e0ff */
[----:B------:R0:W-:Y:S01]  /*98d0*/  STS.U16 [R3+UR5+0x2400], R5 ;  /* 0x0024000503007988 */ /* 0x0001e20008000405 */
[----:B------:R-:W-:Y:S01]  /*98e0*/  PRMT R28, RZ, 0x7610, R28 ;  /* 0x00007610ff1c7816 */ /* 0x000fe2000000001c */
[----:B0-----:R-:W-:-:S05]  /*98f0*/  IMAD.X R5, R10, 0x1, R0, P1 ;  /* 0x000000010a057824 */ /* 0x001fca00008e0600 */
[----:B------:R4:W2:Y:S04]  /*9900*/  @!P0 LDG.E.U16 R28, desc[UR8][R4.64] ;  /* 0x00000008041c8981 */ /* 0x0008a8000c1e1500 */
[----:B---3--:R0:W-:Y:S04]  /*9910*/  STL [R1+0xe70], R29 ;  /* 0x000e701d01007387 */ /* 0x0081e80000100800 */
[----:B------:R-:W3:Y:S04]  /*9920*/  LDL R10, [R1+0x3d8] ;  /* 0x0003d800010a7983 */ /* 0x000ee80000100800 */
[----:B------:R1:W-:Y:S04]  /*9930*/  STS.U16 [R3+UR5+0x400], R26 ;  /* 0x0004001a03007988 */ /* 0x0003e80008000405 */
[----:B0-----:R-:W3:Y:S01]  /*9940*/  LDL R29, [R1+0x474] ;  /* 0x00047400011d7983 */ /* 0x001ee20000100800 */
[----:B----4-:R-:W-:-:S02]  /*9950*/  IADD3 R4, P1, PT, R6, R2, RZ ;  /* 0x0000000206047210 */ /* 0x010fc40007f3e0ff */
[----:B------:R-:W-:Y:S01]  /*9960*/  PRMT R24, RZ, 0x7610, R24 ;  /* 0x00007610ff187816 */ /* 0x000fe20000000018 */
[----:B------:R-:W4:Y:S01]  /*9970*/  LDL R8, [R1+0x3d4] ;  /* 0x0003d40001087983 */ /* 0x000f220000100800 */
[----:B-1----:R-:W-:Y:S01]  /*9980*/  PRMT R26, RZ, 0x7610, R26 ;  /* 0x00007610ff1a7816 */ /* 0x002fe2000000001a */
[----:B------:R-:W-:Y:S02]  /*9990*/  IMAD.X R5, R13, 0x1, R0, P1 ;  /* 0x000000010d057824 */ /* 0x000fe400008e0600 */
[----:B------:R-:W4:Y:S04]  /*99a0*/  LDL R7, [R1+0x380] ;  /* 0x0003800001077983 */ /* 0x000f280000100800 */
[----:B------:R3:W4:Y:S04]  /*99b0*/  @!P0 LDG.E.U16 R26, desc[UR8][R4.64] ;  /* 0x00000008041a8981 */ /* 0x000728000c1e1500 */
[----:B------:R-:W4:Y:S04]  /*99c0*/  LDL.LU R11, [R1+0x50] ;  /* 0x00005000010b7983 */ /* 0x000f280000300800 */
[----:B--2---:R-:W-:Y:S04]  /*99d0*/  STL [R1+0xe74], R28 ;  /* 0x000e741c01007387 */ /* 0x004fe80000100800 */
[----:B------:R-:W2:Y:S04]  /*99e0*/  LDL R6, [R1+0x4fc] ;  /* 0x0004fc0001067983 */ /* 0x000ea80000100800 */
[----:B------:R-:W2:Y:S01]  /*99f0*/  LDL.LU R13, [R1+0x4c] ;  /* 0x00004c00010d7983 */ /* 0x000ea20000300800 */
[----:B---3--:R-:W-:-:S05]  /*9a00*/  IADD3 R4, P1, PT, R29, R2, RZ ;  /* 0x000000021d047210 */ /* 0x008fca0007f3e0ff */
[----:B------:R-:W-:-:S05]  /*9a10*/  IMAD.X R5, R10, 0x1, R0, P1 ;  /* 0x000000010a057824 */ /* 0x000fca00008e0600 */
[----:B------:R0:W3:Y:S04]  /*9a20*/  @!P0 LDG.E.U16 R24, desc[UR8][R4.64] ;  /* 0x0000000804188981 */ /* 0x0000e8000c1e1500 */
[----:B----4-:R-:W-:Y:S04]  /*9a30*/  STL [R1+0xe78], R26 ;  /* 0x000e781a01007387 */ /* 0x010fe80000100800 */
[----:B------:R-:W4:Y:S01]  /*9a40*/  LDL R10, [R1+0x470] ;  /* 0x00047000010a7983 */ /* 0x000f220000100800 */
[----:B0-----:R-:W-:Y:S02]  /*9a50*/  IADD3 R4, P1, PT, R8, R2, RZ ;  /* 0x0000000208047210 */ /* 0x001fe40007f3e0ff */
[----:B------:R-:W-:-:S03]  /*9a60*/  PRMT R22, RZ, 0x7610, R22 ;  /* 0x00007610ff167816 */ /* 0x000fc60000000016 */
[----:B------:R-:W-:Y:S01]  /*9a70*/  IMAD.X R5, R7, 0x1, R0, P1 ;  /* 0x0000000107057824 */ /* 0x000fe200008e0600 */
[----:B------:R0:W-:Y:S04]  /*9a80*/  STS.U16 [R3+UR5+0x3000], R9 ;  /* 0x0030000903007988 */ /* 0x0001e80008000405 */
[----:B------:R2:W4:Y:S04]  /*9a90*/  @!P0 LDG.E.U16 R22, desc[UR8][R4.64] ;  /* 0x0000000804168981 */ /* 0x000528000c1e1500 */
[----:B------:R1:W-:Y:S01]  /*9aa0*/  STS.U16 [R3+UR5+0x3400], R12 ;  /* 0x0034000c03007988 */ /* 0x0003e20008000405 */
[----:B--2---:R-:W-:-:S03]  /*9ab0*/  IADD3 R4, P1, PT, R6, R2, RZ ;  /* 0x0000000206047210 */ /* 0x004fc60007f3e0ff */
[----:B---3--:R-:W-:Y:S04]  /*9ac0*/  STL [R1+0xe7c], R24 ;  /* 0x000e7c1801007387 */ /* 0x008fe80000100800 */
[----:B------:R-:W2:Y:S04]  /*9ad0*/  LDL R8, [R1+0x46c] ;  /* 0x00046c0001087983 */ /* 0x000ea80000100800 */
[----:B------:R-:W3:Y:S04]  /*9ae0*/  LDL R7, [R1+0x3d0] ;  /* 0x0003d00001077983 */ /* 0x000ee80000100800 */
[----:B0-----:R-:W3:Y:S04]  /*9af0*/  LDL.LU R9, [R1+0x44] ;  /* 0x0000440001097983 */ /* 0x001ee80000300800 */
[----:B------:R-:W3:Y:S04]  /*9b00*/  LDL R6, [R1+0x3cc] ;  /* 0x0003cc0001067983 */ /* 0x000ee80000100800 */
[----:B-1----:R-:W3:Y:S01]  /*9b10*/  LDL R12, [R1+0x37c] ;  /* 0x00037c00010c7983 */ /* 0x002ee20000100800 */
[----:B----4-:R-:W-:-:S03]  /*9b20*/  IMAD.X R5, R10, 0x1, R0, P1 ;  /* 0x000000010a057824 */ /* 0x010fc600008e0600 */
[----:B------:R0:W-:Y:S04]  /*9b30*/  STS.U16 [R3+UR5+0x2c00], R18 ;  /* 0x002c001203007988 */ /* 0x0001e80008000405 */
[----:B------:R1:W-:Y:S04]  /*9b40*/  STS.U16 [R3+UR5+0x2800], R16 ;  /* 0x0028001003007988 */ /* 0x0003e80008000405 */
[----:B------:R-:W4:Y:S01]  /*9b50*/  LDL.LU R29, [R1+0x40] ;  /* 0x00004000011d7983 */ /* 0x000f220000300800 */
[----:B0-----:R-:W-:-:S03]  /*9b60*/  PRMT R18, RZ, 0x7610, R18 ;  /* 0x00007610ff127816 */ /* 0x001fc60000000012 */
[----:B------:R0:W-:Y:S04]  /*9b70*/  STS.U16 [R3+UR5+0x3800], R11 ;  /* 0x0038000b03007988 */ /* 0x0001e80008000405 */
[----:B------:R2:W4:Y:S01]  /*9b80*/  @!P0 LDG.E.U16 R18, desc[UR8][R4.64] ;  /* 0x0000000804128981 */ /* 0x000522000c1e1500 */
[----:B-1----:R-:W-:-:S03]  /*9b90*/  PRMT R16, RZ, 0x7610, R16 ;  /* 0x00007610ff107816 */ /* 0x002fc60000000010 */
[----:B------:R-:W4:Y:S04]  /*9ba0*/  LDL R24, [R1+0x4f8] ;  /* 0x0004f80001187983 */ /* 0x000f280000100800 */
[----:B------:R-:W4:Y:S04]  /*9bb0*/  LDL R10, [R1+0x468] ;  /* 0x00046800010a7983 */ /* 0x000f280000100800 */
[----:B0-----:R-:W4:Y:S04]  /*9bc0*/  LDL.LU R11, [R1+0x3c] ;  /* 0x00003c00010b7983 */ /* 0x001f280000300800 */
[----:B------:R0:W-:Y:S01]  /*9bd0*/  STS.U16 [R3+UR5+0x3c00], R13 ;  /* 0x003c000d03007988 */ /* 0x0001e20008000405 */
[----:B--2---:R-:W-:-:S03]  /*9be0*/  IADD3 R4, P1, PT, R8, R2, RZ ;  /* 0x0000000208047210 */ /* 0x004fc60007f3e0ff */
[----:B------:R-:W2:Y:S02]  /*9bf0*/  LDL R8, [R1+0x464] ;  /* 0x0004640001087983 */ /* 0x000ea40000100800 */
[----:B---3--:R-:W-:Y:S02]  /*9c00*/  IMAD.X R5, R7, 0x1, R0, P1 ;  /* 0x0000000107057824 */ /* 0x008fe400008e0600 */
[----:B------:R-:W3:Y:S04]  /*9c10*/  LDL.LU R28, [R1+0x38] ;  /* 0x00003800011c7983 */ /* 0x000ee80000300800 */
[----:B------:R1:W2:Y:S01]  /*9c20*/  @!P0 LDG.E.U16 R16, desc[UR8][R4.64] ;  /* 0x0000000804108981 */ /* 0x0002a2000c1e1500 */
[----:B------:R-:W-:-:S03]  /*9c30*/  IADD3 R6, P1, PT, R6, R2, RZ ;  /* 0x0000000206067210 */ /* 0x000fc60007f3e0ff */
[----:B------:R-:W2:Y:S02]  /*9c40*/  LDL R26, [R1+0x3c4] ;  /* 0x0003c400011a7983 */ /* 0x000ea40000100800 */
[----:B------:R-:W-:Y:S02]  /*9c50*/  IMAD.X R7, R12, 0x1, R0, P1 ;  /* 0x000000010c077824 */ /* 0x000fe400008e0600 */
[----:B------:R-:W2:Y:S01]  /*9c60*/  LDL R12, [R1+0x378] ;  /* 0x00037800010c7983 */ /* 0x000ea20000100800 */
[----:B-1----:R-:W-:-:S03]  /*9c70*/  PRMT R4, RZ, 0x7610, R4 ;  /* 0x00007610ff047816 */ /* 0x002fc60000000004 */
[----:B0-----:R-:W2:Y:S04]  /*9c80*/  LDL.LU R13, [R1+0x34] ;  /* 0x00003400010d7983 */ /* 0x001ea80000300800 */
[----:B------:R4:W2:Y:S04]  /*9c90*/  @!P0 LDG.E.U16 R4, desc[UR8][R6.64] ;  /* 0x0000000806048981 */ /* 0x0008a8000c1e1500 */
[----:B------:R-:W2:Y:S04]  /*9ca0*/  LDL.LU R7, [R1+0x48] ;  /* 0x0000480001077983 */ /* 0x000ea80000300800 */
[----:B------:R0:W-:Y:S01]  /*9cb0*/  STS.U16 [R3+UR5+0x4400], R9 ;  /* 0x0044000903007988 */ /* 0x0001e20008000405 */
[----:B----4-:R-:W-:-:S03]  /*9cc0*/  IADD3 R6, P1, PT, R24, R2, RZ ;  /* 0x0000000218067210 */ /* 0x010fc60007f3e0ff */
[----:B------:R-:W4:Y:S04]  /*9cd0*/  LDL R24, [R1+0x460] ;  /* 0x0004600001187983 */ /* 0x000f280000100800 */
[----:B0-----:R-:W3:Y:S01]  /*9ce0*/  LDL R9, [R1+0x3c8] ;  /* 0x0003c80001097983 */ /* 0x001ee20000100800 */
[----:B------:R-:W-:-:S03]  /*9cf0*/  PRMT R5, RZ, 0x7610, R5 ;  /* 0x00007610ff057816 */ /* 0x000fc60000000005 */
[----:B--2---:R0:W-:Y:S02]  /*9d00*/  STS.U16 [R3+UR5+0x4000], R7 ;  /* 0x0040000703007988 */ /* 0x0041e40008000405 */
[----:B0-----:R-:W-:Y:S02]  /*9d10*/  IMAD.X R7, R10, 0x1, R0, P1 ;  /* 0x000000010a077824 */ /* 0x001fe400008e0600 */
[----:B------:R-:W2:Y:S01]  /*9d20*/  LDL R10, [R1+0x4f4] ;  /* 0x0004f400010a7983 */ /* 0x000ea20000100800 */
[----:B------:R-:W-:-:S03]  /*9d30*/  IADD3 R8, P1, PT, R8, R2, RZ ;  /* 0x0000000208087210 */ /* 0x000fc60007f3e0ff */
[----:B------:R0:W4:Y:S02]  /*9d40*/  @!P0 LDG.E.U16 R5, desc[UR8][R6.64] ;  /* 0x0000000806058981 */ /* 0x000124000c1e1500 */
[----:B---3--:R-:W-:Y:S01]  /*9d50*/  IMAD.X R9, R9, 0x1, R0, P1 ;  /* 0x0000000109097824 */ /* 0x008fe200008e0600 */
[----:B0-----:R-:W-:-:S06]  /*9d60*/  PRMT R6, RZ, 0x7610, R6 ;  /* 0x00007610ff067816 */ /* 0x001fcc0000000006 */
[----:B------:R0:W3:Y:S01]  /*9d70*/  @!P0 LDG.E.U16 R6, desc[UR8][R8.64] ;  /* 0x0000000808068981 */ /* 0x0000e2000c1e1500 */
[----:B------:R-:W-:Y:S02]  /*9d80*/  PRMT R7, RZ, 0x7610, R7 ;  /* 0x00007610ff077816 */ /* 0x000fe40000000007 */
[----:B0-----:R-:W-:-:S05]  /*9d90*/  IADD3 R8, P1, PT, R26, R2, RZ ;  /* 0x000000021a087210 */ /* 0x001fca0007f3e0ff */
[----:B------:R-:W-:Y:S01]  /*9da0*/  IMAD.X R9, R12, 0x1, R0, P1 ;  /* 0x000000010c097824 */ /* 0x000fe200008e0600 */
[----:B------:R4:W-:Y:S04]  /*9db0*/  STS.U16 [R3+UR5+0x4c00], R11 ;  /* 0x004c000b03007988 */ /* 0x0009e80008000405 */
[----:B------:R0:W3:Y:S04]  /*9dc0*/  @!P0 LDG.E.U16 R7, desc[UR8][R8.64] ;  /* 0x0000000808078981 */ /* 0x0000e8000c1e1500 */
[----:B------:R-:W3:Y:S04]  /*9dd0*/  LDL R12, [R1+0x44c] ;  /* 0x00044c00010c7983 */ /* 0x000ee80000100800 */
[----:B------:R-:W3:Y:S01]  /*9de0*/  LDL.LU R26, [R1+0x30] ;  /* 0x00003000011a7983 */ /* 0x000ee20000300800 */
[----:B0-----:R-:W-:-:S02]  /*9df0*/  PRMT R8, RZ, 0x7610, R8 ;  /* 0x00007610ff087816 */ /* 0x001fc40000000008 */
[----:B--2---:R-:W-:-:S05]  /*9e00*/  IADD3 R10, P1, PT, R10, R2, RZ ;  /* 0x000000020a0a7210 */ /* 0x004fca0007f3e0ff */
[----:B----4-:R-:W-:Y:S01]  /*9e10*/  IMAD.X R11, R24, 0x1, R0, P1 ;  /* 0x00000001180b7824 */ /* 0x010fe200008e0600 */
[----:B------:R0:W-:Y:S04]  /*9e20*/  STS.U16 [R3+UR5+0x5400], R13 ;  /* 0x0054000d03007988 */ /* 0x0001e80008000405 */
[----:B------:R1:W2:Y:S01]  /*9e30*/  @!P0 LDG.E.U16 R8, desc[UR8][R10.64] ;  /* 0x000000080a088981 */ /* 0x0002a2000c1e1500 */
[----:B------:R-:W-:-:S03]  /*9e40*/  PRMT R9, RZ, 0x7610, R9 ;  /* 0x00007610ff097816 */ /* 0x000fc60000000009 */
[----:B------:R4:W-:Y:S04]  /*9e50*/  STS.U16 [R3+UR5+0x4800], R29 ;  /* 0x0048001d03007988 */ /* 0x0009e80008000405 */
[----:B0-----:R-:W2:Y:S04]  /*9e60*/  LDL R13, [R1+0x374] ;  /* 0x00037400010d7983 */ /* 0x001ea80000100800 */
[----:B------:R-:W1:Y:S04]  /*9e70*/  LDL R11, [R1+0x45c] ;  /* 0x00045c00010b7983 */ /* 0x000e680000100800 */
[----:B----4-:R-:W4:Y:S04]  /*9e80*/  LDL R29, [R1+0x458] ;  /* 0x00045800011d7983 */ /* 0x010f280000100800 */
[----:B------:R0:W-:Y:S04]  /*9e90*/  STS.U16 [R3+UR5+0x5000], R28 ;  /* 0x0050001c03007988 */ /* 0x0001e80008000405 */
[----:B------:R-:W2:Y:S04]  /*9ea0*/  LDL R24, [R1+0x3bc] ;  /* 0x0003bc0001187983 */ /* 0x000ea80000100800 */
[----:B0-----:R-:W2:Y:S01]  /*9eb0*/  LDL R28, [R1+0x540] ;  /* 0x00054000011c7983 */ /* 0x001ea20000100800 */
[----:B-1----:R-:W-:-:S03]  /*9ec0*/  IADD3 R10, P1, PT, R11, R2, RZ ;  /* 0x000000020b0a7210 */ /* 0x002fc60007f3e0ff */
[----:B------:R-:W2:Y:S02]  /*9ed0*/  LDL R11, [R1+0x3c0] ;  /* 0x0003c000010b7983 */ /* 0x000ea40000100800 */
[----:B--2---:R-:W-:Y:S01]  /*9ee0*/  IMAD.X R11, R11, 0x1, R0, P1 ;  /* 0x000000010b0b7824 */ /* 0x004fe200008e0600 */
[----:B---3--:R-:W-:-:S04]  /*9ef0*/  IADD3 R12, P1, PT, R12, R2, RZ ;  /* 0x000000020c0c7210 */ /* 0x008fc80007f3e0ff */
[----:B------:R0:W2:Y:S01]  /*9f00*/  @!P0 LDG.E.U16 R9, desc[UR8][R10.64] ;  /* 0x000000080a098981 */ /* 0x0000a2000c1e1500 */
[----:B------:R-:W-:Y:S01]  /*9f10*/  IMAD.X R13, R13, 0x1, R0, P1 ;  /* 0x000000010d0d7824 */ /* 0x000fe200008e0600 */
[----:B0-----:R-:W-:-:S06]  /*9f20*/  PRMT R10, RZ, 0x7610, R10 ;  /* 0x00007610ff0a7816 */ /* 0x001fcc000000000a */
[----:B------:R0:W3:Y:S04]  /*9f30*/  @!P0 LDG.E.U16 R10, desc[UR8][R12.64] ;  /* 0x000000080c0a8981 */ /* 0x0000e8000c1e1500 */
[----:B------:R-:W0:Y:S01]  /*9f40*/  LDL R13, [R1+0x548] ;  /* 0x00054800010d7983 */ /* 0x000e220000100800 */
[----:B------:R-:W-:-:S03]  /*9f50*/  PRMT R11, RZ, 0x7610, R11 ;  /* 0x00007610ff0b7816 */ /* 0x000fc6000000000b */
[----:B------:R1:W-:Y:S04]  /*9f60*/  STS.U16 [R3+UR5+0x5c00], R14 ;  /* 0x005c000e03007988 */ /* 0x0003e80008000405 */
[----:B------:R0:W-:Y:S02]  /*9f70*/  STS.U16 [R3+UR5+0x5800], R15 ;  /* 0x0058000f03007988 */ /* 0x0001e40008000405 */
[----:B0-----:R-:W-:-:S05]  /*9f80*/  IADD3 R12, P1, PT, R13, R2, RZ ;  /* 0x000000020d0c7210 */ /* 0x001fca0007f3e0ff */
[--C-:B----4-:R-:W-:Y:S01]  /*9f90*/  IMAD.X R13, R29, 0x1, R0.reuse, P1 ;  /* 0x000000011d0d7824 */ /* 0x110fe200008e0600 */
[----:B-1----:R-:W-:Y:S01]  /*9fa0*/  IADD3 R14, P1, PT, R28, R2, RZ ;  /* 0x000000021c0e7210 */ /* 0x002fe20007f3e0ff */
[----:B------:R-:W4:Y:S04]  /*9fb0*/  LDL R29, [R1+0x554] ;  /* 0x00055400011d7983 */ /* 0x000f280000100800 */
[----:B------:R0:W2:Y:S01]  /*9fc0*/  @!P0 LDG.E.U16 R11, desc[UR8][R12.64] ;  /* 0x000000080c0b8981 */ /* 0x0000a2000c1e1500 */
[----:B------:R-:W-:-:S03]  /*9fd0*/  IMAD.X R15, R24, 0x1, R0, P1 ;  /* 0x00000001180f7824 */ /* 0x000fc600008e0600 */
[----:B------:R-:W2:Y:S04]  /*9fe0*/  LDL R28, [R1+0x3b8] ;  /* 0x0003b800011c7983 */ /* 0x000ea80000100800 */
[----:B------:R1:W-:Y:S01]  /*9ff0*/  STS.U16 [R3+UR5+0x6000], R26 ;  /* 0x0060001a03007988 */ /* 0x0003e20008000405 */
[----:B0-----:R-:W-:Y:S02]  /*a000*/  PRMT R12, RZ, 0x7610, R12 ;  /* 0x00007610ff0c7816 */ /* 0x001fe4000000000c */
[----:B------:R-:W-:Y:S01]  /*a010*/  PRMT R13, RZ, 0x7610, R13 ;  /* 0x00007610ff0d7816 */ /* 0x000fe2000000000d */
[----:B------:R-:W2:Y:S04]  /*a020*/  LDL R24, [R1+0x36c] ;  /* 0x00036c0001187983 */ /* 0x000ea80000100800 */
[----:B------:R0:W2:Y:S04]  /*a030*/  @!P0 LDG.E.U16 R12, desc[UR8][R14.64] ;  /* 0x000000080e0c8981 */ /* 0x0000a8000c1e1500 */
[----:B-1----:R-:W2:Y:S04]  /*a040*/  LDL R26, [R1+0x550] ;  /* 0x00055000011a7983 */ /* 0x002ea80000100800 */
[----:B------:R-:W0:Y:S02]  /*a050*/  LDL R15, [R1+0x4f0] ;  /* 0x0004f000010f7983 */ /* 0x000e240000100800 */
[----:B0-----:R-:W-:-:S02]  /*a060*/  IADD3 R14, P1, PT, R15, R2, RZ ;  /* 0x000000020f0e7210 */ /* 0x001fc40007f3e0ff */
[----:B------:R-:W2:Y:S03]  /*a070*/  LDL R15, [R1+0x370] ;  /* 0x00037000010f7983 */ /* 0x000ea60000100800 */
[----:B--2---:R-:W-:-:S05]  /*a080*/  IMAD.X R15, R15, 0x1, R0, P1 ;  /* 0x000000010f0f7824 */ /* 0x004fca00008e0600 */
[----:B------:R0:W2:Y:S04]  /*a090*/  @!P0 LDG.E.U16 R13, desc[UR8][R14.64] ;  /* 0x000000080e0d8981 */ /* 0x0000a8000c1e1500 */
[----:B------:R-:W0:Y:S02]  /*a0a0*/  LDL R15, [R1+0x560] ;  /* 0x00056000010f7983 */ /* 0x000e240000100800 */
[----:B0-----:R-:W-:Y:S02]  /*a0b0*/  IADD3 R14, P1, PT, R15, R2, RZ ;  /* 0x000000020f0e7210 */ /* 0x001fe40007f3e0ff */
[----:B------:R-:W2:Y:S04]  /*a0c0*/  LDL R15, [R1+0x454] ;  /* 0x00045400010f7983 */ /* 0x000ea80000100800 */
[----:B------:R0:W-:Y:S02]  /*a0d0*/  STS.U16 [R3+UR5+0x6400], R17 ;  /* 0x0064001103007988 */ /* 0x0001e40008000405 */
[----:B0-----:R-:W-:-:S02]  /*a0e0*/  PRMT R17, RZ, 0x7610, R17 ;  /* 0x00007610ff117816 */ /* 0x001fc40000000011 */
[----:B------:R0:W-:Y:S02]  /*a0f0*/  STS.U16 [R3+UR5+0x6800], R19 ;  /* 0x0068001303007988 */ /* 0x0001e40008000405 */
[----:B0-----:R-:W-:Y:S02]  /*a100*/  PRMT R19, RZ, 0x7610, R19 ;  /* 0x00007610ff137816 */ /* 0x001fe40000000013 */
[----:B------:R0:W-:Y:S02]  /*a110*/  STS.U16 [R3+UR5+0x6c00], R20 ;  /* 0x006c001403007988 */ /* 0x0001e40008000405 */
[----:B0-----:R-:W-:Y:S01]  /*a120*/  PRMT R20, RZ, 0x7610, R20 ;  /* 0x00007610ff147816 */ /* 0x001fe20000000014 */
[----:B--2---:R-:W-:-:S05]  /*a130*/  IMAD.X R15, R15, 0x1, R0, P1 ;  /* 0x000000010f0f7824 */ /* 0x004fca00008e0600 */
[----:B------:R4:W2:Y:S02]  /*a140*/  @!P0 LDG.E.U16 R17, desc[UR8][R14.64] ;  /* 0x000000080e118981 */ /* 0x0008a4000c1e1500 */
[----:B----4-:R-:W-:-:S05]  /*a150*/  IADD3 R14, P1, PT, R29, R2, RZ ;  /* 0x000000021d0e7210 */ /* 0x010fca0007f3e0ff */
[----:B------:R-:W-:-:S05]  /*a160*/  IMAD.X R15, R28, 0x1, R0, P1 ;  /* 0x000000011c0f7824 */ /* 0x000fca00008e0600 */
[----:B------:R0:W4:Y:S02]  /*a170*/  @!P0 LDG.E.U16 R19, desc[UR8][R14.64] ;  /* 0x000000080e138981 */ /* 0x000124000c1e1500 */
[----:B0-----:R-:W-:-:S05]  /*a180*/  IADD3 R14, P1, PT, R26, R2, RZ ;  /* 0x000000021a0e7210 */ /* 0x001fca0007f3e0ff */
[----:B------:R-:W-:Y:S02]  /*a190*/  IMAD.X R15, R24, 0x1, R0, P1 ;  /* 0x00000001180f7824 */ /* 0x000fe400008e0600 */
[----:B------:R-:W2:Y:S04]  /*a1a0*/  LDL.LU R24, [R1+0x54] ;  /* 0x0000540001187983 */ /* 0x000ea80000300800 */
[----:B------:R-:W2:Y:S04]  /*a1b0*/  LDL.LU R26, [R1+0x28] ;  /* 0x00002800011a7983 */ /* 0x000ea80000300800 */
[----:B------:R-:W2:Y:S04]  /*a1c0*/  LDL.LU R28, [R1+0x1c] ;  /* 0x00001c00011c7983 */ /* 0x000ea80000300800 */
[----:B------:R-:W2:Y:S04]  /*a1d0*/  LDL.LU R29, [R1+0x18] ;  /* 0x00001800011d7983 */ /* 0x000ea80000300800 */
[----:B------:R0:W2:Y:S04]  /*a1e0*/  @!P0 LDG.E.U16 R20, desc[UR8][R14.64] ;  /* 0x000000080e148981 */ /* 0x0000a8000c1e1500 */
[----:B------:R-:W0:Y:S02]  /*a1f0*/  LDL R15, [R1+0x568] ;  /* 0x00056800010f7983 */ /* 0x000e240000100800 */
[----:B0-----:R-:W-:-:S02]  /*a200*/  IADD3 R14, P1, PT, R15, R2, RZ ;  /* 0x000000020f0e7210 */ /* 0x001fc40007f3e0ff */
[----:B------:R-:W2:Y:S04]  /*a210*/  LDL R15, [R1+0x4ec] ;  /* 0x0004ec00010f7983 */ /* 0x000ea80000100800 */
[----:B------:R0:W-:Y:S02]  /*a220*/  STS.U16 [R3+UR5+0x7000], R21 ;  /* 0x0070001503007988 */ /* 0x0001e40008000405 */
[----:B0-----:R-:W-:Y:S01]  /*a230*/  PRMT R21, RZ, 0x7610, R21 ;  /* 0x00007610ff157816 */ /* 0x001fe20000000015 */
[----:B--2---:R-:W-:-:S05]  /*a240*/  IMAD.X R15, R15, 0x1, R0, P1 ;  /* 0x000000010f0f7824 */ /* 0x004fca00008e0600 */
[----:B------:R0:W2:Y:S04]  /*a250*/  @!P0 LDG.E.U16 R21, desc[UR8][R14.64] ;  /* 0x000000080e158981 */ /* 0x0000a8000c1e1500 */
[----:B------:R-:W0:Y:S02]  /*a260*/  LDL R15, [R1+0x55c] ;  /* 0x00055c00010f7983 */ /* 0x000e240000100800 */
[----:B0-----:R-:W-:Y:S02]  /*a270*/  IADD3 R14, P1, PT, R15, R2, RZ ;  /* 0x000000020f0e7210 */ /* 0x001fe40007f3e0ff */
[----:B------:R-:W2:Y:S04]  /*a280*/  LDL R15, [R1+0x450] ;  /* 0x00045000010f7983 */ /* 0x000ea80000100800 */
[----:B------:R0:W-:Y:S02]  /*a290*/  STS.U16 [R3+UR5+0x7400], R23 ;  /* 0x0074001703007988 */ /* 0x0001e40008000405 */
[----:B0-----:R-:W-:Y:S01]  /*a2a0*/  PRMT R23, RZ, 0x7610, R23 ;  /* 0x00007610ff177816 */ /* 0x001fe20000000017 */
[----:B--2---:R-:W-:-:S05]  /*a2b0*/  IMAD.X R15, R15, 0x1, R0, P1 ;  /* 0x000000010f0f7824 */ /* 0x004fca00008e0600 */
[----:B------:R0:W2:Y:S04]  /*a2c0*/  @!P0 LDG.E.U16 R23, desc[UR8][R14.64] ;  /* 0x000000080e178981 */ /* 0x0000a8000c1e1500 */
[----:B------:R-:W2:Y:S04]  /*a2d0*/  LDL.LU R14, [R1+0x2c] ;  /* 0x00002c00010e7983 */ /* 0x000ea80000300800 */
[----:B------:R-:W0:Y:S04]  /*a2e0*/  LDL R15, [R1+0x54c] ;  /* 0x00054c00010f7983 */ /* 0x000e280000100800 */
[----:B--2---:R0:W-:Y:S02]  /*a2f0*/  STS.U16 [R3+UR5+0x7800], R14 ;  /* 0x0078000e03007988 */ /* 0x0041e40008000405 */
        /* <DEDUP_REMOVED lines=9> */
[----:B------:R0:W-:Y:S04]  /*a390*/  STL [R1+0x5f0], R2 ;  /* 0x0005f00201007387 */ /* 0x0001e80000100800 */
[----:B0-----:R-:W3:Y:S04]  /*a3a0*/  LDL.LU R2, [R1+0x8] ;  /* 0x0000080001027983 */ /* 0x001ee80000300800 */
[----:B------:R-:W-:Y:S04]  /*a3b0*/  STL [R1+0x5f4], R0 ;  /* 0x0005f40001007387 */ /* 0x000fe80000100800 */
[----:B------:R0:W-:Y:S02]  /*a3c0*/  STS.U16 [R3+UR5+0x7c00], R27 ;  /* 0x007c001b03007988 */ /* 0x0001e40008000405 */
[----:B0-----:R-:W-:Y:S01]  /*a3d0*/  PRMT R27, RZ, 0x7610, R27 ;  /* 0x00007610ff1b7816 */ /* 0x001fe2000000001b */
[----:B--2---:R-:W-:-:S02]  /*a3e0*/  IMAD.X R15, R15, 0x1, R0, P1 ;  /* 0x000000010f0f7824 */ /* 0x004fc400008e0600 */
[----:B------:R-:W2:Y:S04]  /*a3f0*/  LDL.LU R0, [R1+0xc] ;  /* 0x00000c0001007983 */ /* 0x000ea80000300800 */
[----:B------:R-:W3:Y:S04]  /*a400*/  @!P0 LDG.E.U16 R27, desc[UR8][R14.64] ;  /* 0x000000080e1b8981 */ /* 0x000ee8000c1e1500 */
[----:B------:R0:W-:Y:S04]  /*a410*/  STS.U16 [R3+UR5+0xfc00], R24 ;  /* 0x00fc001803007988 */ /* 0x0001e80008000405 */
[----:B------:R1:W-:Y:S04]  /*a420*/  STS.U16 [R3+UR5+0x8000], R26 ;  /* 0x0080001a03007988 */ /* 0x0003e80008000405 */
[----:B------:R-:W4:Y:S04]  /*a430*/  LDL.LU R14, [R1+0x14] ;  /* 0x00001400010e7983 */ /* 0x000f280000300800 */
[----:B------:R-:W4:Y:S04]  /*a440*/  LDL.LU R15, [R1+0x10] ;  /* 0x00001000010f7983 */ /* 0x000f280000300800 */
[----:B0-----:R-:W4:Y:S04]  /*a450*/  LDL.LU R24, [R1+0xe7c] ;  /* 0x000e7c0001187983 */ /* 0x001f280000300800 */
[----:B-1----:R-:W4:Y:S04]  /*a460*/  LDL.LU R26, [R1+0xe78] ;  /* 0x000e7800011a7983 */ /* 0x002f280000300800 */
[----:B------:R0:W-:Y:S04]  /*a470*/  STS.U16 [R3+UR5+0x8400], R28 ;  /* 0x0084001c03007988 */ /* 0x0001e80008000405 */
[----:B------:R1:W-:Y:S04]  /*a480*/  STS.U16 [R3+UR5+0x8800], R29 ;  /* 0x0088001d03007988 */ /* 0x0003e80008000405 */
[----:B0-----:R-:W4:Y:S04]  /*a490*/  LDL.LU R28, [R1+0xe74] ;  /* 0x000e7400011c7983 */ /* 0x001f280000300800 */
[----:B-1----:R-:W4:Y:S04]  /*a4a0*/  LDL.LU R29, [R1+0xe70] ;  /* 0x000e7000011d7983 */ /* 0x002f280000300800 */
[----:B--2---:R0:W-:Y:S04]  /*a4b0*/  STS.U16 [R3+UR5+0x9400], R0 ;  /* 0x0094000003007988 */ /* 0x0041e80008000405 */
[----:B0-----:R-:W2:Y:S04]  /*a4c0*/  LDL R0, [R1+0x35c] ;  /* 0x00035c0001007983 */ /* 0x001ea80000100800 */
[----:B---3--:R0:W-:Y:S04]  /*a4d0*/  STS.U16 [R3+UR5+0x9800], R2 ;  /* 0x0098000203007988 */ /* 0x0081e80008000405 */
[----:B----4-:R-:W-:Y:S04]  /*a4e0*/  STS.U16 [R3+UR5+0x8c00], R14 ;  /* 0x008c000e03007988 */ /* 0x010fe80008000405 */
[----:B------:R-:W-:Y:S04]  /*a4f0*/  STS.U16 [R3+UR5+0x9000], R15 ;  /* 0x0090000f03007988 */ /* 0x000fe80008000405 */
[----:B------:R-:W-:Y:S04]  /*a500*/  STS.U16 [R3+UR5+0xa800], R24 ;  /* 0x00a8001803007988 */ /* 0x000fe80008000405 */
[----:B------:R-:W-:Y:S04]  /*a510*/  STS.U16 [R3+UR5+0xa400], R26 ;  /* 0x00a4001a03007988 */ /* 0x000fe80008000405 */
[----:B------:R-:W-:Y:S04]  /*a520*/  STS.U16 [R3+UR5+0xac00], R22 ;  /* 0x00ac001603007988 */ /* 0x000fe80008000405 */
[----:B------:R-:W-:Y:S04]  /*a530*/  STS.U16 [R3+UR5+0xb000], R18 ;  /* 0x00b0001203007988 */ /* 0x000fe80008000405 */
[----:B------:R1:W-:Y:S04]  /*a540*/  STS.U16 [R3+UR5+0xa000], R28 ;  /* 0x00a0001c03007988 */ /* 0x0003e80008000405 */
[----:B------:R-:W-:Y:S04]  /*a550*/  STS.U16 [R3+UR5+0x9c00], R29 ;  /* 0x009c001d03007988 */ /* 0x000fe80008000405 */
        /* <DEDUP_REMOVED lines=17> */
[----:B------:R-:W-:Y:S01]  /*a670*/  STS.U16 [R3+UR5+0xf800], R27 ;  /* 0x00f8001b03007988 */ /* 0x000fe20008000405 */
[----:B------:R-:W-:Y:S06]  /*a680*/  BAR.SYNC.DEFER_BLOCKING 0x0 ;  /* 0x0000000000007b1d */ /* 0x000fec0000010000 */
[----:B0-----:R-:W3:Y:S04]  /*a690*/  LDL R2, [R1+0x354] ;  /* 0x0003540001027983 */ /* 0x001ee80000100800 */
[----:B-1----:R-:W4:Y:S04]  /*a6a0*/  LDL R28, [R1+0x360] ;  /* 0x00036000011c7983 */ /* 0x002f280000100800 */
[----:B------:R-:W-:Y:S04]  /*a6b0*/  STL [R1+0x5f8], R3 ;  /* 0x0005f80301007387 */ /* 0x000fe80000100800 */
[----:B--2---:R-:W0:Y:S04]  /*a6c0*/  LDSM.16.MT88.4 R12, [R0+UR5+0x10000] ;  /* 0x01000005000c783b */ /* 0x004e280008004200 */
[----:B------:R-:W-:Y:S04]  /*a6d0*/  LDSM.16.MT88.4 R20, [R0+UR5+0x10080] ;  /* 0x010080050014783b */ /* 0x000fe80008004200 */
[----:B0-----:R-:W-:Y:S04]  /*a6e0*/  STL.64 [R1+0xe68], R14 ;  /* 0x000e680e01007387 */ /* 0x001fe80000100a00 */
[----:B------:R0:W-:Y:S04]  /*a6f0*/  STL.64 [R1+0xe60], R12 ;  /* 0x000e600c01007387 */ /* 0x0001e80000100a00 */
[----:B0-----:R-:W2:Y:S04]  /*a700*/  LDL.LU.64 R12, [R1+0x270] ;  /* 0x00027000010c7983 */ /* 0x001ea80000300a00 */
[----:B------:R-:W2:Y:S04]  /*a710*/  LDL.LU.64 R14, [R1+0x278] ;  /* 0x00027800010e7983 */ /* 0x000ea80000300a00 */
[----:B---3--:R-:W-:Y:S04]  /*a720*/  LDSM.16.MT88.4 R24, [R2+UR5+0x10000] ;  /* 0x010000050218783b */ /* 0x008fe80008004200 */
[----:B----4-:R-:W-:Y:S04]  /*a730*/  LDSM.16.M88.4 R4, [R28+UR5] ;  /* 0x000000051c04783b */ /* 0x010fe80008000200 */
[----:B------:R-:W0:Y:S04]  /*a740*/  LDSM.16.MT88.4 R16, [R2+UR5+0x10080] ;  /* 0x010080050210783b */ /* 0x000e280008004200 */
[----:B0-----:R-:W-:Y:S04]  /*a750*/  STL.64 [R1+0xe58], R18 ;  /* 0x000e581201007387 */ /* 0x001fe80000100a00 */
[----:B------:R0:W-:Y:S04]  /*a760*/  STL.64 [R1+0xe50], R16 ;  /* 0x000e501001007387 */ /* 0x0001e80000100a00 */
[----:B0-----:R-:W3:Y:S04]  /*a770*/  LDL.LU.64 R16, [R1+0xc0] ;  /* 0x0000c00001107983 */ /* 0x001ee80000300a00 */
[----:B------:R-:W3:Y:S04]  /*a780*/  LDL.LU.64 R18, [R1+0xc8] ;  /* 0x0000c80001127983 */ /* 0x000ee80000300a00 */
[----:B------:R-:W4:Y:S04]  /*a790*/  LDL.LU.64 R8, [R1+0xa0] ;  /* 0x0000a00001087983 */ /* 0x000f280000300a00 */
[----:B------:R-:W4:Y:S04]  /*a7a0*/  LDL.LU.64 R10, [R1+0xa8] ;  /* 0x0000a800010a7983 */ /* 0x000f280000300a00 */
[----:B------:R-:W-:Y:S04]  /*a7b0*/  STL.64 [R1+0x8], R6 ;  /* 0x0000080601007387 */ /* 0x000fe80000100a00 */
[----:B------:R-:W-:Y:S01]  /*a7c0*/  STL [R1+0xc60], R0 ;  /* 0x000c600001007387 */ /* 0x000fe20000100800 */
[----:B--2---:R-:W-:-:S15]  /*a7d0*/  HMMA.16816.F32.BF16 R12, R24, R4, R12 ;  /* 0x00000004180c723c */ /* 0x004fde000004180c */
[----:B------:R-:W-:-:S04]  /*a7e0*/  NOP ;  /* 0x0000000000007918 */ /* 0x000fc80000000000 */
[----:B------:R-:W-:Y:S04]  /*a7f0*/  STL.64 [R1+0xe0], R12 ;  /* 0x0000e00c01007387 */ /* 0x000fe80000100a00 */
[----:B------:R0:W-:Y:S04]  /*a800*/  STL.64 [R1+0xe8], R14 ;  /* 0x0000e80e01007387 */ /* 0x0001e80000100a00 */
[----:B0-----:R-:W3:Y:S04]  /*a810*/  LDL.LU.64 R14, [R1+0xe68] ;  /* 0x000e6800010e7983 */ /* 0x001ee80000300a00 */
[----:B------:R-:W3:Y:S04]  /*a820*/  LDL.LU.64 R12, [R1+0xe60] ;  /* 0x000e6000010c7983 */ /* 0x000ee80000300a00 */
[----:B------:R-:W-:Y:S04]  /*a830*/  STL.64 [R1+0xe48], R26 ;  /* 0x000e481a01007387 */ /* 0x000fe80000100a00 */
[----:B------:R0:W-:Y:S04]  /*a840*/  STL.64 [R1+0xe40], R24 ;  /* 0x000e401801007387 */ /* 0x0001e80000100a00 */
[----:B0-----:R-:W2:Y:S04]  /*a850*/  LDL.LU.64 R24, [R1+0x150] ;  /* 0x0001500001187983 */ /* 0x001ea80000300a00 */
[----:B------:R-:W2:Y:S01]  /*a860*/  LDL.LU.64 R26, [R1+0x158] ;  /* 0x00015800011a7983 */ /* 0x000ea20000300a00 */
[----:B---3--:R-:W-:-:S15]  /*a870*/  HMMA.16816.F32.BF16 R16, R12, R4, R16 ;  /* 0x000000040c10723c */ /* 0x008fde0000041810 */
[----:B------:R-:W-:-:S04]  /*a880*/  NOP ;  /* 0x0000000000007918 */ /* 0x000fc80000000000 */
[----:B------:R-:W-:Y:S04]  /*a890*/  STL.64 [R1+0x160], R16 ;  /* 0x0001601001007387 */ /* 0x000fe80000100a00 */
[----:B------:R0:W-:Y:S04]  /*a8a0*/  STL.64 [R1+0x168], R18 ;  /* 0x0001681201007387 */ /* 0x0001e80000100a00 */
[----:B0-----:R-:W2:Y:S04]  /*a8b0*/  LDL.LU.64 R18, [R1+0xe58] ;  /* 0x000e580001127983 */ /* 0x001ea80000300a00 */
[----:B------:R-:W2:Y:S04]  /*a8c0*/  LDL.LU.64 R16, [R1+0xe50] ;  /* 0x000e500001107983 */ /* 0x000ea80000300a00 */
[----:B------:R-:W-:Y:S04]  /*a8d0*/  STL.64 [R1+0xe38], R14 ;  /* 0x000e380e01007387 */ /* 0x000fe80000100a00 */
[----:B------:R0:W-:Y:S04]  /*a8e0*/  STL.64 [R1+0xe30], R12 ;  /* 0x000e300c01007387 */ /* 0x0001e80000100a00 */
[----:B0-----:R-:W3:Y:S04]  /*a8f0*/  LDL.LU.64 R12, [R1+0x2c0] ;  /* 0x0002c000010c7983 */ /* 0x001ee80000300a00 */
[----:B------:R-:W3:Y:S01]  /*a900*/  LDL.LU.64 R14, [R1+0x2c8] ;  /* 0x0002c800010e7983 */ /* 0x000ee20000300a00 */
[----:B--2---:R-:W-:Y:S03]  /*a910*/  HMMA.16816.F32.BF16 R24, R16, R4, R24 ;  /* 0x000000041018723c */ /* 0x004fe60000041818 */
[----:B------:R-:W-:Y:S04]  /*a920*/  STL.64 [R1+0xe28], R18 ;  /* 0x000e281201007387 */ /* 0x000fe80000100a00 */
[----:B------:R0:W-:-:S12]  /*a930*/  STL.64 [R1+0xe20], R16 ;  /* 0x000e201001007387 */ /* 0x0001d80000100a00 */
[----:B------:R-:W-:Y:S04]  /*a940*/  STL.64 [R1+0x150], R24 ;  /* 0x0001501801007387 */ /* 0x000fe80000100a00 */
[----:B------:R4:W-:Y:S04]  /*a950*/  STL.64 [R1+0x158], R26 ;  /* 0x0001581a01007387 */ /* 0x0009e80000100a00 */
[----:B0-----:R-:W2:Y:S04]  /*a960*/  LDL.LU.64 R16, [R1+0x170] ;  /* 0x0001700001107983 */ /* 0x001ea80000300a00 */
[----:B------:R-:W2:Y:S01]  /*a970*/  LDL.LU.64 R18, [R1+0x178] ;  /* 0x0001780001127983 */ /* 0x000ea20000300a00 */
[----:B----4-:R-:W-:Y:S03]  /*a980*/  HMMA.16816.F32.BF16 R24, R20, R4, R8 ;  /* 0x000000041418723c */ /* 0x010fe60000041808 */
[----:B------:R-:W0:Y:S04]  /*a990*/  LDSM.16.M88.4 R8, [R28+UR5+0x4000] ;  /* 0x004000051c08783b */ /* 0x000e280008000200 */
[----:B------:R-:W-:-:S12]  /*a9a0*/  LDSM.16.M88.4 R4, [R28+UR5+0x2000] ;  /* 0x002000051c04783b */ /* 0x000fd80008000200 */
[----:B------:R-:W-:Y:S04]  /*a9b0*/  STL.64 [R1+0x1b0], R24 ;  /* 0x0001b01801007387 */ /* 0x000fe80000100a00 */
[----:B------:R-:W-:Y:S04]  /*a9c0*/  STL.64 [R1+0x1b8], R26 ;  /* 0x0001b81a01007387 */ /* 0x000fe80000100a00 */
[----:B------:R-:W1:Y:S04]  /*a9d0*/  LDSM.16.M88.4 R24, [R28+UR5+0x6000] ;  /* 0x006000051c18783b */ /* 0x000e680008000200 */
[----:B0-----:R-:W-:Y:S04]  /*a9e0*/  STL.64 [R1+0xe18], R10 ;  /* 0x000e180a01007387 */ /* 0x001fe80000100a00 */
[----:B------:R0:W-:Y:S04]  /*a9f0*/  STL.64 [R1+0xe10], R8 ;  /* 0x000e100801007387 */ /* 0x0001e80000100a00 */
[----:B0-----:R-:W4:Y:S04]  /*aa00*/  LDL.LU.64 R8, [R1+0xb0] ;  /* 0x0000b00001087983 */ /* 0x001f280000300a00 */
[----:B------:R-:W4:Y:S01]  /*aa10*/  LDL.LU.64 R10, [R1+0xb8] ;  /* 0x0000b800010a7983 */ /* 0x000f220000300a00 */
[----:B-1----:R-:W-:-:S03]  /*aa20*/  IMAD.MOV.U32 R2, RZ, RZ, R24 ;  /* 0x000000ffff027224 */ /* 0x002fc600078e0018 */
[----:B------:R-:W-:Y:S01]  /*aa30*/  STL.64 [R1+0x58], R26 ;  /* 0x0000581a01007387 */ /* 0x000fe20000100a00 */
[----:B------:R-:W-:-:S03]  /*aa40*/  IMAD.MOV.U32 R0, RZ, RZ, R25 ;  /* 0x000000ffff007224 */ /* 0x000fc600078e0019 */
[----:B------:R-:W0:Y:S04]  /*aa50*/  LDSM.16.M88.4 R24, [R28+UR5+0x8000] ;  /* 0x008000051c18783b */ /* 0x000e280008000200 */
[----:B0-----:R-:W-:Y:S04]  /*aa60*/  STL.64 [R1+0x40], R24 ;  /* 0x0000401801007387 */ /* 0x001fe80000100a00 */
[----:B------:R0:W-:Y:S04]  /*aa70*/  STL.64 [R1+0x48], R26 ;  /* 0x0000481a01007387 */ /* 0x0001e80000100a00 */
[----:B0-----:R-:W3:Y:S04]  /*aa80*/  LDL.LU.64 R26, [R1+0xe48] ;  /* 0x000e4800011a7983 */ /* 0x001ee80000300a00 */
[----:B------:R-:W3:Y:S02]  /*aa90*/  LDL.LU.64 R24, [R1+0xe40] ;  /* 0x000e400001187983 */ /* 0x000ee40000300a00 */
[----:B---3--:R-:W-:-:S15]  /*aaa0*/  HMMA.16816.F32.BF16 R12, R24, R4, R12 ;  /* 0x00000004180c723c */ /* 0x008fde000004180c */
[----:B------:R-:W-:-:S04]  /*aab0*/  NOP ;  /* 0x0000000000007918 */ /* 0x000fc80000000000 */
[----:B------:R-:W-:Y:S04]  /*aac0*/  STL.64 [R1+0xd0], R12 ;  /* 0x0000d00c01007387 */ /* 0x000fe80000100a00 */
[----:B------:R0:W-:Y:S04]  /*aad0*/  STL.64 [R1+0xd8], R14 ;  /* 0x0000d80e01007387 */ /* 0x0001e80000100a00 */
[----:B0-----:R-:W2:Y:S04]  /*aae0*/  LDL.LU.64 R14, [R1+0xe38] ;  /* 0x000e3800010e7983 */ /* 0x001ea80000300a00 */
[----:B------:R-:W2:Y:S02]  /*aaf0*/  LDL.LU.64 R12, [R1+0xe30] ;  /* 0x000e3000010c7983 */ /* 0x000ea40000300a00 */
[----:B--2---:R-:W-:-:S15]  /*ab00*/  HMMA.16816.F32.BF16 R16, R12, R4, R16 ;  /* 0x000000040c10723c */ /* 0x004fde0000041810 */
[----:B------:R-:W-:-:S04]  /*ab10*/  NOP ;  /* 0x0000000000007918 */ /* 0x000fc80000000000 */
[----:B------:R-:W-:Y:S04]  /*ab20*/  STL.64 [R1+0x170], R16 ;  /* 0x0001701001007387 */ /* 0x000fe80000100a00 */
[----:B------:R0:W-:Y:S04]  /*ab30*/  STL.64 [R1+0x178], R18 ;  /* 0x0001781201007387 */ /* 0x0001e80000100a00 */
[----:B0-----:R-:W2:Y:S04]  /*ab40*/  LDL.LU.64 R18, [R1+0xe28] ;  /* 0x000e280001127983 */ /* 0x001ea80000300a00 */
[----:B------:R-:W2:Y:S04]  /*ab50*/  LDL.LU.64 R16, [R1+0xe20] ;  /* 0x000e200001107983 */ /* 0x000ea80000300a00 */
[----:B------:R-:W-:Y:S04]  /*ab60*/  STL.64 [R1+0xe08], R14 ;  /* 0x000e080e01007387 */ /* 0x000fe80000100a00 */
[----:B------:R0:W-:Y:S04]  /*ab70*/  STL.64 [R1+0xe00], R12 ;  /* 0x000e000c01007387 */ /* 0x0001e80000100a00 */
[----:B0-----:R-:W2:Y:S04]  /*ab80*/  LDL.LU.64 R12, [R1+0x190] ;  /* 0x00019000010c7983 */ /* 0x001ea80000300a00 */
[----:B------:R-:W2:Y:S01]  /*ab90*/  LDL.LU.64 R14, [R1+0x198] ;  /* 0x00019800010e7983 */ /* 0x000ea20000300a00 */
[-C--:B----4-:R-:W-:Y:S08]  /*aba0*/  HMMA.16816.F32.BF16 R8, R20, R4.reuse, R8 ;  /* 0x000000041408723c */ /* 0x090ff00000041808 */
[----:B--2---:R-:W-:-:S15]  /*abb0*/  HMMA.16816.F32.BF16 R12, R16, R4, R12 ;  /* 0x00000004100c723c */ /* 0x004fde000004180c */
[----:B------:R-:W-:-:S04]  /*abc0*/  NOP ;  /* 0x0000000000007918 */ /* 0x000fc80000000000 */
[----:B------:R0:W-:Y:S04]  /*abd0*/  STL.64 [R1+0x140], R12 ;  /* 0x0001400c01007387 */ /* 0x0001e80000100a00 */
[----:B------:R1:W-:Y:S04]  /*abe0*/  STL.64 [R1+0x148], R14 ;  /* 0x0001480e01007387 */ /* 0x0003e80000100a00 */
[----:B0-----:R-:W2:Y:S04]  /*abf0*/  LDL.LU.64 R12, [R1+0x2e0] ;  /* 0x0002e000010c7983 */ /* 0x001ea80000300a00 */
[----:B-1----:R-:W2:Y:S04]  /*ac00*/  LDL.LU.64 R14, [R1+0x2e8] ;  /* 0x0002e800010e7983 */ /* 0x002ea80000300a00 */
[----:B------:R-:W-:Y:S04]  /*ac10*/  STL.64 [R1+0xdf8], R18 ;  /* 0x000df81201007387 */ /* 0x000fe80000100a00 */
[----:B------:R0:W-:Y:S04]  /*ac20*/  STL.64 [R1+0xdf0], R16 ;  /* 0x000df01001007387 */ /* 0x0001e80000100a00 */
[----:B0-----:R-:W3:Y:S04]  /*ac30*/  LDL.LU.64 R16, [R1+0x180] ;  /* 0x0001800001107983 */ /* 0x001ee80000300a00 */
[----:B------:R-:W3:Y:S04]  /*ac40*/  LDL.LU.64 R18, [R1+0x188] ;  /* 0x0001880001127983 */ /* 0x000ee80000300a00 */
[----:B------:R-:W-:Y:S04]  /*ac50*/  STL.64 [R1+0x1f0], R8 ;  /* 0x0001f00801007387 */ /* 0x000fe80000100a00 */
[----:B------:R0:W-:Y:S04]  /*ac60*/  STL.64 [R1+0x1f8], R10 ;  /* 0x0001f80a01007387 */ /* 0x0001e80000100a00 */
[----:B0-----:R-:W4:Y:S04]  /*ac70*/  LDL.LU.64 R10, [R1+0xe18] ;  /* 0x000e1800010a7983 */ /* 0x001f280000300a00 */
[----:B------:R-:W2:Y:S04]  /*ac80*/  LDL.LU.64 R8, [R1+0xe10] ;  /* 0x000e100001087983 */ /* 0x000ea80000300a00 */
[----:B------:R-:W-:Y:S04]  /*ac90*/  STL.64 [R1+0xde8], R22 ;  /* 0x000de81601007387 */ /* 0x000fe80000100a00 */
[----:B------:R0:W-:Y:S04]  /*aca0*/  STL.64 [R1+0xde0], R20 ;  /* 0x000de01401007387 */ /* 0x0001e80000100a00 */
[----:B0-----:R-:W3:Y:S04]  /*acb0*/  LDL.LU.64 R20, [R1+0x200] ;  /* 0x0002000001147983 */ /* 0x001ee80000300a00 */
[----:B------:R-:W3:Y:S04]  /*acc0*/  LDL.LU.64 R22, [R1+0x208] ;  /* 0x0002080001167983 */ /* 0x000ee80000300a00 */
[----:B------:R-:W3:Y:S01]  /*acd0*/  LDL R5, [R1+0x354] ;  /* 0x0003540001057983 */ /* 0x000ee20000100800 */
[----:B------:R-:W-:-:S03]  /*ace0*/  IMAD.MOV.U32 R4, RZ, RZ, R2 ;  /* 0x000000ffff047224 */ /* 0x000fc600078e0002 */
[----:B------:R-:W-:Y:S01]  /*acf0*/  STL.64 [R1+0xda8], R6 ;  /* 0x000da80601007387 */ /* 0x000fe20000100a00 */
[----:B--2---:R-:W-:Y:S03]  /*ad00*/  HMMA.16816.F32.BF16 R12, R24, R8, R12 ;  /* 0x00000008180c723c */ /* 0x004fe6000004180c */
[----:B---3--:R0:W-:Y:S02]  /*ad10*/  STL [R1+0xda0], R5 ;  /* 0x000da00501007387 */ /* 0x0081e40000100800 */
[----:B0-----:R-:W-:-:S05]  /*ad20*/  IMAD.MOV.U32 R5, RZ, RZ, R0 ;  /* 0x000000ffff057224 */ /* 0x001fca00078e0000 */
[----:B------:R0:W-:Y:S04]  /*ad30*/  STL.64 [R1+0xdd8], R4 ;  /* 0x000dd80401007387 */ /* 0x0001e80000100a00 */
[----:B0-----:R-:W2:Y:S04]  /*ad40*/  LDL.LU.64 R4, [R1+0x120] ;  /* 0x0001200001047983 */ /* 0x001ea80000300a00 */
[----:B------:R-:W2:Y:S04]  /*ad50*/  LDL.LU.64 R6, [R1+0x128] ;  /* 0x0001280001067983 */ /* 0x000ea80000300a00 */
[----:B------:R-:W-:Y:S04]  /*ad60*/  STL.64 [R1+0xc0], R12 ;  /* 0x0000c00c01007387 */ /* 0x000fe80000100a00 */
[----:B------:R0:W-:Y:S04]  /*ad70*/  STL.64 [R1+0xc8], R14 ;  /* 0x0000c80e01007387 */ /* 0x0001e80000100a00 */
[----:B0-----:R-:W3:Y:S04]  /*ad80*/  LDL.LU.64 R14, [R1+0xe08] ;  /* 0x000e0800010e7983 */ /* 0x001ee80000300a00 */
[----:B------:R-:W3:Y:S02]  /*ad90*/  LDL.LU.64 R12, [R1+0xe00] ;  /* 0x000e0000010c7983 */ /* 0x000ee40000300a00 */
[----:B---3--:R-:W-:-:S15]  /*ada0*/  HMMA.16816.F32.BF16 R16, R12, R8, R16 ;  /* 0x000000080c10723c */ /* 0x008fde0000041810 */
[----:B------:R-:W-:-:S04]  /*adb0*/  NOP ;  /* 0x0000000000007918 */ /* 0x000fc80000000000 */
        /* <DEDUP_REMOVED lines=14> */
[----:B--2---:R-:W-:-:S15]  /*aea0*/  HMMA.16816.F32.BF16 R4, R20, R8, R4 ;  /* 0x000000081404723c */ /* 0x004fde0000041804 */
[----:B------:R-:W-:-:S04]  /*aeb0*/  NOP ;  /* 0x0000000000007918 */ /* 0x000fc80000000000 */
[----:B------:R0:W-:Y:S04]  /*aec0*/  STL.64 [R1+0x200], R4 ;  /* 0x0002000401007387 */ /* 0x0001e80000100a00 */
[----:B0-----:R-:W3:Y:S04]  /*aed0*/  LDL.LU.64 R4, [R1+0xdd8] ;  /* 0x000dd80001047983 */ /* 0x001ee80000300a00 */
[----:B----4-:R0:W-:Y:S04]  /*aee0*/  STL.64 [R1+0xdc0], R10 ;  /* 0x000dc00a01007387 */ /* 0x0101e80000100a00 */
[----:B------:R-:W2:Y:S04]  /*aef0*/  LDL.LU.64 R8, [R1+0x300] ;  /* 0x0003000001087983 */ /* 0x000ea80000300a00 */
[----:B0-----:R-:W2:Y:S01]  /*af00*/  LDL.LU.64 R10, [R1+0x308] ;  /* 0x00030800010a7983 */ /* 0x001ea20000300a00 */
[----:B------:R-:W-:-:S02]  /*af10*/  IMAD.MOV.U32 R3, RZ, RZ, R7 ;  /* 0x000000ffff037224 */ /* 0x000fc400078e0007 */
[----:B------:R-:W-:-:S03]  /*af20*/  IMAD.MOV.U32 R29, RZ, RZ, R6 ;  /* 0x000000ffff1d7224 */ /* 0x000fc600078e0006 */
[----:B------:R-:W-:Y:S04]  /*af30*/  STL [R1+0xbec], R3 ;  /* 0x000bec0301007387 */ /* 0x000fe80000100800 */
[----:B------:R-:W-:Y:S01]  /*af40*/  STL [R1+0xbe8], R29 ;  /* 0x000be81d01007387 */ /* 0x000fe20000100800 */
[-C--:B---3--:R-:W-:Y:S08]  /*af50*/  HMMA.16816.F32.BF16 R16, R12, R4.reuse, R16 ;  /* 0x000000040c10723c */ /* 0x088ff00000041810 */
[----:B--2---:R-:W-:-:S15]  /*af60*/  HMMA.16816.F32.BF16 R8, R24, R4, R8 ;  /* 0x000000041808723c */ /* 0x004fde0000041808 */
[----:B------:R-:W-:-:S04]  /*af70*/  NOP ;  /* 0x0000000000007918 */ /* 0x000fc80000000000 */
[----:B------:R-:W-:Y:S01]  /*af80*/  IMAD.MOV.U32 R28, RZ, RZ, R11 ;  /* 0x000000ffff1c7224 */ /* 0x000fe200078e000b */
[----:B------:R0:W-:Y:S01]  /*af90*/  STL.64 [R1+0xb0], R8 ;  /* 0x0000b00801007387 */ /* 0x0001e20000100a00 */
[----:B------:R-:W-:-:S03]  /*afa0*/  IMAD.MOV.U32 R0, RZ, RZ, R10 ;  /* 0x000000ffff007224 */ /* 0x000fc600078e000a */
[----:B0-----:R-:W2:Y:S04]  /*afb0*/  LDL.LU.64 R8, [R1+0x100] ;  /* 0x0001000001087983 */ /* 0x001ea80000300a00 */
[----:B------:R-:W2:Y:S04]  /*afc0*/  LDL.LU.64 R10, [R1+0x108] ;  /* 0x00010800010a7983 */ /* 0x000ea80000300a00 */
[----:B------:R-:W-:Y:S04]  /*afd0*/  STL [R1+0xca4], R28 ;  /* 0x000ca41c01007387 */ /* 0x000fe80000100800 */
[----:B------:R-:W-:Y:S04]  /*afe0*/  STL [R1+0xca0], R0 ;  /* 0x000ca00001007387 */ /* 0x000fe80000100800 */
[----:B------:R-:W-:Y:S04]  /*aff0*/  STL.64 [R1+0x1a0], R16 ;  /* 0x0001a01001007387 */ /* 0x000fe80000100a00 */
[----:B------:R0:W-:Y:S04]  /*b000*/  STL.64 [R1+0x1a8], R18 ;  /* 0x0001a81201007387 */ /* 0x0001e80000100a00 */
[----:B0-----:R-:W3:Y:S04]  /*b010*/  LDL.LU.64 R18, [R1+0xdd0] ;  /* 0x000dd00001127983 */ /* 0x001ee80000300a00 */
[----:B------:R-:W3:Y:S04]  /*b020*/  LDL.LU.64 R16, [R1+0xdc8] ;  /* 0x000dc80001107983 */ /* 0x000ee80000300a00 */
[----:B------:R-:W-:Y:S04]  /*b030*/  STL.64 [R1+0xdb8], R14 ;  /* 0x000db80e01007387 */ /* 0x000fe80000100a00 */
[----:B------:R0:W-:Y:S04]  /*b040*/  STL.64 [R1+0xdb0], R12 ;  /* 0x000db00c01007387 */ /* 0x0001e80000100a00 */
[----:B0-----:R-:W3:Y:S04]  /*b050*/  LDL.LU.64 R12, [R1+0x230] ;  /* 0x00023000010c7983 */ /* 0x001ee80000300a00 */
[----:B------:R-:W3:Y:S04]  /*b060*/  LDL.LU.64 R14, [R1+0x238] ;  /* 0x00023800010e7983 */ /* 0x000ee80000300a00 */
[----:B------:R-:W4:Y:S01]  /*b070*/  LDL R28, [R1+0x360] ;  /* 0x00036000011c7983 */ /* 0x000f220000100800 */
[-C--:B---3--:R-:W-:Y:S08]  /*b080*/  HMMA.16816.F32.BF16 R12, R16, R4.reuse, R12 ;  /* 0x00000004100c723c */ /* 0x088ff0000004180c */
[----:B--2---:R-:W-:Y:S11]  /*b090*/  HMMA.16816.F32.BF16 R4, R20, R4, R8 ;  /* 0x000000041404723c */ /* 0x004ff60000041808 */
[----:B------:R-:W-:Y:S01]  /*b0a0*/  IMAD.MOV.U32 R3, RZ, RZ, R13 ;  /* 0x000000ffff037224 */ /* 0x000fe200078e000d */
[----:B------:R0:W-:Y:S01]  /*b0b0*/  STL [R1+0x120], R12 ;  /* 0x0001200c01007387 */ /* 0x0001e20000100800 */
[----:B------:R-:W-:-:S02]  /*b0c0*/  IMAD.MOV.U32 R29, RZ, RZ, R14 ;  /* 0x000000ffff1d7224 */ /* 0x000fc400078e000e */
[----:B------:R-:W-:Y:S01]  /*b0d0*/  IMAD.MOV.U32 R2, RZ, RZ, R15 ;  /* 0x000000ffff027224 */ /* 0x000fe200078e000f */
[----:B0-----:R-:W2:Y:S04]  /*b0e0*/  LDL.LU.64 R12, [R1+0x310] ;  /* 0x00031000010c7983 */ /* 0x001ea80000300a00 */
[----:B------:R-:W2:Y:S04]  /*b0f0*/  LDL.LU.64 R14, [R1+0x318] ;  /* 0x00031800010e7983 */ /* 0x000ea80000300a00 */
[----:B------:R-:W-:Y:S04]  /*b100*/  STL [R1+0xbf8], R3 ;  /* 0x000bf80301007387 */ /* 0x000fe80000100800 */
[----:B------:R-:W-:Y:S04]  /*b110*/  STL [R1+0xbf4], R29 ;  /* 0x000bf41d01007387 */ /* 0x000fe80000100800 */
[----:B------:R-:W-:Y:S04]  /*b120*/  STL [R1+0xbf0], R2 ;  /* 0x000bf00201007387 */ /* 0x000fe80000100800 */
[----:B------:R-:W3:Y:S01]  /*b130*/  LDL.LU.64 R10, [R1+0xdc0] ;  /* 0x000dc000010a7983 */ /* 0x000ee20000300a00 */
[----:B------:R-:W-:-:S02]  /*b140*/  IMAD.MOV.U32 R9, RZ, RZ, R6 ;  /* 0x000000ffff097224 */ /* 0x000fc400078e0006 */
[----:B------:R-:W-:Y:S01]  /*b150*/  IMAD.MOV.U32 R8, RZ, RZ, R7 ;  /* 0x000000ffff087224 */ /* 0x000fe200078e0007 */
[----:B------:R0:W-:Y:S04]  /*b160*/  STL.64 [R1+0x230], R4 ;  /* 0x0002300401007387 */ /* 0x0001e80000100a00 */
[----:B0-----:R-:W2:Y:S04]  /*b170*/  LDL.LU.64 R4, [R1+0x1d0] ;  /* 0x0001d00001047983 */ /* 0x001ea80000300a00 */
[----:B------:R-:W2:Y:S04]  /*b180*/  LDL.LU.64 R6, [R1+0x1d8] ;  /* 0x0001d80001067983 */ /* 0x000ea80000300a00 */
[----:B------:R-:W-:Y:S04]  /*b190*/  STL.64 [R1+0xd98], R22 ;  /* 0x000d981601007387 */ /* 0x000fe80000100a00 */
[----:B------:R0:W-:Y:S04]  /*b1a0*/  STL.64 [R1+0xd90], R20 ;  /* 0x000d901401007387 */ /* 0x0001e80000100a00 */
[----:B0-----:R-:W2:Y:S04]  /*b1b0*/  LDL.LU.64 R20, [R1+0x280] ;  /* 0x0002800001147983 */ /* 0x001ea80000300a00 */
[----:B------:R-:W2:Y:S04]  /*b1c0*/  LDL.LU.64 R22, [R1+0x288] ;  /* 0x0002880001167983 */ /* 0x000ea80000300a00 */
[----:B------:R0:W-:Y:S04]  /*b1d0*/  STL [R1+0xa88], R8 ;  /* 0x000a880801007387 */ /* 0x0001e80000100800 */
[----:B------:R1:W-:Y:S04]  /*b1e0*/  STL [R1+0xa84], R9 ;  /* 0x000a840901007387 */ /* 0x0003e80000100800 */
[----:B---3--:R-:W-:Y:S04]  /*b1f0*/  STL.64 [R1+0xd78], R10 ;  /* 0x000d780a01007387 */ /* 0x008fe80000100a00 */
[----:B0-----:R-:W2:Y:S04]  /*b200*/  LDL.LU R8, [R1+0x40] ;  /* 0x0000400001087983 */ /* 0x001ea80000300800 */
[----:B-1----:R-:W2:Y:S02]  /*b210*/  LDL.LU R9, [R1+0x44] ;  /* 0x0000440001097983 */ /* 0x002ea40000300800 */
        /* <DEDUP_REMOVED lines=13> */
[----:B------:R1:W-:Y:S01]  /*b2f0*/  STL [R1+0x1e8], R6 ;  /* 0x0001e80601007387 */ /* 0x0003e20000100800 */
[----:B0-----:R-:W-:-:S03]  /*b300*/  IMAD.MOV.U32 R4, RZ, RZ, R7 ;  /* 0x000000ffff047224 */ /* 0x001fc600078e0007 */
[----:B-1----:R-:W2:Y:S04]  /*b310*/  LDL.LU.64 R6, [R1+0xda8] ;  /* 0x000da80001067983 */ /* 0x002ea80000300a00 */
[----:B------:R-:W3:Y:S01]  /*b320*/  LDL.LU R5, [R1+0xda0] ;  /* 0x000da00001057983 */ /* 0x000ee20000300800 */
[----:B------:R-:W-:Y:S03]  /*b330*/  HMMA.16816.F32.BF16 R20, R16, R8, R20 ;  /* 0x000000081014723c */ /* 0x000fe60000041814 */
[----:B------:R-:W-:-:S15]  /*b340*/  STL [R1+0xb38], R4 ;  /* 0x000b380401007387 */ /* 0x000fde0000100800 */
[----:B------:R-:W-:Y:S01]  /*b350*/  NOP ;  /* 0x0000000000007918 */ /* 0x000fe20000000000 */
[----:B------:R-:W-:Y:S02]  /*b360*/  IMAD.MOV.U32 R2, RZ, RZ, R22 ;  /* 0x000000ffff027224 */ /* 0x000fe400078e0016 */
[----:B------:R-:W-:Y:S02]  /*b370*/  IMAD.MOV.U32 R3, RZ, RZ, R20 ;  /* 0x000000ffff037224 */ /* 0x000fe400078e0014 */
[----:B------:R-:W-:Y:S01]  /*b380*/  IMAD.MOV.U32 R29, RZ, RZ, R21 ;  /* 0x000000ffff1d7224 */ /* 0x000fe200078e0015 */
[----:B--2---:R-:W-:Y:S04]  /*b390*/  STL.64 [R1+0xd70], R6 ;  /* 0x000d700601007387 */ /* 0x004fe80000100a00 */
[----:B---3--:R0:W-:Y:S04]  /*b3a0*/  STL [R1+0xd68], R5 ;  /* 0x000d680501007387 */ /* 0x0081e80000100800 */
[----:B0-----:R-:W2:Y:S04]  /*b3b0*/  LDL.LU.64 R4, [R1+0x320] ;  /* 0x0003200001047983 */ /* 0x001ea80000300a00 */
[----:B------:R-:W2:Y:S04]  /*b3c0*/  LDL.LU.64 R6, [R1+0x328] ;  /* 0x0003280001067983 */ /* 0x000ea80000300a00 */
[----:B------:R0:W-:Y:S04]  /*b3d0*/  STL [R1+0x11c], R23 ;  /* 0x00011c1701007387 */ /* 0x0001e80000100800 */
[----:B0-----:R-:W3:Y:S04]  /*b3e0*/  LDL.LU.64 R22, [R1+0xd98] ;  /* 0x000d980001167983 */ /* 0x001ee80000300a00 */
[----:B------:R-:W3:Y:S04]  /*b3f0*/  LDL.LU.64 R20, [R1+0xd90] ;  /* 0x000d900001147983 */ /* 0x000ee80000300a00 */
[----:B------:R-:W-:Y:S04]  /*b400*/  STL [R1+0xc04], R3 ;  /* 0x000c040301007387 */ /* 0x000fe80000100800 */
[----:B------:R-:W-:Y:S04]  /*b410*/  STL [R1+0xc00], R29 ;  /* 0x000c001d01007387 */ /* 0x000fe80000100800 */
[----:B------:R-:W-:Y:S01]  /*b420*/  STL [R1+0xbfc], R2 ;  /* 0x000bfc0201007387 */ /* 0x000fe20000100800 */
[----:B---3--:R-:W-:Y:S03]  /*b430*/  HMMA.16816.F32.BF16 R8, R20, R8, R24 ;  /* 0x000000081408723c */ /* 0x008fe60000041818 */
[----:B------:R-:W2:Y:S04]  /*b440*/  LDL.LU.64 R26, [R1+0xd88] ;  /* 0x000d8800011a7983 */ /* 0x000ea80000300a00 */
[----:B------:R-:W2:-:S12]  /*b450*/  LDL.LU.64 R24, [R1+0xd80] ;  /* 0x000d800001187983 */ /* 0x000e980000300a00 */
[----:B------:R-:W-:Y:S04]  /*b460*/  STL [R1+0x244], R9 ;  /* 0x0002440901007387 */ /* 0x000fe80000100800 */
[----:B------:R0:W-:Y:S04]  /*b470*/  STL.64 [R1+0x248], R10 ;  /* 0x0002480a01007387 */ /* 0x0001e80000100a00 */
[----:B0-----:R-:W3:Y:S04]  /*b480*/  LDL.LU.64 R10, [R1+0xd78] ;  /* 0x000d7800010a7983 */ /* 0x001ee80000300a00 */
[----:B------:R-:W-:Y:S04]  /*b490*/  STL.64 [R1+0xd60], R22 ;  /* 0x000d601601007387 */ /* 0x000fe80000100a00 */
[----:B------:R-:W-:Y:S04]  /*b4a0*/  STL.64 [R1+0xd58], R20 ;  /* 0x000d581401007387 */ /* 0x000fe80000100a00 */
[----:B----4-:R-:W0:Y:S01]  /*b4b0*/  LDSM.16.M88.4 R20, [R28+UR5+0xa000] ;  /* 0x00a000051c14783b */ /* 0x010e220008000200 */
[----:B------:R-:W-:-:S02]  /*b4c0*/  IMAD.MOV.U32 R9, RZ, RZ, R8 ;  /* 0x000000ffff097224 */ /* 0x000fc400078e0008 */
[----:B0-----:R-:W-:Y:S02]  /*b4d0*/  IMAD.MOV.U32 R2, RZ, RZ, R20 ;  /* 0x000000ffff027224 */ /* 0x001fe400078e0014 */
[----:B------:R-:W-:Y:S01]  /*b4e0*/  IMAD.MOV.U32 R0, RZ, RZ, R21 ;  /* 0x000000ffff007224 */ /* 0x000fe200078e0015 */
[----:B--2---:R-:W-:Y:S01]  /*b4f0*/  HMMA.16816.F32.BF16 R4, R24, R20, R4 ;  /* 0x000000141804723c */ /* 0x004fe20000041804 */
[----:B---3--:R-:W-:Y:S04]  /*b500*/  STL.64 [R1+0xc78], R10 ;  /* 0x000c780a01007387 */ /* 0x008fe80000100a00 */
[----:B------:R-:W-:Y:S04]  /*b510*/  STL [R1+0xc70], R9 ;  /* 0x000c700901007387 */ /* 0x000fe80000100800 */
[----:B------:R-:W0:Y:S04]  /*b520*/  LDSM.16.M88.4 R8, [R28+UR5+0xc000] ;  /* 0x00c000051c08783b */ /* 0x000e280008000200 */
[----:B------:R-:W-:Y:S04]  /*b530*/  STL.64 [R1+0x38], R22 ;  /* 0x0000381601007387 */ /* 0x000fe80000100a00 */
[----:B0-----:R0:W-:Y:S04]  /*b540*/  STL.64 [R1+0x20], R8 ;  /* 0x0000200801007387 */ /* 0x0011e80000100a00 */
[----:B------:R1:W-:Y:S01]  /*b550*/  STL.64 [R1+0x28], R10 ;  /* 0x0000280a01007387 */ /* 0x0003e20000100a00 */
[----:B0-----:R-:W-:-:S02]  /*b560*/  IMAD.MOV.U32 R9, RZ, RZ, R6 ;  /* 0x000000ffff097224 */ /* 0x001fc400078e0006 */
[----:B------:R-:W-:Y:S02]  /*b570*/  IMAD.MOV.U32 R8, RZ, RZ, R7 ;  /* 0x000000ffff087224 */ /* 0x000fe400078e0007 */
[----:B-1----:R-:W-:Y:S02]  /*b580*/  IMAD.MOV.U32 R11, RZ, RZ, R4 ;  /* 0x000000ffff0b7224 */ /* 0x002fe400078e0004 */
[----:B------:R-:W-:Y:S02]  /*b590*/  IMAD.MOV.U32 R10, RZ, RZ, R5 ;  /* 0x000000ffff0a7224 */ /* 0x000fe400078e0005 */
[----:B------:R-:W2:Y:S04]  /*b5a0*/  LDL.LU.64 R4, [R1+0x220] ;  /* 0x0002200001047983 */ /* 0x000ea80000300a00 */
[----:B------:R-:W2:Y:S04]  /*b5b0*/  LDL.LU.64 R6, [R1+0x228] ;  /* 0x0002280001067983 */ /* 0x000ea80000300a00 */
[----:B------:R-:W3:Y:S04]  /*b5c0*/  LDL.LU.64 R20, [R1+0x2a0] ;  /* 0x0002a00001147983 */ /* 0x000ee80000300a00 */
[----:B------:R-:W3:Y:S04]  /*b5d0*/  LDL.LU.64 R22, [R1+0x2a8] ;  /* 0x0002a80001167983 */ /* 0x000ee80000300a00 */
[----:B------:R-:W-:Y:S04]  /*b5e0*/  STL.64 [R1+0xd40], R26 ;  /* 0x000d401a01007387 */ /* 0x000fe80000100a00 */
[----:B------:R-:W-:Y:S04]  /*b5f0*/  STL.64 [R1+0xd38], R24 ;  /* 0x000d381801007387 */ /* 0x000fe80000100a00 */
[----:B------:R-:W-:Y:S04]  /*b600*/  STL.64 [R1+0xce8], R10 ;  /* 0x000ce80a01007387 */ /* 0x000fe80000100a00 */
[----:B------:R0:W-:Y:S04]  /*b610*/  STL.64 [R1+0xce0], R8 ;  /* 0x000ce00801007387 */ /* 0x0001e80000100a00 */
[----:B0-----:R-:W4:Y:S04]  /*b620*/  LDL.LU.64 R8, [R1+0x330] ;  /* 0x0003300001087983 */ /* 0x001f280000300a00 */
[----:B------:R-:W3:Y:S01]  /*b630*/  LDL.LU.64 R10, [R1+0x338] ;  /* 0x00033800010a7983 */ /* 0x000ee20000300a00 */
[----:B------:R-:W-:-:S02]  /*b640*/  IMAD.MOV.U32 R24, RZ, RZ, R2 ;  /* 0x000000ffff187224 */ /* 0x000fc400078e0002 */
[----:B------:R-:W-:-:S07]  /*b650*/  IMAD.MOV.U32 R25, RZ, RZ, R0 ;  /* 0x000000ffff197224 */ /* 0x000fce00078e0000 */
[----:B--2---:R-:W-:Y:S01]  /*b660*/  HMMA.16816.F32.BF16 R4, R12, R24, R4 ;  /* 0x000000180c04723c */ /* 0x004fe20000041804 */
[----:B---3--:R-:W-:Y:S04]  /*b670*/  STL.64 [R1+0xd50], R10 ;  /* 0x000d500a01007387 */ /* 0x008fe80000100a00 */
[----:B----4-:R0:W-:Y:S04]  /*b680*/  STL.64 [R1+0xd48], R8 ;  /* 0x000d480801007387 */ /* 0x0101e80000100a00 */
[----:B0-----:R-:W2:Y:S04]  /*b690*/  LDL.LU.64 R8, [R1+0xf0] ;  /* 0x0000f00001087983 */ /* 0x001ea80000300a00 */
[----:B------:R-:W2:Y:S06]  /*b6a0*/  LDL.LU.64 R10, [R1+0xf8] ;  /* 0x0000f800010a7983 */ /* 0x000eac0000300a00 */
[----:B------:R0:W-:Y:S04]  /*b6b0*/  STL.64 [R1+0x1d0], R4 ;  /* 0x0001d00401007387 */ /* 0x0001e80000100a00 */
[----:B------:R1:W-:Y:S01]  /*b6c0*/  STL [R1+0x1dc], R7 ;  /* 0x0001dc0701007387 */ /* 0x0003e20000100800 */
[----:B0-----:R-:W-:-:S03]  /*b6d0*/  IMAD.MOV.U32 R4, RZ, RZ, R6 ;  /* 0x000000ffff047224 */ /* 0x001fc600078e0006 */
[----:B-1----:R-:W3:Y:S04]  /*b6e0*/  LDL.LU.64 R6, [R1+0xd70] ;  /* 0x000d700001067983 */ /* 0x002ee80000300a00 */
[----:B------:R-:W4:Y:S01]  /*b6f0*/  LDL.LU R5, [R1+0xd68] ;  /* 0x000d680001057983 */ /* 0x000f220000300800 */
[----:B------:R-:W-:Y:S03]  /*b700*/  HMMA.16816.F32.BF16 R20, R16, R24, R20 ;  /* 0x000000181014723c */ /* 0x000fe60000041814 */
[----:B------:R-:W-:-:S15]  /*b710*/  STL [R1+0xb3c], R4 ;  /* 0x000b3c0401007387 */ /* 0x000fde0000100800 */
[----:B------:R-:W-:Y:S01]  /*b720*/  NOP ;  /* 0x0000000000007918 */ /* 0x000fe20000000000 */
[----:B------:R-:W-:Y:S02]  /*b730*/  IMAD.MOV.U32 R29, RZ, RZ, R20 ;  /* 0x000000ffff1d7224 */ /* 0x000fe400078e0014 */
[----:B------:R-:W-:Y:S01]  /*b740*/  IMAD.MOV.U32 R2, RZ, RZ, R21 ;  /* 0x000000ffff027224 */ /* 0x000fe200078e0015 */
[----:B---3--:R-:W-:Y:S04]  /*b750*/  STL.64 [R1+0xd30], R6 ;  /* 0x000d300601007387 */ /* 0x008fe80000100a00 */
[----:B----4-:R0:W-:Y:S04]  /*b760*/  STL [R1+0xd28], R5 ;  /* 0x000d280501007387 */ /* 0x0101e80000100800 */
[----:B0-----:R-:W3:Y:S04]  /*b770*/  LDL.LU.64 R4, [R1+0x20] ;  /* 0x0000200001047983 */ /* 0x001ee80000300a00 */
[----:B------:R0:W-:Y:S04]  /*b780*/  STL.64 [R1+0x108], R22 ;  /* 0x0001081601007387 */ /* 0x0001e80000100a00 */
[----:B0-----:R-:W2:Y:S04]  /*b790*/  LDL.LU.64 R22, [R1+0xd60] ;  /* 0x000d600001167983 */ /* 0x001ea80000300a00 */
[----:B------:R-:W2:Y:S04]  /*b7a0*/  LDL.LU.64 R20, [R1+0xd58] ;  /* 0x000d580001147983 */ /* 0x000ea80000300a00 */
[----:B------:R-:W-:Y:S04]  /*b7b0*/  STL [R1+0xca8], R29 ;  /* 0x000ca81d01007387 */ /* 0x000fe80000100800 */
[----:B------:R-:W-:Y:S01]  /*b7c0*/  STL [R1+0xc08], R2 ;  /* 0x000c080201007387 */ /* 0x000fe20000100800 */
[----:B--2---:R-:W-:Y:S03]  /*b7d0*/  HMMA.16816.F32.BF16 R24, R20, R24, R8 ;  /* 0x000000181418723c */ /* 0x004fe60000041808 */
[----:B------:R-:W3:Y:S04]  /*b7e0*/  LDL.LU.64 R10, [R1+0xd50] ;  /* 0x000d5000010a7983 */ /* 0x000ee80000300a00 */
[----:B------:R-:W3:-:S12]  /*b7f0*/  LDL.LU.64 R8, [R1+0xd48] ;  /* 0x000d480001087983 */ /* 0x000ed80000300a00 */
[----:B------:R-:W-:Y:S04]  /*b800*/  STL.64 [R1+0x250], R24 ;  /* 0x0002501801007387 */ /* 0x000fe80000100a00 */
[----:B------:R0:W-:Y:S04]  /*b810*/  STL.64 [R1+0x258], R26 ;  /* 0x0002581a01007387 */ /* 0x0001e80000100a00 */
[----:B0-----:R-:W3:Y:S04]  /*b820*/  LDL.LU.64 R26, [R1+0xd40] ;  /* 0x000d4000011a7983 */ /* 0x001ee80000300a00 */
[----:B------:R-:W3:Y:S02]  /*b830*/  LDL.LU.64 R24, [R1+0xd38] ;  /* 0x000d380001187983 */ /* 0x000ee40000300a00 */
[----:B---3--:R-:W-:-:S15]  /*b840*/  HMMA.16816.F32.BF16 R8, R24, R4, R8 ;  /* 0x000000041808723c */ /* 0x008fde0000041808 */
[----:B------:R-:W-:-:S04]  /*b850*/  NOP ;  /* 0x0000000000007918 */ /* 0x000fc80000000000 */
[----:B------:R-:W-:Y:S01]  /*b860*/  IMAD.MOV.U32 R29, RZ, RZ, R9 ;  /* 0x000000ffff1d7224 */ /* 0x000fe200078e0009 */
[----:B------:R0:W-:Y:S01]  /*b870*/  STL [R1+0x80], R8 ;  /* 0x0000800801007387 */ /* 0x0001e20000100800 */
[----:B------:R-:W-:Y:S02]  /*b880*/  IMAD.MOV.U32 R28, RZ, RZ, R10 ;  /* 0x000000ffff1c7224 */ /* 0x000fe400078e000a */
[----:B------:R-:W-:Y:S01]  /*b890*/  IMAD.MOV.U32 R0, RZ, RZ, R11 ;  /* 0x000000ffff007224 */ /* 0x000fe200078e000b */
[----:B0-----:R-:W2:Y:S04]  /*b8a0*/  LDL.LU.64 R8, [R1+0x2d0] ;  /* 0x0002d00001087983 */ /* 0x001ea80000300a00 */
[----:B------:R-:W2:Y:S04]  /*b8b0*/  LDL.LU.64 R10, [R1+0x2d8] ;  /* 0x0002d800010a7983 */ /* 0x000ea80000300a00 */
[----:B------:R-:W-:Y:S04]  /*b8c0*/  STL.64 [R1+0xd20], R26 ;  /* 0x000d201a01007387 */ /* 0x000fe80000100a00 */
[----:B------:R0:W-:Y:S04]  /*b8d0*/  STL.64 [R1+0xd18], R24 ;  /* 0x000d181801007387 */ /* 0x0001e80000100a00 */
[----:B0-----:R-:W3:Y:S04]  /*b8e0*/  LDL.LU.64 R24, [R1+0x290] ;  /* 0x0002900001187983 */ /* 0x001ee80000300a00 */
[----:B------:R-:W3:Y:S04]  /*b8f0*/  LDL.LU.64 R26, [R1+0x298] ;  /* 0x00029800011a7983 */ /* 0x000ee80000300a00 */
[----:B------:R0:W-:Y:S01]  /*b900*/  STL [R1+0xcd8], R0 ;  /* 0x000cd80001007387 */ /* 0x0001e20000100800 */
[----:B------:R-:W-:-:S03]  /*b910*/  IMAD.MOV.U32 R2, RZ, RZ, R5 ;  /* 0x000000ffff027224 */ /* 0x000fc600078e0005 */
[----:B0-----:R-:W4:Y:S04]  /*b920*/  LDL R0, [R1+0x360] ;  /* 0x0003600001007983 */ /* 0x001f280000100800 */
[----:B------:R-:W-:Y:S04]  /*b930*/  STL [R1+0xcd4], R28 ;  /* 0x000cd41c01007387 */ /* 0x000fe80000100800 */
[----:B------:R-:W-:Y:S04]  /*b940*/  STL [R1+0xcd0], R29 ;  /* 0x000cd01d01007387 */ /* 0x000fe80000100800 */
[----:B------:R-:W2:Y:S01]  /*b950*/  LDL.LU.64 R6, [R1+0xd30] ;  /* 0x000d300001067983 */ /* 0x000ea20000300a00 */
[----:B------:R-:W-:Y:S01]  /*b960*/  IMAD.MOV.U32 R3, RZ, RZ, R4 ;  /* 0x000000ffff037224 */ /* 0x000fe200078e0004 */
[----:B---3--:R-:W-:Y:S02]  /*b970*/  HMMA.16816.F32.BF16 R24, R12, R4, R24 ;  /* 0x000000040c18723c */ /* 0x008fe40000041818 */
[----:B------:R-:W3:-:S15]  /*b980*/  LDL.LU R5, [R1+0xd28] ;  /* 0x000d280001057983 */ /* 0x000ede0000300800 */
[----:B------:R-:W-:Y:S02]  /*b990*/  NOP ;  /* 0x0000000000007918 */ /* 0x000fe40000000000 */
[----:B------:R0:W-:Y:S01]  /*b9a0*/  STL [R1+0x1c0], R24 ;  /* 0x0001c01801007387 */ /* 0x0001e20000100800 */
[----:B------:R-:W-:-:S03]  /*b9b0*/  IMAD.MOV.U32 R4, RZ, RZ, R25 ;  /* 0x000000ffff047224 */ /* 0x000fc600078e0019 */
[----:B------:R1:W-:Y:S04]  /*b9c0*/  STL.64 [R1+0x1c8], R26 ;  /* 0x0001c81a01007387 */ /* 0x0003e80000100a00 */
[----:B0-----:R-:W4:Y:S04]  /*b9d0*/  LDL.LU.64 R24, [R1+0x60] ;  /* 0x0000600001187983 */ /* 0x001f280000300a00 */
[----:B-1----:R-:W4:Y:S04]  /*b9e0*/  LDL.LU.64 R26, [R1+0x68] ;  /* 0x00006800011a7983 */ /* 0x002f280000300a00 */
[----:B------:R-:W-:Y:S04]  /*b9f0*/  STL.64 [R1+0xd00], R14 ;  /* 0x000d000e01007387 */ /* 0x000fe80000100a00 */
[----:B------:R0:W-:Y:S02]  /*ba00*/  STL.64 [R1+0xcf8], R12 ;  /* 0x000cf80c01007387 */ /* 0x0001e40000100a00 */
[----:B0-----:R-:W-:-:S02]  /*ba10*/  IMAD.MOV.U32 R12, RZ, RZ, R3 ;  /* 0x000000ffff0c7224 */ /* 0x001fc400078e0003 */
[----:B------:R-:W-:-:S07]  /*ba20*/  IMAD.MOV.U32 R13, RZ, RZ, R2 ;  /* 0x000000ffff0d7224 */ /* 0x000fce00078e0002 */
[----:B--2---:R-:W-:Y:S01]  /*ba30*/  HMMA.16816.F32.BF16 R8, R16, R12, R8 ;  /* 0x0000000c1008723c */ /* 0x004fe20000041808 */
[----:B------:R-:W-:Y:S04]  /*ba40*/  STL [R1+0xb40], R4 ;  /* 0x000b400401007387 */ /* 0x000fe80000100800 */
[----:B------:R-:W-:-:S14]  /*ba50*/  STL.64 [R1+0xd10], R6 ;  /* 0x000d100601007387 */ /* 0x000fdc0000100a00 */
[----:B------:R-:W-:Y:S02]  /*ba60*/  IMAD.MOV.U32 R3, RZ, RZ, R11 ;  /* 0x000000ffff037224 */ /* 0x000fe400078e000b */
[----:B------:R-:W-:Y:S01]  /*ba70*/  IMAD.MOV.U32 R2, RZ, RZ, R8 ;  /* 0x000000ffff027224 */ /* 0x000fe200078e0008 */
[----:B---3--:R0:W-:Y:S04]  /*ba80*/  STL [R1+0xd08], R5 ;  /* 0x000d080501007387 */ /* 0x0081e80000100800 */
[----:B0-----:R-:W2:Y:S04]  /*ba90*/  LDL.LU.64 R4, [R1+0x340] ;  /* 0x0003400001047983 */ /* 0x001ea80000300a00 */
[----:B------:R-:W2:Y:S04]  /*baa0*/  LDL.LU.64 R6, [R1+0x348] ;  /* 0x0003480001067983 */ /* 0x000ea80000300a00 */
[----:B------:R0:W-:Y:S04]  /*bab0*/  STL [R1+0xf4], R9 ;  /* 0x0000f40901007387 */ /* 0x0001e80000100800 */
[----:B------:R1:W-:Y:S04]  /*bac0*/  STL [R1+0xf8], R10 ;  /* 0x0000f80a01007387 */ /* 0x0003e80000100800 */
[----:B------:R-:W-:Y:S04]  /*bad0*/  STL [R1+0xcf0], R19 ;  /* 0x000cf01301007387 */ /* 0x000fe80000100800 */
[----:B0-----:R-:W3:Y:S04]  /*bae0*/  LDL.LU.64 R8, [R1+0x2b0] ;  /* 0x0002b00001087983 */ /* 0x001ee80000300a00 */
[----:B-1----:R-:W3:Y:S01]  /*baf0*/  LDL.LU.64 R10, [R1+0x2b8] ;  /* 0x0002b800010a7983 */ /* 0x002ee20000300a00 */
[----:B----4-:R-:W-:Y:S03]  /*bb00*/  HMMA.16816.F32.BF16 R12, R20, R12, R24 ;  /* 0x0000000c140c723c */ /* 0x010fe60000041818 */
[----:B------:R-:W-:Y:S04]  /*bb10*/  STL [R1+0xcb0], R3 ;  /* 0x000cb00301007387 */ /* 0x000fe80000100800 */
[----:B------:R-:W-:Y:S04]  /*bb20*/  STL [R1+0xcac], R2 ;  /* 0x000cac0201007387 */ /* 0x000fe80000100800 */
[----:B------:R-:W2:Y:S04]  /*bb30*/  LDL.LU.64 R26, [R1+0xd20] ;  /* 0x000d2000011a7983 */ /* 0x000ea80000300a00 */
[----:B------:R-:W2:Y:S04]  /*bb40*/  LDL.LU.64 R24, [R1+0xd18] ;  /* 0x000d180001187983 */ /* 0x000ea80000300a00 */
[----:B------:R-:W-:Y:S04]  /*bb50*/  STL [R1+0xcdc], R23 ;  /* 0x000cdc1701007387 */ /* 0x000fe80000100800 */
[----:B------:R-:W-:Y:S04]  /*bb60*/  STL.64 [R1+0x260], R12 ;  /* 0x0002600c01007387 */ /* 0x000fe80000100a00 */
[----:B------:R-:W-:Y:S04]  /*bb70*/  STL.64 [R1+0x268], R14 ;  /* 0x0002680e01007387 */ /* 0x000fe80000100a00 */
[----:B------:R-:W0:Y:S04]  /*bb80*/  LDSM.16.M88.4 R12, [R0+UR5+0xe000] ;  /* 0x00e00005000c783b */ /* 0x000e280008000200 */
[----:B0-----:R0:W-:Y:S01]  /*bb90*/  STL.64 [R1+0x18], R14 ;  /* 0x0000180e01007387 */ /* 0x0011e20000100a00 */
[----:B------:R-:W-:-:S02]  /*bba0*/  IMAD.MOV.U32 R3, RZ, RZ, R14 ;  /* 0x000000ffff037224 */ /* 0x000fc400078e000e */
[----:B------:R-:W-:Y:S02]  /*bbb0*/  IMAD.MOV.U32 R2, RZ, RZ, R15 ;  /* 0x000000ffff027224 */ /* 0x000fe400078e000f */
[----:B------:R-:W-:Y:S01]  /*bbc0*/  IMAD.MOV.U32 R19, RZ, RZ, R12 ;  /* 0x000000ffff137224 */ /* 0x000fe200078e000c */
[----:B--2---:R-:W-:Y:S01]  /*bbd0*/  HMMA.16816.F32.BF16 R24, R24, R12, R4 ;  /* 0x0000000c1818723c */ /* 0x004fe20000041804 */
[----:B------:R-:W2:Y:S04]  /*bbe0*/  LDL.LU.64 R6, [R1+0xd10] ;  /* 0x000d100001067983 */ /* 0x000ea80000300a00 */
[----:B------:R-:W4:Y:S01]  /*bbf0*/  LDL.LU R5, [R1+0xd08] ;  /* 0x000d080001057983 */ /* 0x000f220000300800 */
[----:B------:R-:W-:-:S03]  /*bc00*/  IMAD.MOV.U32 R4, RZ, RZ, R13 ;  /* 0x000000ffff047224 */ /* 0x000fc600078e000d */
[----:B0-----:R-:W3:Y:S04]  /*bc10*/  LDL.LU.64 R14, [R1+0xd00] ;  /* 0x000d0000010e7983 */ /* 0x001ee80000300a00 */
[----:B------:R-:W3:Y:S06]  /*bc20*/  LDL.LU.64 R12, [R1+0xcf8] ;  /* 0x000cf800010c7983 */ /* 0x000eec0000300a00 */
[----:B------:R-:W-:-:S02]  /*bc30*/  IMAD.MOV.U32 R23, RZ, RZ, R24 ;  /* 0x000000ffff177224 */ /* 0x000fc400078e0018 */
[----:B------:R-:W-:Y:S02]  /*bc40*/  IMAD.MOV.U32 R0, RZ, RZ, R25 ;  /* 0x000000ffff007224 */ /* 0x000fe400078e0019 */
[----:B------:R-:W-:Y:S02]  /*bc50*/  IMAD.MOV.U32 R28, RZ, RZ, R26 ;  /* 0x000000ffff1c7224 */ /* 0x000fe400078e001a */
[----:B------:R-:W-:Y:S02]  /*bc60*/  IMAD.MOV.U32 R29, RZ, RZ, R27 ;  /* 0x000000ffff1d7224 */ /* 0x000fe400078e001b */
[----:B----4-:R-:W0:Y:S04]  /*bc70*/  LDSM.16.MT88.4 R24, [R5+UR5+0x11000] ;  /* 0x011000050518783b */ /* 0x010e280008004200 */
[----:B0-----:R-:W-:Y:S04]  /*bc80*/  STL.64 [R1+0xcc0], R26 ;  /* 0x000cc01a01007387 */ /* 0x001fe80000100a00 */
[----:B------:R0:W-:Y:S02]  /*bc90*/  STL.64 [R1+0xcb8], R24 ;  /* 0x000cb81801007387 */ /* 0x0001e40000100a00 */
[----:B0-----:R-:W-:-:S02]  /*bca0*/  IMAD.MOV.U32 R24, RZ, RZ, R19 ;  /* 0x000000ffff187224 */ /* 0x001fc400078e0013 */
[----:B------:R-:W-:Y:S01]  /*bcb0*/  IMAD.MOV.U32 R25, RZ, RZ, R4 ;  /* 0x000000ffff197224 */ /* 0x000fe200078e0004 */
[----:B------:R-:W4:Y:S06]  /*bcc0*/  LDL.LU R19, [R1+0xcf0] ;  /* 0x000cf00001137983 */ /* 0x000f2c0000300800 */
[----:B---3--:R-:W-:Y:S01]  /*bcd0*/  HMMA.16816.F32.BF16 R12, R12, R24, R8 ;  /* 0x000000180c0c723c */ /* 0x008fe20000041808 */
[----:B------:R-:W3:Y:S04]  /*bce0*/  LDL.LU.64 R10, [R1+0xce8] ;  /* 0x000ce800010a7983 */ /* 0x000ee80000300a00 */
[----:B------:R-:W3:-:S14]  /*bcf0*/  LDL.LU.64 R8, [R1+0xce0] ;  /* 0x000ce00001087983 */ /* 0x000edc0000300a00 */
[----:B------:R0:W-:Y:S01]  /*bd00*/  STL [R1+0x184], R13 ;  /* 0x0001840d01007387 */ /* 0x0001e20000100800 */
[----:B------:R-:W-:-:S03]  /*bd10*/  IMAD.MOV.U32 R4, RZ, RZ, R12 ;  /* 0x000000ffff047224 */ /* 0x000fc600078e000c */
[----:B------:R1:W-:Y:S04]  /*bd20*/  STL.64 [R1+0x188], R14 ;  /* 0x0001880e01007387 */ /* 0x0003e80000100a00 */
[----:B0-----:R-:W4:Y:S04]  /*bd30*/  LDL.LU.64 R12, [R1+0x2f0] ;  /* 0x0002f000010c7983 */ /* 0x001f280000300a00 */
[----:B-1----:R-:W4:Y:S04]  /*bd40*/  LDL.LU.64 R14, [R1+0x2f8] ;  /* 0x0002f800010e7983 */ /* 0x002f280000300a00 */
[----:B--2---:R0:W-:Y:S04]  /*bd50*/  STL.64 [R1+0xc88], R6 ;  /* 0x000c880601007387 */ /* 0x0041e80000100a00 */
[----:B------:R1:W-:Y:S01]  /*bd60*/  STL.64 [R1+0xc80], R4 ;  /* 0x000c800401007387 */ /* 0x0003e20000100a00 */
[----:B----4-:R-:W-:-:S15]  /*bd70*/  HMMA.16816.F32.BF16 R12, R16, R24, R12 ;  /* 0x00000018100c723c */ /* 0x010fde000004180c */
[----:B------:R-:W-:-:S04]  /*bd80*/  NOP ;  /* 0x0000000000007918 */ /* 0x000fc80000000000 */
[----:B------:R-:W-:Y:S02]  /*bd90*/  IMAD.MOV.U32 R16, RZ, RZ, R15 ;  /* 0x000000ffff107224 */ /* 0x000fe400078e000f */
[----:B------:R-:W-:Y:S02]  /*bda0*/  IMAD.MOV.U32 R17, RZ, RZ, R14 ;  /* 0x000000ffff117224 */ /* 0x000fe400078e000e */
[----:B---3--:R-:W-:Y:S02]  /*bdb0*/  IMAD.MOV.U32 R15, RZ, RZ, R8 ;  /* 0x000000ffff0f7224 */ /* 0x008fe400078e0008 */
[----:B------:R-:W-:Y:S01]  /*bdc0*/  IMAD.MOV.U32 R18, RZ, RZ, R13 ;  /* 0x000000ffff127224 */ /* 0x000fe200078e000d */
[----:B------:R-:W2:Y:S01]  /*bdd0*/  LDL.LU R8, [R1+0xd0] ;  /* 0x0000d00001087983 */ /* 0x000ea20000300800 */
[----:B------:R-:W-:Y:S02]  /*bde0*/  IMAD.MOV.U32 R14, RZ, RZ, R9 ;  /* 0x000000ffff0e7224 */ /* 0x000fe400078e0009 */
[----:B------:R-:W-:Y:S01]  /*bdf0*/  IMAD.MOV.U32 R19, RZ, RZ, R12 ;  /* 0x000000ffff137224 */ /* 0x000fe200078e000c */
[----:B------:R-:W2:Y:S01]  /*be00*/  LDL.LU R9, [R1+0xd4] ;  /* 0x0000d40001097983 */ /* 0x000ea20000300800 */
[----:B------:R-:W-:-:S02]  /*be10*/  IMAD.MOV.U32 R13, RZ, RZ, R10 ;  /* 0x000000ffff0d7224 */ /* 0x000fc400078e000a */
[----:B------:R-:W-:Y:S01]  /*be20*/  IMAD.MOV.U32 R12, RZ, RZ, R11 ;  /* 0x000000ffff0c7224 */ /* 0x000fe200078e000b */
[----:B------:R-:W3:Y:S04]  /*be30*/  LDL.LU R10, [R1+0xd8] ;  /* 0x0000d800010a7983 */ /* 0x000ee80000300800 */
[----:B------:R-:W3:Y:S04]  /*be40*/  LDL.LU R11, [R1+0xdc] ;  /* 0x0000dc00010b7983 */ /* 0x000ee80000300800 */
[----:B---3--:R-:W-:Y:S04]  /*be50*/  STL.64 [R1+0xc98], R10 ;  /* 0x000c980a01007387 */ /* 0x008fe80000100a00 */
[----:B--2---:R-:W-:Y:S04]  /*be60*/  STL.64 [R1+0xc90], R8 ;  /* 0x000c900801007387 */ /* 0x004fe80000100a00 */
[----:B0-----:R-:W2:Y:S04]  /*be70*/  LDL R6, [R1+0x8] ;  /* 0x0000080001067983 */ /* 0x001ea80000100800 */
[----:B------:R-:W2:Y:S04]  /*be80*/  LDL R7, [R1+0xc] ;  /* 0x00000c0001077983 */ /* 0x000ea80000100800 */
[----:B--2---:R0:W-:Y:S04]  /*be90*/  STL.64 [R1+0xcc8], R6 ;  /* 0x000cc80601007387 */ /* 0x0041e80000100a00 */
[----:B-1----:R-:W2:Y:S04]  /*bea0*/  LDL.LU.64 R4, [R1+0x210] ;  /* 0x0002100001047983 */ /* 0x002ea80000300a00 */
[----:B0-----:R-:W2:Y:S04]  /*beb0*/  LDL.LU.64 R6, [R1+0x218] ;  /* 0x0002180001067983 */ /* 0x001ea80000300a00 */
[----:B------:R-:W3:Y:S04]  /*bec0*/  LDL.LU R8, [R1+0xe0] ;  /* 0x0000e00001087983 */ /* 0x000ee80000300800 */
[----:B------:R-:W3:Y:S04]  /*bed0*/  LDL.LU R9, [R1+0xe4] ;  /* 0x0000e40001097983 */ /* 0x000ee80000300800 */
[----:B------:R-:W3:Y:S04]  /*bee0*/  LDL.LU R10, [R1+0xe8] ;  /* 0x0000e800010a7983 */ /* 0x000ee80000300800 */
[----:B------:R-:W3:Y:S04]  /*bef0*/  LDL.LU R11, [R1+0xec] ;  /* 0x0000ec00010b7983 */ /* 0x000ee80000300800 */
[----:B------:R0:W-:Y:S04]  /*bf00*/  STL.64 [R1+0xc48], R14 ;  /* 0x000c480e01007387 */ /* 0x0001e80000100a00 */
[----:B------:R-:W-:Y:S04]  /*bf10*/  STL.64 [R1+0xc40], R12 ;  /* 0x000c400c01007387 */ /* 0x000fe80000100a00 */
[----:B0-----:R-:W4:Y:S04]  /*bf20*/  LDL.64 R14, [R1+0x48] ;  /* 0x00004800010e7983 */ /* 0x001f280000100a00 */
[----:B----4-:R0:W-:Y:S04]  /*bf30*/  STL.64 [R1+0xc58], R14 ;  /* 0x000c580e01007387 */ /* 0x0101e80000100a00 */
[----:B0-----:R-:W4:Y:S04]  /*bf40*/  LDL.64 R14, [R1+0x58] ;  /* 0x00005800010e7983 */ /* 0x001f280000100a00 */
[----:B----4-:R0:W-:Y:S04]  /*bf50*/  STL.64 [R1+0xc68], R14 ;  /* 0x000c680e01007387 */ /* 0x0101e80000100a00 */
[----:B------:R-:W4:Y:S04]  /*bf60*/  LDL.LU R12, [R1+0xc0] ;  /* 0x0000c000010c7983 */ /* 0x000f280000300800 */
[----:B------:R-:W4:Y:S04]  /*bf70*/  LDL.LU R13, [R1+0xc4] ;  /* 0x0000c400010d7983 */ /* 0x000f280000300800 */
[----:B0-----:R-:W4:Y:S04]  /*bf80*/  LDL.LU R14, [R1+0xc8] ;  /* 0x0000c800010e7983 */ /* 0x001f280000300800 */
[----:B------:R-:W4:Y:S04]  /*bf90*/  LDL.LU R15, [R1+0xcc] ;  /* 0x0000cc00010f7983 */ /* 0x000f280000300800 */
[----:B------:R0:W-:Y:S04]  /*bfa0*/  STL.64 [R1+0xc18], R18 ;  /* 0x000c181201007387 */ /* 0x0001e80000100a00 */
[----:B------:R1:W-:Y:S01]  /*bfb0*/  STL.64 [R1+0xc10], R16 ;  /* 0x000c101001007387 */ /* 0x0003e20000100a00 */
[----:B0-----:R-:W-:-:S02]  /*bfc0*/  IMAD.MOV.U32 R18, RZ, RZ, R28 ;  /* 0x000000ffff127224 */ /* 0x001fc400078e001c */
[----:B------:R-:W-:Y:S02]  /*bfd0*/  IMAD.MOV.U32 R19, RZ, RZ, R29 ;  /* 0x000000ffff137224 */ /* 0x000fe400078e001d */
[----:B-1----:R-:W-:Y:S02]  /*bfe0*/  IMAD.MOV.U32 R16, RZ, RZ, R23 ;  /* 0x000000ffff107224 */ /* 0x002fe400078e0017 */
[----:B------:R-:W2:Y:S01]  /*bff0*/  LDL.LU R23, [R1+0xcdc] ;  /* 0x000cdc0001177983 */ /* 0x000ea20000300800 */
[----:B------:R-:W-:-:S03]  /*c000*/  IMAD.MOV.U32 R17, RZ, RZ, R0 ;  /* 0x000000ffff117224 */ /* 0x000fc600078e0000 */
[----:B------:R-:W2:Y:S04]  /*c010*/  LDL.LU R0, [R1+0xcd8] ;  /* 0x000cd80001007983 */ /* 0x000ea80000300800 */
[----:B------:R-:W2:Y:S04]  /*c020*/  LDL.LU R28, [R1+0xcd4] ;  /* 0x000cd400011c7983 */ /* 0x000ea80000300800 */
[----:B------:R-:W2:Y:S04]  /*c030*/  LDL.LU R29, [R1+0xcd0] ;  /* 0x000cd000011d7983 */ /* 0x000ea80000300800 */
[----:B------:R0:W-:Y:S04]  /*c040*/  STL.64 [R1+0xc28], R18 ;  /* 0x000c281201007387 */ /* 0x0001e80000100a00 */
[----:B------:R-:W-:Y:S04]  /*c050*/  STL.64 [R1+0xc20], R16 ;  /* 0x000c201001007387 */ /* 0x000fe80000100a00 */
[----:B0-----:R-:W2:Y:S04]  /*c060*/  LDL R18, [R1+0x28] ;  /* 0x0000280001127983 */ /* 0x001ea80000100800 */
[----:B------:R-:W2:Y:S04]  /*c070*/  LDL R19, [R1+0x2c] ;  /* 0x00002c0001137983 */ /* 0x000ea80000100800 */
[----:B--2---:R0:W-:Y:S04]  /*c080*/  STL.64 [R1+0xc38], R18 ;  /* 0x000c381201007387 */ /* 0x0041e80000100a00 */
[----:B0-----:R-:W2:Y:S01]  /*c090*/  LDL.64 R18, [R1+0x38] ;  /* 0x0000380001127983 */ /* 0x001ea20000100a00 */
[----:B------:R-:W-:Y:S03]  /*c0a0*/  HMMA.16816.F32.BF16 R20, R20, R24, R4 ;  /* 0x000000181414723c */ /* 0x000fe60000041804 */
[----:B--2---:R0:W-:Y:S04]  /*c0b0*/  STL.64 [R1+0xc50], R18 ;  /* 0x000c501201007387 */ /* 0x0041e80000100a00 */
[----:B------:R-:W2:Y:S04]  /*c0c0*/  LDL.LU R16, [R1+0xa0] ;  /* 0x0000a00001107983 */ /* 0x000ea80000300800 */
[----:B------:R-:W2:Y:S04]  /*c0d0*/  LDL.LU R17, [R1+0xa4] ;  /* 0x0000a40001117983 */ /* 0x000ea80000300800 */
[----:B0-----:R-:W2:Y:S04]  /*c0e0*/  LDL.LU R18, [R1+0xa8] ;  /* 0x0000a80001127983 */ /* 0x001ea80000300800 */
[----:B------:R-:W2:Y:S04]  /*c0f0*/  LDL.LU R19, [R1+0xac] ;  /* 0x0000ac0001137983 */ /* 0x000ea80000300800 */
[----:B------:R-:W3:Y:S04]  /*c100*/  LDL.LU.64 R6, [R1+0xcc8] ;  /* 0x000cc80001067983 */ /* 0x000ee80000300a00 */
[----:B------:R-:W3:Y:S04]  /*c110*/  LDL.LU.64 R26, [R1+0xcc0] ;  /* 0x000cc000011a7983 */ /* 0x000ee80000300a00 */
[----:B------:R-:W3:Y:S04]  /*c120*/  LDL.LU.64 R24, [R1+0xcb8] ;  /* 0x000cb80001187983 */ /* 0x000ee80000300a00 */
[----:B------:R-:W-:Y:S04]  /*c130*/  STL.64 [R1+0x210], R20 ;  /* 0x0002101401007387 */ /* 0x000fe80000100a00 */
[----:B------:R0:W-:Y:S02]  /*c140*/  STL.64 [R1+0x218], R22 ;  /* 0x0002181601007387 */ /* 0x0001e40000100a00 */
[----:B0-----:R-:W-:-:S02]  /*c150*/  IMAD.MOV.U32 R22, RZ, RZ, R3 ;  /* 0x000000ffff167224 */ /* 0x001fc400078e0003 */
[----:B------:R-:W-:Y:S01]  /*c160*/  IMAD.MOV.U32 R23, RZ, RZ, R2 ;  /* 0x000000ffff177224 */ /* 0x000fe200078e0002 */
[----:B------:R-:W2:Y:S01]  /*c170*/  LDL.LU R3, [R1+0xcb0] ;  /* 0x000cb00001037983 */ /* 0x000ea20000300800 */
[----:B------:R-:W-:-:S03]  /*c180*/  IMAD.MOV.U32 R21, RZ, RZ, R29 ;  /* 0x000000ffff157224 */ /* 0x000fc600078e001d */
[----:B------:R-:W2:Y:S04]  /*c190*/  LDL.LU R2, [R1+0xcac] ;  /* 0x000cac0001027983 */ /* 0x000ea80000300800 */
[----:B------:R0:W-:Y:S04]  /*c1a0*/  STL.64 [R1+0xc30], R22 ;  /* 0x000c301601007387 */ /* 0x0001e80000100a00 */
[----:B------:R-:W2:Y:S04]  /*c1b0*/  LDL.LU R20, [R1+0x80] ;  /* 0x0000800001147983 */ /* 0x000ea80000300800 */
[----:B------:R-:W2:Y:S01]  /*c1c0*/  LDL.LU R29, [R1+0xca8] ;  /* 0x000ca800011d7983 */ /* 0x000ea20000300800 */
[----:B0-----:R-:W-:-:S03]  /*c1d0*/  IMAD.MOV.U32 R22, RZ, RZ, R28 ;  /* 0x000000ffff167224 */ /* 0x001fc600078e001c */
[----:B------:R-:W2:Y:S01]  /*c1e0*/  LDL.LU R28, [R1+0xca4] ;  /* 0x000ca400011c7983 */ /* 0x000ea20000300800 */
[----:B------:R-:W-:-:S03]  /*c1f0*/  IMAD.MOV.U32 R23, RZ, RZ, R0 ;  /* 0x000000ffff177224 */ /* 0x000fc600078e0000 */
[----:B------:R-:W2:Y:S01]  /*c200*/  LDL.LU R0, [R1+0xca0] ;  /* 0x000ca00001007983 */ /* 0x000ea20000300800 */
[----:B---3--:R-:W-:Y:S03]  /*c210*/  HMMA.16816.F32.BF16 R4, R24, R6, R8 ;  /* 0x000000061804723c */ /* 0x008fe60000041808 */
[----:B------:R-:W3:Y:S04]  /*c220*/  LDL.LU.64 R10, [R1+0xc98] ;  /* 0x000c9800010a7983 */ /* 0x000ee80000300a00 */
[----:B------:R-:W3:-:S12]  /*c230*/  LDL.LU.64 R8, [R1+0xc90] ;  /* 0x000c900001087983 */ /* 0x000ed80000300a00 */
[----:B------:R-:W-:Y:S04]  /*c240*/  STL.64 [R1+0x220], R4 ;  /* 0x0002200401007387 */ /* 0x000fe80000100a00 */
[----:B------:R0:W-:Y:S04]  /*c250*/  STL.64 [R1+0x228], R6 ;  /* 0x0002280601007387 */ /* 0x0001e80000100a00 */
[----:B0-----:R-:W3:Y:S04]  /*c260*/  LDL.LU.64 R6, [R1+0xc88] ;  /* 0x000c880001067983 */ /* 0x001ee80000300a00 */
[----:B------:R-:W2:Y:S01]  /*c270*/  LDL.LU.64 R4, [R1+0xc80] ;  /* 0x000c800001047983 */ /* 0x000ea20000300a00 */
[----:B---3--:R-:W-:-:S15]  /*c280*/  HMMA.16816.F32.BF16 R8, R24, R6, R8 ;  /* 0x000000061808723c */ /* 0x008fde0000041808 */
[----:B------:R-:W-:-:S04]  /*c290*/  NOP ;  /* 0x0000000000007918 */ /* 0x000fc80000000000 */
[----:B------:R-:W-:Y:S04]  /*c2a0*/  STL.64 [R1+0x290], R8 ;  /* 0x0002900801007387 */ /* 0x000fe80000100a00 */
[----:B------:R0:W-:Y:S04]  /*c2b0*/  STL.64 [R1+0x298], R10 ;  /* 0x0002980a01007387 */ /* 0x0001e80000100a00 */
[----:B0-----:R-:W4:Y:S04]  /*c2c0*/  LDL.LU.64 R10, [R1+0xc78] ;  /* 0x000c7800010a7983 */ /* 0x001f280000300a00 */
[----:B------:R-:W3:Y:S01]  /*c2d0*/  LDL.LU R9, [R1+0xc70] ;  /* 0x000c700001097983 */ /* 0x000ee20000300800 */
[----:B----4-:R-:W-:-:S15]  /*c2e0*/  HMMA.16816.F32.BF16 R12, R24, R10, R12 ;  /* 0x0000000a180c723c */ /* 0x010fde000004180c */
[----:B------:R-:W-:-:S04]  /*c2f0*/  NOP ;  /* 0x0000000000007918 */ /* 0x000fc80000000000 */
[----:B------:R-:W-:Y:S04]  /*c300*/  STL.64 [R1+0x2c0], R12 ;  /* 0x0002c00c01007387 */ /* 0x000fe80000100a00 */
[----:B------:R0:W-:Y:S04]  /*c310*/  STL.64 [R1+0x2c8], R14 ;  /* 0x0002c80e01007387 */ /* 0x0001e80000100a00 */
[----:B0-----:R-:W4:Y:S04]  /*c320*/  LDL.LU.64 R14, [R1+0xc68] ;  /* 0x000c6800010e7983 */ /* 0x001f280000300a00 */
[----:B------:R-:W-:Y:S04]  /*c330*/  STL.64 [R1+0xbc0], R10 ;  /* 0x000bc00a01007387 */ /* 0x000fe80000100a00 */
[----:B---3--:R0:W-:Y:S04]  /*c340*/  STL [R1+0xbb8], R9 ;  /* 0x000bb80901007387 */ /* 0x0081e80000100800 */
[----:B------:R-:W4:Y:S04]  /*c350*/  LDL.LU R8, [R1+0xb0] ;  /* 0x0000b00001087983 */ /* 0x000f280000300800 */
[----:B0-----:R-:W4:Y:S01]  /*c360*/  LDL.LU R9, [R1+0xb4] ;  /* 0x0000b40001097983 */ /* 0x001f220000300800 */
[----:B--2---:R-:W-:-:S02]  /*c370*/  IMAD.MOV.U32 R10, RZ, RZ, R0 ;  /* 0x000000ffff0a7224 */ /* 0x004fc400078e0000 */
[----:B------:R-:W-:Y:S01]  /*c380*/  IMAD.MOV.U32 R11, RZ, RZ, R28 ;  /* 0x000000ffff0b7224 */ /* 0x000fe200078e001c */
[----:B------:R-:W2:Y:S06]  /*c390*/  LDL.LU R0, [R1+0xc60] ;  /* 0x000c600001007983 */ /* 0x000eac0000300800 */
[----:B----4-:R-:W-:-:S15]  /*c3a0*/  HMMA.16816.F32.BF16 R8, R24, R14, R8 ;  /* 0x0000000e1808723c */ /* 0x010fde0000041808 */
[----:B------:R-:W-:-:S04]  /*c3b0*/  NOP ;  /* 0x0000000000007918 */ /* 0x000fc80000000000 */
[----:B------:R0:W-:Y:S04]  /*c3c0*/  STL.64 [R1+0x2e0], R8 ;  /* 0x0002e00801007387 */ /* 0x0001e80000100a00 */
[----:B------:R1:W-:Y:S01]  /*c3d0*/  STL.64 [R1+0x2e8], R10 ;  /* 0x0002e80a01007387 */ /* 0x0003e20000100a00 */
[----:B0-----:R-:W-:Y:S02]  /*c3e0*/  IMAD.MOV.U32 R9, RZ, RZ, R14 ;  /* 0x000000ffff097224 */ /* 0x001fe400078e000e */
[----:B------:R-:W-:Y:S02]  /*c3f0*/  IMAD.MOV.U32 R8, RZ, RZ, R15 ;  /* 0x000000ffff087224 */ /* 0x000fe400078e000f */
[----:B------:R-:W3:Y:S02]  /*c400*/  LDL.LU.64 R14, [R1+0xc58] ;  /* 0x000c5800010e7983 */ /* 0x000ee40000300a00 */
[----:B---3--:R-:W-:Y:S01]  /*c410*/  HMMA.16816.F32.BF16 R16, R24, R14, R16 ;  /* 0x0000000e1810723c */ /* 0x008fe20000041810 */
[----:B-1----:R-:W-:-:S02]  /*c420*/  IMAD.MOV.U32 R11, RZ, RZ, R14 ;  /* 0x000000ffff0b7224 */ /* 0x002fc400078e000e */
[----:B------:R-:W-:-:S15]  /*c430*/  IMAD.MOV.U32 R10, RZ, RZ, R15 ;  /* 0x000000ffff0a7224 */ /* 0x000fde00078e000f */
[----:B------:R-:W-:Y:S01]  /*c440*/  NOP ;  /* 0x0000000000007918 */ /* 0x000fe20000000000 */
[----:B------:R-:W-:Y:S04]  /*c450*/  STL.64 [R1+0x300], R16 ;  /* 0x0003001001007387 */ /* 0x000fe80000100a00 */
[----:B------:R0:W-:Y:S04]  /*c460*/  STL.64 [R1+0x308], R18 ;  /* 0x0003081201007387 */ /* 0x0001e80000100a00 */
[----:B0-----:R-:W3:Y:S04]  /*c470*/  LDL.LU.64 R18, [R1+0xc50] ;  /* 0x000c500001127983 */ /* 0x001ee80000300a00 */
[----:B------:R-:W3:Y:S04]  /*c480*/  LDL.LU.64 R14, [R1+0xc48] ;  /* 0x000c4800010e7983 */ /* 0x000ee80000300a00 */
[----:B------:R-:W3:Y:S02]  /*c490*/  LDL.LU.64 R12, [R1+0xc40] ;  /* 0x000c4000010c7983 */ /* 0x000ee40000300a00 */
[----:B---3--:R-:W-:-:S15]  /*c4a0*/  HMMA.16816.F32.BF16 R12, R24, R18, R12 ;  /* 0x00000012180c723c */ /* 0x008fde000004180c */
[----:B------:R-:W-:-:S04]  /*c4b0*/  NOP ;  /* 0x0000000000007918 */ /* 0x000fc80000000000 */
[----:B------:R0:W-:Y:S04]  /*c4c0*/  STL.64 [R1+0x320], R12 ;  /* 0x0003200c01007387 */ /* 0x0001e80000100a00 */
[----:B------:R-:W-:Y:S01]  /*c4d0*/  STL.64 [R1+0x328], R14 ;  /* 0x0003280e01007387 */ /* 0x000fe20000100a00 */
[----:B0-----:R-:W-:Y:S02]  /*c4e0*/  IMAD.MOV.U32 R13, RZ, RZ, R18 ;  /* 0x000000ffff0d7224 */ /* 0x001fe400078e0012 */
[----:B------:R-:W-:Y:S02]  /*c4f0*/  IMAD.MOV.U32 R12, RZ, RZ, R19 ;  /* 0x000000ffff0c7224 */ /* 0x000fe400078e0013 */
[----:B------:R-:W3:Y:S02]  /*c500*/  LDL.LU.64 R18, [R1+0xc38] ;  /* 0x000c380001127983 */ /* 0x000ee40000300a00 */
[----:B---3--:R-:W-:Y:S02]  /*c510*/  HMMA.16816.F32.BF16 R16, R24, R18, R20 ;  /* 0x000000121810723c */ /* 0x008fe40000041814 */
[----:B------:R-:W3:-:S15]  /*c520*/  LDL.LU.64 R22, [R1+0xc30] ;  /* 0x000c300001167983 */ /* 0x000ede0000300a00 */
[----:B------:R-:W-:Y:S02]  /*c530*/  NOP ;  /* 0x0000000000007918 */ /* 0x000fe40000000000 */
[----:B------:R-:W-:Y:S04]  /*c540*/  STL.64 [R1+0x330], R16 ;  /* 0x0003301001007387 */ /* 0x000fe80000100a00 */
[----:B------:R0:W-:Y:S04]  /*c550*/  STL.64 [R1+0x338], R18 ;  /* 0x0003381201007387 */ /* 0x0001e80000100a00 */
[----:B0-----:R-:W3:Y:S04]  /*c560*/  LDL.LU.64 R18, [R1+0xc28] ;  /* 0x000c280001127983 */ /* 0x001ee80000300a00 */
[----:B------:R-:W3:Y:S02]  /*c570*/  LDL.LU.64 R16, [R1+0xc20] ;  /* 0x000c200001107983 */ /* 0x000ee40000300a00 */
[----:B---3--:R-:W-:Y:S02]  /*c580*/  HMMA.16816.F32.BF16 R20, R24, R22, R16 ;  /* 0x000000161814723c */ /* 0x008fe40000041810 */
[----:B------:R-:W3:Y:S04]  /*c590*/  LDL.LU.64 R18, [R1+0xc18] ;  /* 0x000c180001127983 */ /* 0x000ee80000300a00 */
[----:B------:R-:W4:-:S13]  /*c5a0*/  LDL.LU.64 R16, [R1+0xc10] ;  /* 0x000c100001107983 */ /* 0x000f1a0000300a00 */
[----:B------:R-:W-:Y:S04]  /*c5b0*/  STL.64 [R1+0x340], R20 ;  /* 0x0003401401007387 */ /* 0x000fe80000100a00 */
[----:B------:R-:W-:Y:S04]  /*c5c0*/  STL [R1+0x348], R22 ;  /* 0x0003481601007387 */ /* 0x000fe80000100800 */
[----:B------:R-:W3:Y:S01]  /*c5d0*/  LDL.64 R26, [R1+0x28] ;  /* 0x00002800011a7983 */ /* 0x000ee20000100a00 */
[----:B------:R-:W-:-:S03]  /*c5e0*/  IMAD.MOV.U32 R28, RZ, RZ, R23 ;  /* 0x000000ffff1c7224 */ /* 0x000fc600078e0017 */
[----:B--2---:R-:W0:Y:S04]  /*c5f0*/  LDSM.16.MT88.4 R20, [R0+UR5+0x11000] ;  /* 0x011000050014783b */ /* 0x004e280008004200 */
[----:B---3--:R1:W-:Y:S02]  /*c600*/  STL.64 [R1+0xb68], R26 ;  /* 0x000b681a01007387 */ /* 0x0083e40000100a00 */
[----:B-1----:R-:W-:Y:S02]  /*c610*/  IMAD.MOV.U32 R26, RZ, RZ, R13 ;  /* 0x000000ffff1a7224 */ /* 0x002fe400078e000d */
[----:B------:R-:W-:Y:S02]  /*c620*/  IMAD.MOV.U32 R27, RZ, RZ, R12 ;  /* 0x000000ffff1b7224 */ /* 0x000fe400078e000c */
[----:B------:R-:W1:Y:S04]  /*c630*/  LDSM.16.MT88.4 R12, [R5+UR5+0x11080] ;  /* 0x01108005050c783b */ /* 0x000e680008004200 */
[----:B------:R2:W-:Y:S02]  /*c640*/  STL.64 [R1+0xb80], R26 ;  /* 0x000b801a01007387 */ /* 0x0005e40000100a00 */
[----:B--2---:R-:W-:-:S02]  /*c650*/  IMAD.MOV.U32 R26, RZ, RZ, R11 ;  /* 0x000000ffff1a7224 */ /* 0x004fc400078e000b */
[----:B------:R-:W-:-:S05]  /*c660*/  IMAD.MOV.U32 R27, RZ, RZ, R10 ;  /* 0x000000ffff1b7224 */ /* 0x000fca00078e000a */
[----:B------:R2:W-:Y:S04]  /*c670*/  STL.64 [R1+0xb98], R26 ;  /* 0x000b981a01007387 */ /* 0x0005e80000100a00 */
[----:B------:R-:W-:Y:S04]  /*c680*/  STL [R1+0x880], R28 ;  /* 0x0008801c01007387 */ /* 0x000fe80000100800 */
[----:B------:R-:W-:Y:S01]  /*c690*/  STL.64 [R1+0xbd0], R6 ;  /* 0x000bd00601007387 */ /* 0x000fe20000100a00 */
[----:B--2---:R-:W-:Y:S02]  /*c6a0*/  IMAD.MOV.U32 R26, RZ, RZ, R9 ;  /* 0x000000ffff1a7224 */ /* 0x004fe400078e0009 */
[----:B------:R-:W-:Y:S01]  /*c6b0*/  IMAD.MOV.U32 R27, RZ, RZ, R8 ;  /* 0x000000ffff1b7224 */ /* 0x000fe200078e0008 */
[----:B------:R-:W-:Y:S04]  /*c6c0*/  STL.64 [R1+0xbc8], R4 ;  /* 0x000bc80401007387 */ /* 0x000fe80000100a00 */
[----:B0-----:R-:W-:Y:S04]  /*c6d0*/  STL.64 [R1+0xb50], R22 ;  /* 0x000b501601007387 */ /* 0x001fe80000100a00 */
[----:B------:R-:W-:Y:S04]  /*c6e0*/  STL.64 [R1+0xb48], R20 ;  /* 0x000b481401007387 */ /* 0x000fe80000100a00 */
[----:B------:R0:W-:Y:S04]  /*c6f0*/  STL.64 [R1+0xbb0], R26 ;  /* 0x000bb01a01007387 */ /* 0x0001e80000100a00 */
[----:B------:R-:W2:Y:S04]  /*c700*/  LDL.LU R24, [R1+0x130] ;  /* 0x0001300001187983 */ /* 0x000ea80000300800 */
[----:B------:R-:W2:Y:S04]  /*c710*/  LDL.LU R25, [R1+0x134] ;  /* 0x0001340001197983 */ /* 0x000ea80000300800 */
[----:B0-----:R-:W3:Y:S04]  /*c720*/  LDL.LU R26, [R1+0x138] ;  /* 0x00013800011a7983 */ /* 0x001ee80000300800 */
[----:B------:R-:W3:Y:S01]  /*c730*/  LDL.LU R27, [R1+0x13c] ;  /* 0x00013c00011b7983 */ /* 0x000ee20000300800 */
[----:B----4-:R-:W-:-:S02]  /*c740*/  IMAD.MOV.U32 R22, RZ, RZ, R17 ;  /* 0x000000ffff167224 */ /* 0x010fc400078e0011 */
[----:B------:R-:W-:Y:S02]  /*c750*/  IMAD.MOV.U32 R23, RZ, RZ, R16 ;  /* 0x000000ffff177224 */ /* 0x000fe400078e0010 */
[----:B------:R-:W-:Y:S02]  /*c760*/  IMAD.MOV.U32 R20, RZ, RZ, R19 ;  /* 0x000000ffff147224 */ /* 0x000fe400078e0013 */
[----:B------:R-:W-:Y:S02]  /*c770*/  IMAD.MOV.U32 R21, RZ, RZ, R18 ;  /* 0x000000ffff157224 */ /* 0x000fe400078e0012 */
[----:B------:R-:W0:Y:S04]  /*c780*/  LDSM.16.MT88.4 R16, [R0+UR5+0x11080] ;  /* 0x011080050010783b */ /* 0x000e280008004200 */
[----:B---3--:R-:W-:Y:S04]  /*c790*/  STL.64 [R1+0xbe0], R26 ;  /* 0x000be01a01007387 */ /* 0x008fe80000100a00 */
[----:B--2---:R2:W-:Y:S04]  /*c7a0*/  STL.64 [R1+0xbd8], R24 ;  /* 0x000bd81801007387 */ /* 0x0045e80000100a00 */
[----:B--2---:R-:W1:Y:S04]  /*c7b0*/  LDL.LU R24, [R1+0x150] ;  /* 0x0001500001187983 */ /* 0x004e680000300800 */
[----:B------:R-:W1:Y:S04]  /*c7c0*/  LDL.LU R25, [R1+0x154] ;  /* 0x0001540001197983 */ /* 0x000e680000300800 */
[----:B------:R-:W1:Y:S04]  /*c7d0*/  LDL.LU R26, [R1+0x158] ;  /* 0x00015800011a7983 */ /* 0x000e680000300800 */
[----:B------:R-:W1:Y:S04]  /*c7e0*/  LDL.LU R27, [R1+0x15c] ;  /* 0x00015c00011b7983 */ /* 0x000e680000300800 */
[----:B------:R-:W1:Y:S04]  /*c7f0*/  LDL.LU.64 R6, [R1+0x8] ;  /* 0x0000080001067983 */ /* 0x000e680000300a00 */
[----:B------:R-:W2:Y:S04]  /*c800*/  LDL.LU R8, [R1+0x140] ;  /* 0x0001400001087983 */ /* 0x000ea80000300800 */
[----:B------:R-:W2:Y:S04]  /*c810*/  LDL.LU R9, [R1+0x144] ;  /* 0x0001440001097983 */ /* 0x000ea80000300800 */
[----:B------:R-:W2:Y:S04]  /*c820*/  LDL.LU R10, [R1+0x148] ;  /* 0x00014800010a7983 */ /* 0x000ea80000300800 */
[----:B------:R-:W2:Y:S04]  /*c830*/  LDL.LU R11, [R1+0x14c] ;  /* 0x00014c00010b7983 */ /* 0x000ea80000300800 */
[----:B------:R-:W-:Y:S04]  /*c840*/  STL.64 [R1+0xb60], R22 ;  /* 0x000b601601007387 */ /* 0x000fe80000100a00 */
[----:B------:R3:W-:Y:S02]  /*c850*/  STL.64 [R1+0xb58], R20 ;  /* 0x000b581401007387 */ /* 0x0007e40000100a00 */
[----:B---3--:R-:W-:-:S02]  /*c860*/  IMAD.MOV.U32 R20, RZ, RZ, R2 ;  /* 0x000000ffff147224 */ /* 0x008fc400078e0002 */
[----:B------:R-:W3:Y:S04]  /*c870*/  LDL.LU R2, [R1+0xc08] ;  /* 0x000c080001027983 */ /* 0x000ee80000300800 */
[----:B------:R-:W4:Y:S04]  /*c880*/  LDL.LU R21, [R1+0xf4] ;  /* 0x0000f40001157983 */ /* 0x000f280000300800 */
[----:B------:R-:W2:Y:S01]  /*c890*/  LDL.LU R22, [R1+0xf8] ;  /* 0x0000f80001167983 */ /* 0x000ea20000300800 */
[----:B------:R-:W-:-:S03]  /*c8a0*/  IMAD.MOV.U32 R23, RZ, RZ, R3 ;  /* 0x000000ffff177224 */ /* 0x000fc600078e0003 */
[----:B------:R-:W3:Y:S04]  /*c8b0*/  LDL.LU R3, [R1+0xc04] ;  /* 0x000c040001037983 */ /* 0x000ee80000300800 */
[----:B--2---:R-:W-:Y:S04]  /*c8c0*/  STL.64 [R1+0xb78], R22 ;  /* 0x000b781601007387 */ /* 0x004fe80000100a00 */
[----:B----4-:R2:W-:Y:S02]  /*c8d0*/  STL.64 [R1+0xb70], R20 ;  /* 0x000b701401007387 */ /* 0x0105e40000100a00 */
[----:B--2---:R-:W-:-:S02]  /*c8e0*/  IMAD.MOV.U32 R20, RZ, RZ, R29 ;  /* 0x000000ffff147224 */ /* 0x004fc400078e001d */
[----:B------:R-:W2:Y:S01]  /*c8f0*/  LDL.LU R29, [R1+0xc00] ;  /* 0x000c0000011d7983 */ /* 0x000ea20000300800 */
[----:B---3--:R-:W-:-:S03]  /*c900*/  IMAD.MOV.U32 R21, RZ, RZ, R2 ;  /* 0x000000ffff157224 */ /* 0x008fc600078e0002 */
[----:B------:R-:W3:Y:S04]  /*c910*/  LDL.LU R2, [R1+0xbfc] ;  /* 0x000bfc0001027983 */ /* 0x000ee80000300800 */
[----:B------:R-:W4:Y:S04]  /*c920*/  LDL.LU R22, [R1+0x108] ;  /* 0x0001080001167983 */ /* 0x000f280000300800 */
[----:B------:R-:W4:Y:S01]  /*c930*/  LDL.LU R23, [R1+0x10c] ;  /* 0x00010c0001177983 */ /* 0x000f220000300800 */
[----:B-1----:R-:W-:Y:S03]  /*c940*/  HMMA.16816.F32.BF16 R24, R12, R6, R24 ;  /* 0x000000060c18723c */ /* 0x002fe60000041818 */
[----:B----4-:R3:W-:Y:S04]  /*c950*/  STL.64 [R1+0xb90], R22 ;  /* 0x000b901601007387 */ /* 0x0107e80000100a00 */
[----:B------:R1:W-:Y:S01]  /*c960*/  STL.64 [R1+0xb88], R20 ;  /* 0x000b881401007387 */ /* 0x0003e20000100a00 */
[----:B---3--:R-:W-:-:S02]  /*c970*/  IMAD.MOV.U32 R22, RZ, RZ, R2 ;  /* 0x000000ffff167224 */ /* 0x008fc400078e0002 */
[----:B-1----:R-:W-:Y:S02]  /*c980*/  IMAD.MOV.U32 R20, RZ, RZ, R3 ;  /* 0x000000ffff147224 */ /* 0x002fe400078e0003 */
[----:B------:R-:W3:Y:S01]  /*c990*/  LDL.LU R3, [R1+0xbf8] ;  /* 0x000bf80001037983 */ /* 0x000ee20000300800 */
[----:B--2---:R-:W-:-:S03]  /*c9a0*/  IMAD.MOV.U32 R21, RZ, RZ, R29 ;  /* 0x000000ffff157224 */ /* 0x004fc600078e001d */
[----:B------:R-:W2:Y:S04]  /*c9b0*/  LDL.LU R29, [R1+0xbf4] ;  /* 0x000bf400011d7983 */ /* 0x000ea80000300800 */
[----:B------:R-:W4:Y:S04]  /*c9c0*/  LDL.LU R2, [R1+0xbf0] ;  /* 0x000bf00001027983 */ /* 0x000f280000300800 */
[----:B------:R-:W2:Y:S01]  /*c9d0*/  LDL.LU R23, [R1+0x11c] ;  /* 0x00011c0001177983 */ /* 0x000ea20000300800 */
[----:B------:R-:W-:-:S03]  /*c9e0*/  IMAD.MOV.U32 R0, RZ, RZ, R7 ;  /* 0x000000ffff007224 */ /* 0x000fc600078e0007 */
[----:B--2---:R1:W-:Y:S04]  /*c9f0*/  STL.64 [R1+0xba8], R22 ;  /* 0x000ba81601007387 */ /* 0x0043e80000100a00 */
[----:B------:R2:W-:Y:S01]  /*ca00*/  STL.64 [R1+0xba0], R20 ;  /* 0x000ba01401007387 */ /* 0x0005e20000100a00 */
[----:B-1----:R-:W-:-:S03]  /*ca10*/  IMAD.MOV.U32 R22, RZ, RZ, R29 ;  /* 0x000000ffff167224 */ /* 0x002fc600078e001d */
[----:B--2---:R-:W2:Y:S01]  /*ca20*/  LDL.LU R20, [R1+0x120] ;  /* 0x0001200001147983 */ /* 0x004ea20000300800 */
[----:B---3--:R-:W-:-:S03]  /*ca30*/  IMAD.MOV.U32 R21, RZ, RZ, R3 ;  /* 0x000000ffff157224 */ /* 0x008fc600078e0003 */
[----:B------:R-:W3:Y:S04]  /*ca40*/  LDL.LU R3, [R1+0xbec] ;  /* 0x000bec0001037983 */ /* 0x000ee80000300800 */
[----:B------:R-:W2:Y:S04]  /*ca50*/  LDL.LU R29, [R1+0xbe8] ;  /* 0x000be800011d7983 */ /* 0x000ea80000300800 */
[----:B0-----:R0:W-:Y:S04]  /*ca60*/  STL.64 [R1+0xab8], R18 ;  /* 0x000ab81201007387 */ /* 0x0011e80000100a00 */
[----:B------:R-:W-:Y:S01]  /*ca70*/  STL.64 [R1+0xab0], R16 ;  /* 0x000ab01001007387 */ /* 0x000fe20000100a00 */
[----:B----4-:R-:W-:-:S02]  /*ca80*/  IMAD.MOV.U32 R23, RZ, RZ, R2 ;  /* 0x000000ffff177224 */ /* 0x010fc400078e0002 */
[----:B------:R-:W-:Y:S01]  /*ca90*/  IMAD.MOV.U32 R2, RZ, RZ, R6 ;  /* 0x000000ffff027224 */ /* 0x000fe200078e0006 */
[----:B0-----:R-:W4:Y:S04]  /*caa0*/  LDL.64 R18, [R1+0x18] ;  /* 0x0000180001127983 */ /* 0x001f280000100a00 */
[----:B------:R-:W-:Y:S04]  /*cab0*/  STL.64 [R1+0xc0], R24 ;  /* 0x0000c01801007387 */ /* 0x000fe80000100a00 */
[----:B------:R0:W-:Y:S04]  /*cac0*/  STL.64 [R1+0xc8], R26 ;  /* 0x0000c81a01007387 */ /* 0x0001e80000100a00 */
[----:B0-----:R-:W2:Y:S04]  /*cad0*/  LDL.LU.64 R26, [R1+0xbe0] ;  /* 0x000be000011a7983 */ /* 0x001ea80000300a00 */
[----:B------:R-:W2:Y:S04]  /*cae0*/  LDL.LU.64 R24, [R1+0xbd8] ;  /* 0x000bd80001187983 */ /* 0x000ea80000300a00 */
[----:B------:R-:W2:Y:S04]  /*caf0*/  LDL.LU.64 R6, [R1+0xbd0] ;  /* 0x000bd00001067983 */ /* 0x000ea80000300a00 */
[----:B------:R-:W3:Y:S01]  /*cb00*/  LDL.LU.64 R4, [R1+0xbc8] ;  /* 0x000bc80001047983 */ /* 0x000ee20000300a00 */
[----:B--2---:R-:W-:-:S15]  /*cb10*/  HMMA.16816.F32.BF16 R8, R12, R6, R8 ;  /* 0x000000060c08723c */ /* 0x004fde0000041808 */
[----:B------:R-:W-:-:S04]  /*cb20*/  NOP ;  /* 0x0000000000007918 */ /* 0x000fc80000000000 */
[----:B------:R-:W-:Y:S04]  /*cb30*/  STL.64 [R1+0xe0], R8 ;  /* 0x0000e00801007387 */ /* 0x000fe80000100a00 */
[----:B------:R0:W-:Y:S04]  /*cb40*/  STL.64 [R1+0xe8], R10 ;  /* 0x0000e80a01007387 */ /* 0x0001e80000100a00 */
[----:B0-----:R-:W2:Y:S04]  /*cb50*/  LDL.LU.64 R10, [R1+0xbc0] ;  /* 0x000bc000010a7983 */ /* 0x001ea80000300a00 */
[----:B------:R-:W3:Y:S01]  /*cb60*/  LDL.LU R9, [R1+0xbb8] ;  /* 0x000bb80001097983 */ /* 0x000ee20000300800 */
[----:B--2---:R-:W-:-:S15]  /*cb70*/  HMMA.16816.F32.BF16 R24, R12, R10, R24 ;  /* 0x0000000a0c18723c */ /* 0x004fde0000041818 */
[----:B------:R-:W-:-:S04]  /*cb80*/  NOP ;  /* 0x0000000000007918 */ /* 0x000fc80000000000 */
[----:B------:R-:W-:Y:S04]  /*cb90*/  STL.64 [R1+0x130], R24 ;  /* 0x0001301801007387 */ /* 0x000fe80000100a00 */
[----:B------:R0:W-:Y:S04]  /*cba0*/  STL.64 [R1+0x138], R26 ;  /* 0x0001381a01007387 */ /* 0x0001e80000100a00 */
[----:B0-----:R-:W2:Y:S04]  /*cbb0*/  LDL.LU.64 R26, [R1+0xbb0] ;  /* 0x000bb000011a7983 */ /* 0x001ea80000300a00 */
[----:B------:R-:W-:Y:S04]  /*cbc0*/  STL.64 [R1+0xb30], R10 ;  /* 0x000b300a01007387 */ /* 0x000fe80000100a00 */
[----:B---3--:R0:W-:Y:S04]  /*cbd0*/  STL [R1+0xb28], R9 ;  /* 0x000b280901007387 */ /* 0x0081e80000100800 */
[----:B------:R-:W3:Y:S04]  /*cbe0*/  LDL.LU R8, [R1+0x160] ;  /* 0x0001600001087983 */ /* 0x000ee80000300800 */
[----:B0-----:R-:W3:Y:S04]  /*cbf0*/  LDL.LU R9, [R1+0x164] ;  /* 0x0001640001097983 */ /* 0x001ee80000300800 */
[----:B------:R-:W3:Y:S04]  /*cc00*/  LDL.LU R10, [R1+0x168] ;  /* 0x00016800010a7983 */ /* 0x000ee80000300800 */
[----:B------:R-:W3:Y:S01]  /*cc10*/  LDL.LU R11, [R1+0x16c] ;  /* 0x00016c00010b7983 */ /* 0x000ee20000300800 */
[----:B--2---:R-:W-:Y:S03]  /*cc20*/  HMMA.16816.F32.BF16 R24, R12, R26, R20 ;  /* 0x0000001a0c18723c */ /* 0x004fe60000041814 */
[----:B------:R-:W2:Y:S04]  /*cc30*/  LDL.LU.64 R22, [R1+0xba8] ;  /* 0x000ba80001167983 */ /* 0x000ea80000300a00 */
[----:B------:R-:W2:-:S12]  /*cc40*/  LDL.LU.64 R20, [R1+0xba0] ;  /* 0x000ba00001147983 */ /* 0x000e980000300a00 */
[----:B------:R-:W-:Y:S04]  /*cc50*/  STL.64 [R1+0x120], R24 ;  /* 0x0001201801007387 */ /* 0x000fe80000100a00 */
[----:B------:R0:W-:Y:S04]  /*cc60*/  STL.64 [R1+0x128], R26 ;  /* 0x0001281a01007387 */ /* 0x0001e80000100a00 */
[----:B0-----:R-:W2:Y:S02]  /*cc70*/  LDL.LU.64 R26, [R1+0xb98] ;  /* 0x000b9800011a7983 */ /* 0x001ea40000300a00 */
[----:B--2---:R-:W-:Y:S02]  /*cc80*/  HMMA.16816.F32.BF16 R24, R12, R26, R20 ;  /* 0x0000001a0c18723c */ /* 0x004fe40000041814 */
[----:B------:R-:W2:Y:S04]  /*cc90*/  LDL.LU.64 R22, [R1+0xb90] ;  /* 0x000b900001167983 */ /* 0x000ea80000300a00 */
[----:B------:R-:W2:-:S13]  /*cca0*/  LDL.LU.64 R20, [R1+0xb88] ;  /* 0x000b880001147983 */ /* 0x000e9a0000300a00 */
        /* <DEDUP_REMOVED lines=9> */
[----:B--2---:R-:W-:-:S15]  /*cd40*/  HMMA.16816.F32.BF16 R20, R12, R26, R20 ;  /* 0x0000001a0c14723c */ /* 0x004fde0000041814 */
[----:B------:R-:W-:-:S04]  /*cd50*/  NOP ;  /* 0x0000000000007918 */ /* 0x000fc80000000000 */
[----:B------:R-:W-:Y:S04]  /*cd60*/  STL.64 [R1+0x2f0], R20 ;  /* 0x0002f01401007387 */ /* 0x000fe80000100a00 */
[----:B------:R0:W-:Y:S04]  /*cd70*/  STL.64 [R1+0x2f8], R22 ;  /* 0x0002f81601007387 */ /* 0x0001e80000100a00 */
[----:B0-----:R-:W4:Y:S04]  /*cd80*/  LDL.LU.64 R22, [R1+0xb60] ;  /* 0x000b600001167983 */ /* 0x001f280000300a00 */
[----:B------:R-:W4:Y:S04]  /*cd90*/  LDL.LU.64 R20, [R1+0xb58] ;  /* 0x000b580001147983 */ /* 0x000f280000300a00 */
[----:B------:R-:W2:Y:S04]  /*cda0*/  LDL.LU R24, [R1+0x200] ;  /* 0x0002000001187983 */ /* 0x000ea80000300800 */
[----:B------:R-:W2:Y:S01]  /*cdb0*/  LDL.LU R25, [R1+0x204] ;  /* 0x0002040001197983 */ /* 0x000ea20000300800 */
[----:B------:R-:W-:-:S02]  /*cdc0*/  IMAD.MOV.U32 R17, RZ, RZ, R26 ;  /* 0x000000ffff117224 */ /* 0x000fc400078e001a */
[----:B------:R-:W-:Y:S02]  /*cdd0*/  IMAD.MOV.U32 R16, RZ, RZ, R27 ;  /* 0x000000ffff107224 */ /* 0x000fe400078e001b */
[----:B------:R-:W-:Y:S02]  /*cde0*/  IMAD.MOV.U32 R26, RZ, RZ, R29 ;  /* 0x000000ffff1a7224 */ /* 0x000fe400078e001d */
[----:B------:R-:W-:-:S05]  /*cdf0*/  IMAD.MOV.U32 R27, RZ, RZ, R3 ;  /* 0x000000ffff1b7224 */ /* 0x000fca00078e0003 */
[----:B------:R-:W-:Y:S01]  /*ce00*/  STL.64 [R1+0xa98], R26 ;  /* 0x000a981a01007387 */ /* 0x000fe20000100a00 */
[----:B----4-:R-:W-:Y:S03]  /*ce10*/  HMMA.16816.F32.BF16 R12, R12, R18, R20 ;  /* 0x000000120c0c723c */ /* 0x010fe60000041814 */
[----:B--2---:R-:W-:Y:S04]  /*ce20*/  STL.64 [R1+0xa90], R24 ;  /* 0x000a901801007387 */ /* 0x004fe80000100a00 */
[----:B------:R-:W3:Y:S04]  /*ce30*/  LDL.LU.64 R22, [R1+0xb50] ;  /* 0x000b500001167983 */ /* 0x000ee80000300a00 */
[----:B------:R-:W3:Y:S04]  /*ce40*/  LDL.LU.64 R20, [R1+0xb48] ;  /* 0x000b480001147983 */ /* 0x000ee80000300a00 */
[----:B------:R0:W-:Y:S02]  /*ce50*/  STL.64 [R1+0xac8], R18 ;  /* 0x000ac81201007387 */ /* 0x0001e40000100a00 */
[----:B0-----:R-:W-:-:S02]  /*ce60*/  IMAD.MOV.U32 R18, RZ, RZ, R17 ;  /* 0x000000ffff127224 */ /* 0x001fc400078e0011 */
[----:B------:R-:W-:-:S05]  /*ce70*/  IMAD.MOV.U32 R19, RZ, RZ, R16 ;  /* 0x000000ffff137224 */ /* 0x000fca00078e0010 */
[----:B------:R0:W-:Y:S04]  /*ce80*/  STL.64 [R1+0xae0], R18 ;  /* 0x000ae01201007387 */ /* 0x0001e80000100a00 */
[----:B0-----:R-:W2:Y:S01]  /*ce90*/  LDL.64 R18, [R1+0x38] ;  /* 0x0000380001127983 */ /* 0x001ea20000100a00 */
[----:B------:R-:W-:Y:S02]  /*cea0*/  IMAD.MOV.U32 R26, RZ, RZ, R2 ;  /* 0x000000ffff1a7224 */ /* 0x000fe400078e0002 */
[----:B------:R-:W-:Y:S01]  /*ceb0*/  IMAD.MOV.U32 R27, RZ, RZ, R0 ;  /* 0x000000ffff1b7224 */ /* 0x000fe200078e0000 */
[----:B--2---:R0:W-:Y:S04]  /*cec0*/  STL.64 [R1+0xaf8], R18 ;  /* 0x000af81201007387 */ /* 0x0041e80000100a00 */
[----:B0-----:R-:W2:Y:S02]  /*ced0*/  LDL.LU.64 R18, [R1+0x48] ;  /* 0x0000480001127983 */ /* 0x001ea40000300a00 */
[----:B---3--:R-:W-:Y:S01]  /*cee0*/  HMMA.16816.F32.BF16 R8, R20, R26, R8 ;  /* 0x0000001a1408723c */ /* 0x008fe20000041808 */
[----:B------:R-:W-:-:S02]  /*cef0*/  IMAD.MOV.U32 R0, RZ, RZ, R15 ;  /* 0x000000ffff007224 */ /* 0x000fc400078e000f */
[----:B------:R-:W-:Y:S02]  /*cf00*/  IMAD.MOV.U32 R2, RZ, RZ, R14 ;  /* 0x000000ffff027224 */ /* 0x000fe400078e000e */
[----:B------:R-:W-:Y:S02]  /*cf10*/  IMAD.MOV.U32 R3, RZ, RZ, R13 ;  /* 0x000000ffff037224 */ /* 0x000fe400078e000d */
[----:B------:R-:W-:Y:S01]  /*cf20*/  IMAD.MOV.U32 R29, RZ, RZ, R12 ;  /* 0x000000ffff1d7224 */ /* 0x000fe200078e000c */
[----:B--2---:R-:W-:Y:S04]  /*cf30*/  STL.64 [R1+0xb10], R18 ;  /* 0x000b101201007387 */ /* 0x004fe80000100a00 */
[----:B------:R-:W-:Y:S04]  /*cf40*/  STL [R1+0x86c], R0 ;  /* 0x00086c0001007387 */ /* 0x000fe80000100800 */
[----:B------:R-:W-:Y:S04]  /*cf50*/  STL [R1+0x868], R2 ;  /* 0x0008680201007387 */ /* 0x000fe80000100800 */
[----:B------:R-:W-:Y:S04]  /*cf60*/  STL [R1+0x864], R3 ;  /* 0x0008640301007387 */ /* 0x000fe80000100800 */
[----:B------:R0:W-:Y:S04]  /*cf70*/  STL [R1+0x860], R29 ;  /* 0x0008601d01007387 */ /* 0x0001e80000100800 */
[----:B0-----:R-:W2:Y:S04]  /*cf80*/  LDL R29, [R1+0x358] ;  /* 0x00035800011d7983 */ /* 0x001ea80000100800 */
[----:B------:R-:W3:Y:S04]  /*cf90*/  LDL.LU R12, [R1+0x1a0] ;  /* 0x0001a000010c7983 */ /* 0x000ee80000300800 */
[----:B------:R0:W-:Y:S04]  /*cfa0*/  STL.64 [R1+0x80], R8 ;  /* 0x0000800801007387 */ /* 0x0001e80000100a00 */
[----:B------:R1:W-:Y:S04]  /*cfb0*/  STL.64 [R1+0x88], R10 ;  /* 0x0000880a01007387 */ /* 0x0003e80000100a00 */
[----:B------:R-:W3:Y:S04]  /*cfc0*/  LDL.LU R13, [R1+0x1a4] ;  /* 0x0001a400010d7983 */ /* 0x000ee80000300800 */
[----:B------:R-:W4:Y:S04]  /*cfd0*/  LDL.LU R14, [R1+0x1a8] ;  /* 0x0001a800010e7983 */ /* 0x000f280000300800 */
[----:B------:R-:W4:Y:S04]  /*cfe0*/  LDL.LU R15, [R1+0x1ac] ;  /* 0x0001ac00010f7983 */ /* 0x000f280000300800 */
[----:B0-----:R-:W2:Y:S04]  /*cff0*/  LDL.LU R8, [R1+0x170] ;  /* 0x0001700001087983 */ /* 0x001ea80000300800 */
[----:B------:R-:W2:Y:S04]  /*d000*/  LDL.LU R9, [R1+0x174] ;  /* 0x0001740001097983 */ /* 0x000ea80000300800 */
[----:B-1----:R-:W2:Y:S04]  /*d010*/  LDL.LU R10, [R1+0x178] ;  /* 0x00017800010a7983 */ /* 0x002ea80000300800 */
[----:B------:R-:W2:Y:S01]  /*d020*/  LDL.LU R11, [R1+0x17c] ;  /* 0x00017c00010b7983 */ /* 0x000ea20000300800 */
[----:B------:R-:W-:-:S03]  /*d030*/  IMAD.MOV.U32 R24, RZ, RZ, R4 ;  /* 0x000000ffff187224 */ /* 0x000fc600078e0004 */
[----:B----4-:R-:W-:Y:S04]  /*d040*/  STL.64 [R1+0xb20], R14 ;  /* 0x000b200e01007387 */ /* 0x010fe80000100a00 */
[----:B---3--:R0:W-:Y:S04]  /*d050*/  STL.64 [R1+0xb18], R12 ;  /* 0x000b180c01007387 */ /* 0x0081e80000100a00 */
[----:B0-----:R-:W3:Y:S04]  /*d060*/  LDL.LU R12, [R1+0x190] ;  /* 0x00019000010c7983 */ /* 0x001ee80000300800 */
[----:B------:R-:W3:Y:S04]  /*d070*/  LDL.LU R13, [R1+0x194] ;  /* 0x00019400010d7983 */ /* 0x000ee80000300800 */
[----:B------:R-:W3:Y:S04]  /*d080*/  LDL.LU R14, [R1+0x198] ;  /* 0x00019800010e7983 */ /* 0x000ee80000300800 */
[----:B------:R-:W3:Y:S04]  /*d090*/  LDL.LU R15, [R1+0x19c] ;  /* 0x00019c00010f7983 */ /* 0x000ee80000300800 */
[----:B------:R-:W4:Y:S04]  /*d0a0*/  LDL.LU.64 R18, [R1+0x58] ;  /* 0x0000580001127983 */ /* 0x000f280000300a00 */
[----:B------:R0:W-:Y:S04]  /*d0b0*/  STL.64 [R1+0xac0], R26 ;  /* 0x000ac01a01007387 */ /* 0x0001e80000100a00 */
[----:B------:R-:W2:Y:S04]  /*d0c0*/  LDL.LU R4, [R1+0xb40] ;  /* 0x000b400001047983 */ /* 0x000ea80000300800 */
[----:B------:R-:W2:Y:S04]  /*d0d0*/  LDL.LU R25, [R1+0x184] ;  /* 0x0001840001197983 */ /* 0x000ea80000300800 */
[----:B0-----:R-:W2:Y:S04]  /*d0e0*/  LDL.LU R26, [R1+0x188] ;  /* 0x00018800011a7983 */ /* 0x001ea80000300800 */
[----:B------:R-:W2:Y:S04]  /*d0f0*/  LDL.LU R27, [R1+0x18c] ;  /* 0x00018c00011b7983 */ /* 0x000ea80000300800 */
[----:B--2---:R-:W-:Y:S04]  /*d100*/  STL.64 [R1+0xad8], R26 ;  /* 0x000ad81a01007387 */ /* 0x004fe80000100a00 */
[----:B------:R0:W-:Y:S04]  /*d110*/  STL.64 [R1+0xad0], R24 ;  /* 0x000ad01801007387 */ /* 0x0001e80000100a00 */
[----:B0-----:R-:W2:Y:S01]  /*d120*/  LDL.LU R24, [R1+0x1c0] ;  /* 0x0001c00001187983 */ /* 0x001ea20000300800 */
[----:B------:R-:W-:-:S03]  /*d130*/  IMAD.MOV.U32 R25, RZ, RZ, R4 ;  /* 0x000000ffff197224 */ /* 0x000fc600078e0004 */
[----:B------:R-:W2:Y:S04]  /*d140*/  LDL.LU R4, [R1+0xb3c] ;  /* 0x000b3c0001047983 */ /* 0x000ea80000300800 */
[----:B------:R-:W2:Y:S04]  /*d150*/  LDL.LU R26, [R1+0x1c8] ;  /* 0x0001c800011a7983 */ /* 0x000ea80000300800 */
[----:B------:R-:W2:Y:S01]  /*d160*/  LDL.LU R27, [R1+0x1cc] ;  /* 0x0001cc00011b7983 */ /* 0x000ea20000300800 */
[----:B------:R-:W-:Y:S03]  /*d170*/  HMMA.16816.F32.BF16 R8, R20, R6, R8 ;  /* 0x000000061408723c */ /* 0x000fe60000041808 */
[----:B--2---:R0:W-:Y:S04]  /*d180*/  STL.64 [R1+0xaf0], R26 ;  /* 0x000af01a01007387 */ /* 0x0041e80000100a00 */
[----:B------:R1:W-:Y:S01]  /*d190*/  STL.64 [R1+0xae8], R24 ;  /* 0x000ae81801007387 */ /* 0x0003e20000100a00 */
[----:B0-----:R-:W-:-:S03]  /*d1a0*/  IMAD.MOV.U32 R26, RZ, RZ, R4 ;  /* 0x000000ffff1a7224 */ /* 0x001fc600078e0004 */
[----:B-1----:R-:W2:Y:S04]  /*d1b0*/  LDL.LU R24, [R1+0x1d0] ;  /* 0x0001d00001187983 */ /* 0x002ea80000300800 */
[----:B------:R-:W2:Y:S04]  /*d1c0*/  LDL.LU R25, [R1+0x1d4] ;  /* 0x0001d40001197983 */ /* 0x000ea80000300800 */
[----:B------:R-:W2:Y:S04]  /*d1d0*/  LDL.LU R4, [R1+0xb38] ;  /* 0x000b380001047983 */ /* 0x000ea80000300800 */
[----:B------:R-:W2:Y:S04]  /*d1e0*/  LDL.LU R27, [R1+0x1dc] ;  /* 0x0001dc00011b7983 */ /* 0x000ea80000300800 */
[----:B--2---:R-:W-:Y:S04]  /*d1f0*/  STL.64 [R1+0xb08], R26 ;  /* 0x000b081a01007387 */ /* 0x004fe80000100a00 */
[----:B------:R0:W-:Y:S04]  /*d200*/  STL.64 [R1+0xb00], R24 ;  /* 0x000b001801007387 */ /* 0x0001e80000100a00 */
[----:B0-----:R-:W2:Y:S04]  /*d210*/  LDL.LU R24, [R1+0x1e0] ;  /* 0x0001e00001187983 */ /* 0x001ea80000300800 */
[----:B------:R-:W2:Y:S04]  /*d220*/  LDL.LU R25, [R1+0x1e4] ;  /* 0x0001e40001197983 */ /* 0x000ea80000300800 */
[----:B------:R-:W2:Y:S04]  /*d230*/  LDL.LU R26, [R1+0x1e8] ;  /* 0x0001e800011a7983 */ /* 0x000ea80000300800 */
[----:B------:R-:W-:Y:S04]  /*d240*/  STL.64 [R1+0xb0], R8 ;  /* 0x0000b00801007387 */ /* 0x000fe80000100a00 */
[----:B------:R0:W-:Y:S04]  /*d250*/  STL.64 [R1+0xb8], R10 ;  /* 0x0000b80a01007387 */ /* 0x0001e80000100a00 */
[----:B0-----:R-:W3:Y:S01]  /*d260*/  LDL.LU.64 R10, [R1+0xb30] ;  /* 0x000b3000010a7983 */ /* 0x001ee20000300a00 */
[----:B------:R-:W-:-:S03]  /*d270*/  IMAD.MOV.U32 R27, RZ, RZ, R4 ;  /* 0x000000ffff1b7224 */ /* 0x000fc600078e0004 */
[----:B------:R-:W2:Y:S04]  /*d280*/  LDL.LU R9, [R1+0xb28] ;  /* 0x000b280001097983 */ /* 0x000ea80000300800 */
[----:B------:R-:W-:Y:S04]  /*d290*/  STL.64 [R1+0xaa8], R6 ;  /* 0x000aa80601007387 */ /* 0x000fe80000100a00 */
[----:B------:R0:W-:Y:S04]  /*d2a0*/  STL [R1+0xaa0], R5 ;  /* 0x000aa00501007387 */ /* 0x0001e80000100800 */
[----:B------:R-:W2:Y:S04]  /*d2b0*/  LDL.LU R4, [R1+0x1b0] ;  /* 0x0001b00001047983 */ /* 0x000ea80000300800 */
[----:B0-----:R-:W2:Y:S04]  /*d2c0*/  LDL.LU R5, [R1+0x1b4] ;  /* 0x0001b40001057983 */ /* 0x001ea80000300800 */
[----:B------:R-:W2:Y:S04]  /*d2d0*/  LDL.LU R6, [R1+0x1b8] ;  /* 0x0001b80001067983 */ /* 0x000ea80000300800 */
[----:B------:R-:W2:Y:S01]  /*d2e0*/  LDL.LU R7, [R1+0x1bc] ;  /* 0x0001bc0001077983 */ /* 0x000ea20000300800 */
[----:B---3--:R-:W-:-:S15]  /*d2f0*/  HMMA.16816.F32.BF16 R12, R20, R10, R12 ;  /* 0x0000000a140c723c */ /* 0x008fde000004180c */
[----:B------:R-:W-:-:S04]  /*d300*/  NOP ;  /* 0x0000000000007918 */ /* 0x000fc80000000000 */
[----:B------:R-:W-:Y:S04]  /*d310*/  STL.64 [R1+0xa0], R12 ;  /* 0x0000a00c01007387 */ /* 0x000fe80000100a00 */
[----:B------:R0:W-:Y:S04]  /*d320*/  STL.64 [R1+0xa8], R14 ;  /* 0x0000a80e01007387 */ /* 0x0001e80000100a00 */
[----:B0-----:R-:W4:Y:S04]  /*d330*/  LDL.LU.64 R14, [R1+0xb20] ;  /* 0x000b2000010e7983 */ /* 0x001f280000300a00 */
[----:B------:R-:W4:Y:S02]  /*d340*/  LDL.LU.64 R12, [R1+0xb18] ;  /* 0x000b1800010c7983 */ /* 0x000f240000300a00 */
[----:B----4-:R-:W-:-:S15]  /*d350*/  HMMA.16816.F32.BF16 R12, R20, R18, R12 ;  /* 0x00000012140c723c */ /* 0x010fde000004180c */
[----:B------:R-:W-:-:S04]  /*d360*/  NOP ;  /* 0x0000000000007918 */ /* 0x000fc80000000000 */
[----:B------:R0:W-:Y:S04]  /*d370*/  STL.64 [R1+0xd0], R12 ;  /* 0x0000d00c01007387 */ /* 0x0001e80000100a00 */
[----:B------:R1:W-:Y:S01]  /*d380*/  STL.64 [R1+0xd8], R14 ;  /* 0x0000d80e01007387 */ /* 0x0003e20000100a00 */
[----:B0-----:R-:W-:Y:S02]  /*d390*/  IMAD.MOV.U32 R13, RZ, RZ, R18 ;  /* 0x000000ffff0d7224 */ /* 0x001fe400078e0012 */
[----:B------:R-:W-:Y:S02]  /*d3a0*/  IMAD.MOV.U32 R12, RZ, RZ, R19 ;  /* 0x000000ffff0c7224 */ /* 0x000fe400078e0013 */
[----:B------:R-:W2:Y:S02]  /*d3b0*/  LDL.LU.64 R18, [R1+0xb10] ;  /* 0x000b100001127983 */ /* 0x000ea40000300a00 */
[----:B--2---:R-:W-:Y:S01]  /*d3c0*/  HMMA.16816.F32.BF16 R24, R20, R18, R24 ;  /* 0x000000121418723c */ /* 0x004fe20000041818 */
[----:B------:R-:W-:-:S02]  /*d3d0*/  IMAD.MOV.U32 R8, RZ, RZ, R18 ;  /* 0x000000ffff087224 */ /* 0x000fc400078e0012 */
[----:B-1----:R-:W-:-:S15]  /*d3e0*/  IMAD.MOV.U32 R14, RZ, RZ, R19 ;  /* 0x000000ffff0e7224 */ /* 0x002fde00078e0013 */
[----:B------:R-:W-:Y:S01]  /*d3f0*/  NOP ;  /* 0x0000000000007918 */ /* 0x000fe20000000000 */
[----:B------:R-:W-:Y:S04]  /*d400*/  STL.64 [R1+0x100], R24 ;  /* 0x0001001801007387 */ /* 0x000fe80000100a00 */
[----:B------:R0:W-:Y:S04]  /*d410*/  STL.64 [R1+0x108], R26 ;  /* 0x0001081a01007387 */ /* 0x0001e80000100a00 */
[----:B0-----:R-:W2:Y:S04]  /*d420*/  LDL.LU.64 R26, [R1+0xb08] ;  /* 0x000b0800011a7983 */ /* 0x001ea80000300a00 */
[----:B------:R-:W2:Y:S04]  /*d430*/  LDL.LU.64 R24, [R1+0xb00] ;  /* 0x000b000001187983 */ /* 0x000ea80000300a00 */
[----:B------:R-:W2:Y:S04]  /*d440*/  LDL.LU.64 R18, [R1+0xaf8] ;  /* 0x000af80001127983 */ /* 0x000ea80000300a00 */
[----:B------:R-:W3:Y:S01]  /*d450*/  LDL R15, [R1+0x35c] ;  /* 0x00035c00010f7983 */ /* 0x000ee20000100800 */
[----:B--2---:R-:W-:Y:S01]  /*d460*/  HMMA.16816.F32.BF16 R24, R20, R18, R24 ;  /* 0x000000121418723c */ /* 0x004fe20000041818 */
[----:B------:R-:W-:-:S15]  /*d470*/  IMAD.MOV.U32 R3, RZ, RZ, R19 ;  /* 0x000000ffff037224 */ /* 0x000fde00078e0013 */
[----:B------:R-:W-:-:S03]  /*d480*/  NOP ;  /* 0x0000000000007918 */ /* 0x000fc60000000000 */
[----:B------:R-:W-:Y:S04]  /*d490*/  STL.64 [R1+0x270], R24 ;  /* 0x0002701801007387 */ /* 0x000fe80000100a00 */
[----:B------:R0:W-:Y:S04]  /*d4a0*/  STL.64 [R1+0x278], R26 ;  /* 0x0002781a01007387 */ /* 0x0001e80000100a00 */
[----:B0-----:R-:W2:Y:S04]  /*d4b0*/  LDL.LU.64 R26, [R1+0xaf0] ;  /* 0x000af000011a7983 */ /* 0x001ea80000300a00 */
[----:B------:R-:W2:Y:S04]  /*d4c0*/  LDL.LU.64 R24, [R1+0xae8] ;  /* 0x000ae80001187983 */ /* 0x000ea80000300a00 */
[----:B------:R-:W2:Y:S04]  /*d4d0*/  LDL.LU.64 R18, [R1+0xae0] ;  /* 0x000ae00001127983 */ /* 0x000ea80000300a00 */
[----:B------:R-:W-:Y:S01]  /*d4e0*/  STL [R1+0xa80], R3 ;  /* 0x000a800301007387 */ /* 0x000fe20000100800 */
[----:B--2---:R-:W-:Y:S03]  /*d4f0*/  HMMA.16816.F32.BF16 R16, R20, R18, R24 ;  /* 0x000000121410723c */ /* 0x004fe60000041818 */
[----:B------:R-:W2:Y:S04]  /*d500*/  LDL.LU.64 R26, [R1+0xad8] ;  /* 0x000ad800011a7983 */ /* 0x000ea80000300a00 */
[----:B------:R-:W2:-:S12]  /*d510*/  LDL.LU.64 R24, [R1+0xad0] ;  /* 0x000ad00001187983 */ /* 0x000e980000300a00 */
[----:B------:R-:W-:Y:S04]  /*d520*/  STL.64 [R1+0x280], R16 ;  /* 0x0002801001007387 */ /* 0x000fe80000100a00 */
[----:B------:R0:W-:Y:S04]  /*d530*/  STL.64 [R1+0x288], R18 ;  /* 0x0002881201007387 */ /* 0x0001e80000100a00 */
[----:B0-----:R-:W2:Y:S02]  /*d540*/  LDL.LU.64 R18, [R1+0xac8] ;  /* 0x000ac80001127983 */ /* 0x001ea40000300a00 */
[----:B--2---:R-:W-:Y:S02]  /*d550*/  HMMA.16816.F32.BF16 R20, R20, R18, R24 ;  /* 0x000000121414723c */ /* 0x004fe40000041818 */
[----:B------:R-:W2:Y:S01]  /*d560*/  LDL.LU.64 R26, [R1+0xac0] ;  /* 0x000ac000011a7983 */ /* 0x000ea20000300a00 */
[----:B------:R-:W-:-:S03]  /*d570*/  IMAD.MOV.U32 R3, RZ, RZ, R19 ;  /* 0x000000ffff037224 */ /* 0x000fc600078e0013 */
[----:B------:R-:W2:Y:S04]  /*d580*/  LDL.LU.64 R18, [R1+0xab8] ;  /* 0x000ab80001127983 */ /* 0x000ea80000300a00 */
[----:B------:R-:W2:Y:S09]  /*d590*/  LDL.LU.64 R16, [R1+0xab0] ;  /* 0x000ab00001107983 */ /* 0x000eb20000300a00 */
[----:B------:R0:W-:Y:S01]  /*d5a0*/  STL.64 [R1+0x2b0], R20 ;  /* 0x0002b01401007387 */ /* 0x0001e20000100a00 */
[----:B------:R-:W-:-:S03]  /*d5b0*/  IMAD.MOV.U32 R28, RZ, RZ, R22 ;  /* 0x000000ffff1c7224 */ /* 0x000fc600078e0016 */
[----:B------:R1:W-:Y:S04]  /*d5c0*/  STL [R1+0x2bc], R23 ;  /* 0x0002bc1701007387 */ /* 0x0003e80000100800 */
[----:B0-----:R-:W4:Y:S04]  /*d5d0*/  LDL.LU R20, [R1+0x1f0] ;  /* 0x0001f00001147983 */ /* 0x001f280000300800 */
[----:B------:R-:W4:Y:S04]  /*d5e0*/  LDL.LU R21, [R1+0x1f4] ;  /* 0x0001f40001157983 */ /* 0x000f280000300800 */
[----:B------:R-:W4:Y:S04]  /*d5f0*/  LDL.LU R22, [R1+0x1f8] ;  /* 0x0001f80001167983 */ /* 0x000f280000300800 */
[----:B-1----:R-:W4:Y:S04]  /*d600*/  LDL.LU R23, [R1+0x1fc] ;  /* 0x0001fc0001177983 */ /* 0x002f280000300800 */
[----:B------:R-:W-:Y:S01]  /*d610*/  STL [R1+0x8f8], R28 ;  /* 0x0008f81c01007387 */ /* 0x000fe20000100800 */
[----:B--2---:R-:W-:Y:S03]  /*d620*/  HMMA.16816.F32.BF16 R24, R16, R26, R4 ;  /* 0x0000001a1018723c */ /* 0x004fe60000041804 */
[----:B------:R-:W4:Y:S04]  /*d630*/  LDL.LU.64 R6, [R1+0xaa8] ;  /* 0x000aa80001067983 */ /* 0x000f280000300a00 */
[----:B------:R-:W2:-:S12]  /*d640*/  LDL.LU R5, [R1+0xaa0] ;  /* 0x000aa00001057983 */ /* 0x000e980000300800 */
[----:B------:R-:W-:Y:S04]  /*d650*/  STL.64 [R1], R24 ;  /* 0x0000001801007387 */ /* 0x000fe80000100a00 */
[----:B------:R0:W-:Y:S04]  /*d660*/  STL.64 [R1+0x8], R26 ;  /* 0x0000081a01007387 */ /* 0x0001e80000100a00 */
[----:B0-----:R-:W2:Y:S04]  /*d670*/  LDL.LU.64 R26, [R1+0xa98] ;  /* 0x000a9800011a7983 */ /* 0x001ea80000300a00 */
[----:B------:R-:W2:Y:S01]  /*d680*/  LDL.LU.64 R24, [R1+0xa90] ;  /* 0x000a900001187983 */ /* 0x000ea20000300a00 */
[----:B----4-:R-:W-:-:S15]  /*d690*/  HMMA.16816.F32.BF16 R20, R16, R6, R20 ;  /* 0x000000061014723c */ /* 0x010fde0000041814 */
[----:B------:R-:W-:-:S04]  /*d6a0*/  NOP ;  /* 0x0000000000007918 */ /* 0x000fc80000000000 */
[----:B------:R-:W-:Y:S04]  /*d6b0*/  STL.64 [R1+0x90], R20 ;  /* 0x0000901401007387 */ /* 0x000fe80000100a00 */
[----:B------:R2:W-:Y:S02]  /*d6c0*/  STL.64 [R1+0x98], R22 ;  /* 0x0000981601007387 */ /* 0x0005e40000100a00 */
[----:B--2---:R-:W-:Y:S02]  /*d6d0*/  HMMA.16816.F32.BF16 R20, R16, R10, R24 ;  /* 0x0000000a1014723c */ /* 0x004fe40000041818 */
[----:B------:R-:W0:Y:S04]  /*d6e0*/  LDSM.16.MT88.4 R24, [R5+UR5+0x12000] ;  /* 0x012000050518783b */ /* 0x000e280008004200 */
[----:B------:R-:W-:Y:S04]  /*d6f0*/  LDSM.16.MT88.4 R4, [R5+UR5+0x12080] ;  /* 0x012080050504783b */ /* 0x000fe80008004200 */
[----:B0-----:R-:W-:Y:S09]  /*d700*/  STL.64 [R1+0xa30], R26 ;  /* 0x000a301a01007387 */ /* 0x001ff20000100a00 */
[----:B------:R-:W-:Y:S04]  /*d710*/  STL.64 [R1+0x70], R20 ;  /* 0x0000701401007387 */ /* 0x000fe80000100a00 */
[----:B------:R-:W-:Y:S04]  /*d720*/  STL.64 [R1+0x78], R22 ;  /* 0x0000781601007387 */ /* 0x000fe80000100a00 */
[----:B------:R-:W0:Y:S04]  /*d730*/  LDSM.16.M88.4 R20, [R29+UR5] ;  /* 0x000000051d14783b */ /* 0x000e280008000200 */
[----:B------:R-:W-:Y:S04]  /*d740*/  STL.64 [R1+0xa28], R24 ;  /* 0x000a281801007387 */ /* 0x000fe80000100a00 */
[----:B0-----:R0:W-:Y:S02]  /*d750*/  STL.64 [R1+0x68], R22 ;  /* 0x0000681601007387 */ /* 0x0011e40000100a00 */
[----:B0-----:R-:W-:-:S02]  /*d760*/  IMAD.MOV.U32 R22, RZ, RZ, R8 ;  /* 0x000000ffff167224 */ /* 0x001fc400078e0008 */
[----:B------:R-:W-:Y:S01]  /*d770*/  IMAD.MOV.U32 R23, RZ, RZ, R14 ;  /* 0x000000ffff177224 */ /* 0x000fe200078e000e */
[----:B------:R-:W2:Y:S04]  /*d780*/  LDL.LU R8, [R1+0xa88] ;  /* 0x000a880001087983 */ /* 0x000ea80000300800 */
[----:B------:R-:W-:Y:S04]  /*d790*/  STL.64 [R1+0xa78], R22 ;  /* 0x000a781601007387 */ /* 0x000fe80000100a00 */
[----:B------:R-:W-:Y:S04]  /*d7a0*/  STL.64 [R1+0xa20], R6 ;  /* 0x000a200601007387 */ /* 0x000fe80000100a00 */
[----:B------:R0:W-:Y:S02]  /*d7b0*/  STL.64 [R1+0xa18], R4 ;  /* 0x000a180401007387 */ /* 0x0001e40000100a00 */
[----:B0-----:R-:W-:-:S02]  /*d7c0*/  IMAD.MOV.U32 R4, RZ, RZ, R9 ;  /* 0x000000ffff047224 */ /* 0x001fc400078e0009 */
[----:B------:R-:W4:Y:S01]  /*d7d0*/  LDL.LU R9, [R1+0xa84] ;  /* 0x000a840001097983 */ /* 0x000f220000300800 */
[----:B------:R-:W-:-:S03]  /*d7e0*/  IMAD.MOV.U32 R2, RZ, RZ, R20 ;  /* 0x000000ffff027224 */ /* 0x000fc600078e0014 */
[----:B------:R-:W3:Y:S01]  /*d7f0*/  LDL.LU R5, [R1+0x244] ;  /* 0x0002440001057983 */ /* 0x000ee20000300800 */
[----:B------:R-:W-:-:S03]  /*d800*/  IMAD.MOV.U32 R0, RZ, RZ, R21 ;  /* 0x000000ffff007224 */ /* 0x000fc600078e0015 */
[----:B------:R-:W3:Y:S04]  /*d810*/  LDL.LU R6, [R1+0x248] ;  /* 0x0002480001067983 */ /* 0x000ee80000300800 */
[----:B------:R-:W3:Y:S04]  /*d820*/  LDL.LU R7, [R1+0x24c] ;  /* 0x00024c0001077983 */ /* 0x000ee80000300800 */
[----:B------:R-:W3:Y:S04]  /*d830*/  LDL.LU R20, [R1+0x230] ;  /* 0x0002300001147983 */ /* 0x000ee80000300800 */
[----:B------:R-:W3:Y:S01]  /*d840*/  LDL.LU R21, [R1+0x234] ;  /* 0x0002340001157983 */ /* 0x000ee20000300800 */
[----:B--2---:R-:W-:-:S02]  /*d850*/  IMAD.MOV.U32 R23, RZ, RZ, R8 ;  /* 0x000000ffff177224 */ /* 0x004fc400078e0008 */
[----:B----4-:R-:W-:Y:S02]  /*d860*/  IMAD.MOV.U32 R22, RZ, RZ, R9 ;  /* 0x000000ffff167224 */ /* 0x010fe400078e0009 */
[----:B---3--:R-:W0:Y:S04]  /*d870*/  LDSM.16.MT88.4 R8, [R15+UR5+0x12000] ;  /* 0x012000050f08783b */ /* 0x008e280008004200 */
[----:B0-----:R0:W-:Y:S02]  /*d880*/  STL.64 [R1+0xa10], R10 ;  /* 0x000a100a01007387 */ /* 0x0011e40000100a00 */
[----:B0-----:R-:W-:Y:S02]  /*d890*/  IMAD.MOV.U32 R10, RZ, RZ, R13 ;  /* 0x000000ffff0a7224 */ /* 0x001fe400078e000d */
[----:B------:R-:W-:-:S02]  /*d8a0*/  IMAD.MOV.U32 R11, RZ, RZ, R12 ;  /* 0x000000ffff0b7224 */ /* 0x000fc400078e000c */
[----:B------:R-:W0:Y:S04]  /*d8b0*/  LDSM.16.MT88.4 R12, [R15+UR5+0x12080] ;  /* 0x012080050f0c783b */ /* 0x000e280008004200 */
[----:B------:R-:W-:Y:S04]  /*d8c0*/  STL.64 [R1+0xa08], R8 ;  /* 0x000a080801007387 */ /* 0x000fe80000100a00 */
[----:B0-----:R-:W-:Y:S04]  /*d8d0*/  STL.64 [R1+0xa40], R14 ;  /* 0x000a400e01007387 */ /* 0x001fe80000100a00 */
[----:B------:R-:W-:Y:S04]  /*d8e0*/  STL.64 [R1+0xa38], R12 ;  /* 0x000a380c01007387 */ /* 0x000fe80000100a00 */
[----:B------:R-:W2:Y:S01]  /*d8f0*/  LDL.LU R26, [R1+0x18] ;  /* 0x00001800011a7983 */ /* 0x000ea20000300800 */
[----:B------:R-:W-:-:S03]  /*d900*/  IMAD.MOV.U32 R27, RZ, RZ, R3 ;  /* 0x000000ffff1b7224 */ /* 0x000fc600078e0003 */
[----:B------:R-:W3:Y:S04]  /*d910*/  LDL.LU R3, [R1+0xa80] ;  /* 0x000a800001037983 */ /* 0x000ee80000300800 */
[----:B--2---:R0:W-:Y:S04]  /*d920*/  STL.64 [R1+0xa48], R26 ;  /* 0x000a481a01007387 */ /* 0x0041e80000100a00 */
[----:B0-----:R-:W2:Y:S04]  /*d930*/  LDL.LU R26, [R1+0x28] ;  /* 0x00002800011a7983 */ /* 0x001ea80000300800 */
[----:B------:R-:W2:Y:S04]  /*d940*/  LDL.LU R27, [R1+0x2c] ;  /* 0x00002c00011b7983 */ /* 0x000ea80000300800 */
[----:B--2---:R0:W-:Y:S04]  /*d950*/  STL.64 [R1+0xa60], R26 ;  /* 0x000a601a01007387 */ /* 0x0041e80000100a00 */
[----:B------:R-:W2:Y:S04]  /*d960*/  LDL.LU R12, [R1+0x210] ;  /* 0x00021000010c7983 */ /* 0x000ea80000300800 */
[----:B------:R-:W2:Y:S04]  /*d970*/  LDL.LU R13, [R1+0x214] ;  /* 0x00021400010d7983 */ /* 0x000ea80000300800 */
[----:B------:R-:W4:Y:S04]  /*d980*/  LDL.LU R14, [R1+0x218] ;  /* 0x00021800010e7983 */ /* 0x000f280000300800 */
[----:B------:R-:W4:Y:S04]  /*d990*/  LDL.LU R15, [R1+0x21c] ;  /* 0x00021c00010f7983 */ /* 0x000f280000300800 */
[----:B0-----:R-:W2:Y:S04]  /*d9a0*/  LDL.LU R26, [R1+0x38] ;  /* 0x00003800011a7983 */ /* 0x001ea80000300800 */
[----:B----4-:R-:W-:Y:S04]  /*d9b0*/  STL.64 [R1+0xa58], R14 ;  /* 0x000a580e01007387 */ /* 0x010fe80000100a00 */
[----:B--2---:R0:W-:Y:S04]  /*d9c0*/  STL.64 [R1+0xa50], R12 ;  /* 0x000a500c01007387 */ /* 0x0041e80000100a00 */
[----:B0-----:R-:W2:Y:S04]  /*d9d0*/  LDL.LU R12, [R1+0x260] ;  /* 0x00026000010c7983 */ /* 0x001ea80000300800 */
[----:B------:R-:W2:Y:S04]  /*d9e0*/  LDL.LU R13, [R1+0x264] ;  /* 0x00026400010d7983 */ /* 0x000ea80000300800 */
[----:B------:R-:W4:Y:S04]  /*d9f0*/  LDL.LU R14, [R1+0x268] ;  /* 0x00026800010e7983 */ /* 0x000f280000300800 */
[----:B------:R-:W4:Y:S01]  /*da00*/  LDL.LU R15, [R1+0x26c] ;  /* 0x00026c00010f7983 */ /* 0x000f220000300800 */
[C---:B------:R-:W-:Y:S03]  /*da10*/  HMMA.16816.F32.BF16 R8, R16.reuse, R10, R20 ;  /* 0x0000000a1008723c */ /* 0x040fe60000041814 */
[----:B----4-:R-:W-:Y:S04]  /*da20*/  STL.64 [R1+0xa70], R14 ;  /* 0x000a700e01007387 */ /* 0x010fe80000100a00 */
[----:B--2---:R0:W-:Y:S04]  /*da30*/  STL.64 [R1+0xa68], R12 ;  /* 0x000a680c01007387 */ /* 0x0041e80000100a00 */
[----:B0-----:R-:W2:Y:S04]  /*da40*/  LDL.LU R12, [R1+0x250] ;  /* 0x00025000010c7983 */ /* 0x001ea80000300800 */
[----:B------:R-:W2:Y:S04]  /*da50*/  LDL.LU R13, [R1+0x254] ;  /* 0x00025400010d7983 */ /* 0x000ea80000300800 */
[----:B------:R-:W2:Y:S04]  /*da60*/  LDL.LU R14, [R1+0x258] ;  /* 0x00025800010e7983 */ /* 0x000ea80000300800 */
[----:B------:R-:W2:Y:S04]  /*da70*/  LDL.LU R15, [R1+0x25c] ;  /* 0x00025c00010f7983 */ /* 0x000ea80000300800 */
[----:B------:R-:W4:Y:S04]  /*da80*/  LDL.LU.64 R22, [R1+0xa78] ;  /* 0x000a780001167983 */ /* 0x000f280000300a00 */
[----:B------:R0:W-:Y:S04]  /*da90*/  STL.64 [R1+0x50], R8 ;  /* 0x0000500801007387 */ /* 0x0001e80000100a00 */
[----:B------:R1:W-:Y:S04]  /*daa0*/  STL.64 [R1+0x58], R10 ;  /* 0x0000580a01007387 */ /* 0x0003e80000100a00 */
[----:B0-----:R-:W2:Y:S04]  /*dab0*/  LDL.LU R8, [R1+0xc0] ;  /* 0x0000c00001087983 */ /* 0x001ea80000300800 */
[----:B------:R-:W2:Y:S04]  /*dac0*/  LDL.LU R9, [R1+0xc4] ;  /* 0x0000c40001097983 */ /* 0x000ea80000300800 */
[----:B-1----:R-:W2:Y:S04]  /*dad0*/  LDL.LU R10, [R1+0xc8] ;  /* 0x0000c800010a7983 */ /* 0x002ea80000300800 */
[----:B------:R-:W2:Y:S01]  /*dae0*/  LDL.LU R11, [R1+0xcc] ;  /* 0x0000cc00010b7983 */ /* 0x000ea20000300800 */
[----:B----4-:R-:W-:Y:S03]  /*daf0*/  HMMA.16816.F32.BF16 R20, R16, R22, R4 ;  /* 0x000000161014723c */ /* 0x010fe60000041804 */
[----:B------:R-:W4:Y:S04]  /*db00*/  LDL.LU R4, [R1+0x220] ;  /* 0x0002200001047983 */ /* 0x000f280000300800 */
[----:B------:R-:W4:Y:S04]  /*db10*/  LDL.LU R5, [R1+0x224] ;  /* 0x0002240001057983 */ /* 0x000f280000300800 */
[----:B------:R-:W4:Y:S04]  /*db20*/  LDL.LU R6, [R1+0x228] ;  /* 0x0002280001067983 */ /* 0x000f280000300800 */
[----:B------:R-:W4:Y:S04]  /*db30*/  LDL.LU R7, [R1+0x22c] ;  /* 0x00022c0001077983 */ /* 0x000f280000300800 */
[----:B------:R-:W-:Y:S04]  /*db40*/  STL.64 [R1+0x908], R22 ;  /* 0x0009081601007387 */ /* 0x000fe80000100a00 */
[----:B------:R0:W-:Y:S04]  /*db50*/  STL.64 [R1+0x900], R20 ;  /* 0x0009001401007387 */ /* 0x0001e80000100a00 */
[----:B0-----:R-:W4:Y:S04]  /*db60*/  LDL.LU R20, [R1+0x2a0] ;  /* 0x0002a00001147983 */ /* 0x001f280000300800 */
[----:B------:R-:W4:Y:S04]  /*db70*/  LDL.LU R21, [R1+0x2a4] ;  /* 0x0002a40001157983 */ /* 0x000f280000300800 */
[----:B------:R-:W4:Y:S04]  /*db80*/  LDL.LU R22, [R1+0x2a8] ;  /* 0x0002a80001167983 */ /* 0x000f280000300800 */
[----:B------:R-:W4:Y:S01]  /*db90*/  LDL.LU R23, [R1+0x2ac] ;  /* 0x0002ac0001177983 */ /* 0x000f220000300800 */
[----:B---3--:R-:W-:-:S07]  /*dba0*/  IMAD.MOV.U32 R27, RZ, RZ, R3 ;  /* 0x000000ffff1b7224 */ /* 0x008fce00078e0003 */
[----:B--2---:R-:W-:Y:S01]  /*dbb0*/  HMMA.16816.F32.BF16 R24, R16, R26, R12 ;  /* 0x0000001a1018723c */ /* 0x004fe2000004180c */
[----:B----4-:R-:W-:Y:S04]  /*dbc0*/  STL.64 [R1+0x918], R22 ;  /* 0x0009181601007387 */ /* 0x010fe80000100a00 */
[----:B------:R0:W-:Y:S04]  /*dbd0*/  STL.64 [R1+0x910], R20 ;  /* 0x0009101401007387 */ /* 0x0001e80000100a00 */
[----:B0-----:R-:W2:Y:S04]  /*dbe0*/  LDL.LU R20, [R1+0x300] ;  /* 0x0003000001147983 */ /* 0x001ea80000300800 */
[----:B------:R-:W2:Y:S04]  /*dbf0*/  LDL.LU R21, [R1+0x304] ;  /* 0x0003040001157983 */ /* 0x000ea80000300800 */
[----:B------:R-:W3:Y:S04]  /*dc00*/  LDL.LU R22, [R1+0x308] ;  /* 0x0003080001167983 */ /* 0x000ee80000300800 */
[----:B------:R-:W3:Y:S01]  /*dc10*/  LDL.LU R23, [R1+0x30c] ;  /* 0x00030c0001177983 */ /* 0x000ee20000300800 */
[----:B------:R-:W-:-:S03]  /*dc20*/  IMAD.MOV.U32 R28, RZ, RZ, R27 ;  /* 0x000000ffff1c7224 */ /* 0x000fc600078e001b */
[----:B---3--:R-:W-:Y:S04]  /*dc30*/  STL.64 [R1+0x928], R22 ;  /* 0x0009281601007387 */ /* 0x008fe80000100a00 */
[----:B--2---:R-:W-:Y:S04]  /*dc40*/  STL.64 [R1+0x920], R20 ;  /* 0x0009201401007387 */ /* 0x004fe80000100a00 */
[----:B------:R-:W2:Y:S04]  /*dc50*/  LDL.LU.64 R14, [R1+0xa70] ;  /* 0x000a7000010e7983 */ /* 0x000ea80000300a00 */
[----:B------:R-:W2:Y:S04]  /*dc60*/  LDL.LU.64 R12, [R1+0xa68] ;  /* 0x000a6800010c7983 */ /* 0x000ea80000300a00 */
[----:B------:R-:W-:Y:S04]  /*dc70*/  STL.64 [R1+0xf0], R24 ;  /* 0x0000f01801007387 */ /* 0x000fe80000100a00 */
[----:B------:R0:W-:Y:S04]  /*dc80*/  STL [R1+0xf8], R26 ;  /* 0x0000f81a01007387 */ /* 0x0001e80000100800 */
[----:B0-----:R-:W2:Y:S04]  /*dc90*/  LDL.LU.64 R26, [R1+0xa60] ;  /* 0x000a6000011a7983 */ /* 0x001ea80000300a00 */
[----:B------:R-:W-:Y:S01]  /*dca0*/  STL [R1+0x9c8], R28 ;  /* 0x0009c81c01007387 */ /* 0x000fe20000100800 */
[----:B--2---:R-:W-:Y:S03]  /*dcb0*/  HMMA.16816.F32.BF16 R24, R16, R26, R12 ;  /* 0x0000001a1018723c */ /* 0x004fe6000004180c */
[----:B------:R-:W2:Y:S04]  /*dcc0*/  LDL.LU.64 R14, [R1+0xa58] ;  /* 0x000a5800010e7983 */ /* 0x000ea80000300a00 */
[----:B------:R-:W2:-:S12]  /*dcd0*/  LDL.LU.64 R12, [R1+0xa50] ;  /* 0x000a5000010c7983 */ /* 0x000e980000300a00 */
[----:B------:R-:W-:Y:S04]  /*dce0*/  STL.64 [R1+0x1a0], R24 ;  /* 0x0001a01801007387 */ /* 0x000fe80000100a00 */
[----:B------:R0:W-:Y:S04]  /*dcf0*/  STL.64 [R1+0x1a8], R26 ;  /* 0x0001a81a01007387 */ /* 0x0001e80000100a00 */
[----:B0-----:R-:W2:Y:S01]  /*dd00*/  LDL.LU.64 R26, [R1+0xa48] ;  /* 0x000a4800011a7983 */ /* 0x001ea20000300a00 */
[----:B------:R-:W-:Y:S02]  /*dd10*/  IMAD.MOV.U32 R20, RZ, RZ, R2 ;  /* 0x000000ffff147224 */ /* 0x000fe400078e0002 */
[----:B------:R-:W-:Y:S01]  /*dd20*/  IMAD.MOV.U32 R21, RZ, RZ, R0 ;  /* 0x000000ffff157224 */ /* 0x000fe200078e0000 */
[----:B--2---:R-:W-:Y:S01]  /*dd30*/  HMMA.16816.F32.BF16 R16, R16, R26, R12 ;  /* 0x0000001a1010723c */ /* 0x004fe2000004180c */
[----:B------:R-:W2:Y:S04]  /*dd40*/  LDL.LU.64 R14, [R1+0xa40] ;  /* 0x000a4000010e7983 */ /* 0x000ea80000300a00 */
[----:B------:R-:W2:Y:S04]  /*dd50*/  LDL.LU.64 R12, [R1+0xa38] ;  /* 0x000a3800010c7983 */ /* 0x000ea80000300a00 */
[----:B------:R-:W3:Y:S04]  /*dd60*/  LDL.LU.64 R26, [R1+0xa30] ;  /* 0x000a3000011a7983 */ /* 0x000ee80000300a00 */
[----:B------:R-:W3:Y:S06]  /*dd70*/  LDL.LU.64 R24, [R1+0xa28] ;  /* 0x000a280001187983 */ /* 0x000eec0000300a00 */
[----:B------:R0:W-:Y:S01]  /*dd80*/  STL [R1+0x210], R16 ;  /* 0x0002101001007387 */ /* 0x0001e20000100800 */
[----:B------:R-:W-:-:S02]  /*dd90*/  IMAD.MOV.U32 R3, RZ, RZ, R19 ;  /* 0x000000ffff037224 */ /* 0x000fc400078e0013 */
[----:B------:R-:W-:Y:S02]  /*dda0*/  IMAD.MOV.U32 R0, RZ, RZ, R17 ;  /* 0x000000ffff007224 */ /* 0x000fe400078e0011 */
[----:B------:R-:W-:Y:S01]  /*ddb0*/  IMAD.MOV.U32 R2, RZ, RZ, R18 ;  /* 0x000000ffff027224 */ /* 0x000fe200078e0012 */
[----:B0-----:R-:W2:Y:S04]  /*ddc0*/  LDL.LU R16, [R1] ;  /* 0x0000000001107983 */ /* 0x001ea80000300800 */
[----:B------:R-:W2:Y:S04]  /*ddd0*/  LDL.LU R17, [R1+0x4] ;  /* 0x0000040001117983 */ /* 0x000ea80000300800 */
[----:B------:R-:W2:Y:S04]  /*dde0*/  LDL.LU R18, [R1+0x8] ;  /* 0x0000080001127983 */ /* 0x000ea80000300800 */
[----:B------:R-:W2:Y:S04]  /*ddf0*/  LDL.LU R19, [R1+0xc] ;  /* 0x00000c0001137983 */ /* 0x000ea80000300800 */
[----:B------:R-:W-:Y:S04]  /*de00*/  STL [R1+0x9e4], R3 ;  /* 0x0009e40301007387 */ /* 0x000fe80000100800 */
[----:B------:R-:W-:Y:S04]  /*de10*/  STL [R1+0x9e0], R2 ;  /* 0x0009e00201007387 */ /* 0x000fe80000100800 */
[----:B------:R-:W-:Y:S01]  /*de20*/  STL [R1+0x9cc], R0 ;  /* 0x0009cc0001007387 */ /* 0x000fe20000100800 */
        /* <DEDUP_REMOVED lines=11> */
[----:B------:R-:W4:Y:S04]  /*dee0*/  LDL.LU.64 R8, [R1+0xa08] ;  /* 0x000a080001087983 */ /* 0x000f280000300a00 */
[----:B------:R-:W-:Y:S04]  /*def0*/  STL.64 [R1+0x9f0], R6 ;  /* 0x0009f00601007387 */ /* 0x000fe80000100a00 */
[----:B------:R0:W-:Y:S04]  /*df00*/  STL.64 [R1+0x9e8], R4 ;  /* 0x0009e80401007387 */ /* 0x0001e80000100a00 */
[----:B0-----:R-:W2:Y:S04]  /*df10*/  LDL.LU R4, [R1+0x80] ;  /* 0x0000800001047983 */ /* 0x001ea80000300800 */
[----:B------:R-:W2:Y:S04]  /*df20*/  LDL.LU R5, [R1+0x84] ;  /* 0x0000840001057983 */ /* 0x000ea80000300800 */
[----:B------:R-:W2:Y:S04]  /*df30*/  LDL.LU R6, [R1+0x88] ;  /* 0x0000880001067983 */ /* 0x000ea80000300800 */
[----:B------:R-:W2:Y:S04]  /*df40*/  LDL.LU R7, [R1+0x8c] ;  /* 0x00008c0001077983 */ /* 0x000ea80000300800 */
[----:B---3--:R-:W-:Y:S04]  /*df50*/  STL.64 [R1+0x9d8], R10 ;  /* 0x0009d80a01007387 */ /* 0x008fe80000100a00 */
[----:B----4-:R0:W-:Y:S01]  /*df60*/  STL.64 [R1+0x9d0], R8 ;  /* 0x0009d00801007387 */ /* 0x0101e20000100a00 */
[----:B--2---:R-:W-:-:S15]  /*df70*/  HMMA.16816.F32.BF16 R4, R8, R20, R4 ;  /* 0x000000140804723c */ /* 0x004fde0000041804 */
[----:B------:R-:W-:-:S04]  /*df80*/  NOP ;  /* 0x0000000000007918 */ /* 0x000fc80000000000 */
[----:B------:R-:W-:Y:S04]  /*df90*/  STL.64 [R1+0x220], R4 ;  /* 0x0002200401007387 */ /* 0x000fe80000100a00 */
[----:B------:R-:W-:Y:S04]  /*dfa0*/  STL.64 [R1+0x228], R6 ;  /* 0x0002280601007387 */ /* 0x000fe80000100a00 */
[----:B0-----:R-:W2:Y:S04]  /*dfb0*/  LDL.LU R8, [R1+0xe0] ;  /* 0x0000e00001087983 */ /* 0x001ea80000300800 */
[----:B------:R-:W2:Y:S04]  /*dfc0*/  LDL.LU R9, [R1+0xe4] ;  /* 0x0000e40001097983 */ /* 0x000ea80000300800 */
[----:B------:R-:W3:Y:S04]  /*dfd0*/  LDL.LU R10, [R1+0xe8] ;  /* 0x0000e800010a7983 */ /* 0x000ee80000300800 */
[----:B------:R-:W3:Y:S04]  /*dfe0*/  LDL.LU R11, [R1+0xec] ;  /* 0x0000ec00010b7983 */ /* 0x000ee80000300800 */
[----:B------:R-:W-:Y:S01]  /*dff0*/  LDSM.16.M88.4 R4, [R29+UR5+0x2000] ;  /* 0x002000051d04783b */ /* 0x000fe20008000200 */
[----:B------:R-:W-:Y:S03]  /*e000*/  HMMA.16816.F32.BF16 R20, R12, R20, R16 ;  /* 0x000000140c14723c */ /* 0x000fe60000041810 */
[----:B------:R-:W0:Y:S04]  /*e010*/  LDSM.16.M88.4 R16, [R29+UR5+0x4000] ;  /* 0x004000051d10783b */ /* 0x000e280008000200 */
[----:B---3--:R-:W-:Y:S04]  /*e020*/  STL.64 [R1+0xa00], R10 ;  /* 0x000a000a01007387 */ /* 0x008fe80000100a00 */
[----:B--2---:R1:W-:Y:S04]  /*e030*/  STL.64 [R1+0x9f8], R8 ;  /* 0x0009f80801007387 */ /* 0x0043e80000100a00 */
[----:B-1----:R-:W2:Y:S04]  /*e040*/  LDL.LU R8, [R1+0x290] ;  /* 0x0002900001087983 */ /* 0x002ea80000300800 */
[----:B------:R-:W2:Y:S04]  /*e050*/  LDL.LU R9, [R1+0x294] ;  /* 0x0002940001097983 */ /* 0x000ea80000300800 */
[----:B------:R-:W2:Y:S04]  /*e060*/  LDL.LU R10, [R1+0x298] ;  /* 0x00029800010a7983 */ /* 0x000ea80000300800 */
[----:B------:R-:W2:Y:S04]  /*e070*/  LDL.LU R11, [R1+0x29c] ;  /* 0x00029c00010b7983 */ /* 0x000ea80000300800 */
[----:B------:R-:W-:Y:S04]  /*e080*/  STL.64 [R1+0x1e0], R20 ;  /* 0x0001e01401007387 */ /* 0x000fe80000100a00 */
[----:B------:R-:W-:Y:S04]  /*e090*/  STL.64 [R1+0x1e8], R22 ;  /* 0x0001e81601007387 */ /* 0x000fe80000100a00 */
[----:B0-----:R-:W-:Y:S04]  /*e0a0*/  STL.64 [R1+0x38], R18 ;  /* 0x0000381201007387 */ /* 0x001fe80000100a00 */
[----:B------:R-:W-:Y:S01]  /*e0b0*/  STL.64 [R1+0x48], R6 ;  /* 0x0000480601007387 */ /* 0x000fe20000100a00 */
[----:B------:R-:W-:-:S02]  /*e0c0*/  IMAD.MOV.U32 R3, RZ, RZ, R4 ;  /* 0x000000ffff037224 */ /* 0x000fc400078e0004 */
[----:B------:R-:W-:Y:S01]  /*e0d0*/  IMAD.MOV.U32 R2, RZ, RZ, R5 ;  /* 0x000000ffff027224 */ /* 0x000fe200078e0005 */
[----:B------:R-:W0:Y:S01]  /*e0e0*/  LDSM.16.M88.4 R20, [R29+UR5+0x6000] ;  /* 0x006000051d14783b */ /* 0x000e220008000200 */
[----:B--2---:R-:W-:-:S15]  /*e0f0*/  HMMA.16816.F32.BF16 R8, R24, R4, R8 ;  /* 0x000000041808723c */ /* 0x004fde0000041808 */
[----:B------:R-:W-:-:S04]  /*e100*/  NOP ;  /* 0x0000000000007918 */ /* 0x000fc80000000000 */
[----:B------:R-:W-:Y:S04]  /*e110*/  STL.64 [R1+0x190], R8 ;  /* 0x0001900801007387 */ /* 0x000fe80000100a00 */
[----:B------:R1:W-:Y:S04]  /*e120*/  STL.64 [R1+0x198], R10 ;  /* 0x0001980a01007387 */ /* 0x0003e80000100a00 */
[----:B-1----:R-:W2:Y:S04]  /*e130*/  LDL.LU.64 R10, [R1+0xa00] ;  /* 0x000a0000010a7983 */ /* 0x002ea80000300a00 */
[----:B------:R-:W2:Y:S04]  /*e140*/  LDL.LU.64 R8, [R1+0x9f8] ;  /* 0x0009f80001087983 */ /* 0x000ea80000300a00 */
[----:B------:R-:W2:Y:S04]  /*e150*/  LDL.LU.64 R6, [R1+0x9f0] ;  /* 0x0009f00001067983 */ /* 0x000ea80000300a00 */
[----:B------:R-:W2:Y:S04]  /*e160*/  LDL.LU.64 R4, [R1+0x9e8] ;  /* 0x0009e80001047983 */ /* 0x000ea80000300a00 */
[----:B------:R-:W-:Y:S04]  /*e170*/  STL.64 [R1+0x9b8], R26 ;  /* 0x0009b81a01007387 */ /* 0x000fe80000100a00 */
[----:B------:R1:W-:Y:S02]  /*e180*/  STL.64 [R1+0x9b0], R24 ;  /* 0x0009b01801007387 */ /* 0x0003e40000100a00 */
[----:B-1----:R-:W-:-:S02]  /*e190*/  IMAD.MOV.U32 R24, RZ, RZ, R3 ;  /* 0x000000ffff187224 */ /* 0x002fc400078e0003 */
[----:B------:R-:W-:Y:S01]  /*e1a0*/  IMAD.MOV.U32 R25, RZ, RZ, R2 ;  /* 0x000000ffff197224 */ /* 0x000fe200078e0002 */
[----:B------:R-:W3:Y:S04]  /*e1b0*/  LDL.LU R3, [R1+0x9e4] ;  /* 0x0009e40001037983 */ /* 0x000ee80000300800 */
[----:B------:R-:W4:Y:S02]  /*e1c0*/  LDL.LU R2, [R1+0x9e0] ;  /* 0x0009e00001027983 */ /* 0x000f240000300800 */
[----:B--2---:R-:W-:-:S15]  /*e1d0*/  HMMA.16816.F32.BF16 R8, R4, R24, R8 ;  /* 0x000000180408723c */ /* 0x004fde0000041808 */
[----:B------:R-:W-:-:S04]  /*e1e0*/  NOP ;  /* 0x0000000000007918 */ /* 0x000fc80000000000 */
[----:B------:R-:W-:Y:S04]  /*e1f0*/  STL.64 [R1+0x1f0], R8 ;  /* 0x0001f00801007387 */ /* 0x000fe80000100a00 */
[----:B------:R1:W-:Y:S04]  /*e200*/  STL.64 [R1+0x1f8], R10 ;  /* 0x0001f80a01007387 */ /* 0x0003e80000100a00 */
[----:B-1----:R-:W2:Y:S04]  /*e210*/  LDL.LU.64 R10, [R1+0x9d8] ;  /* 0x0009d800010a7983 */ /* 0x002ea80000300a00 */
[----:B------:R-:W3:Y:S04]  /*e220*/  LDL.LU.64 R8, [R1+0x9d0] ;  /* 0x0009d00001087983 */ /* 0x000ee80000300a00 */
[----:B------:R-:W-:Y:S04]  /*e230*/  STL.64 [R1+0x9a8], R6 ;  /* 0x0009a80601007387 */ /* 0x000fe80000100a00 */
[----:B------:R1:W-:Y:S04]  /*e240*/  STL.64 [R1+0x9a0], R4 ;  /* 0x0009a00401007387 */ /* 0x0003e80000100a00 */
[----:B-1----:R-:W4:Y:S04]  /*e250*/  LDL.LU R4, [R1+0xb0] ;  /* 0x0000b00001047983 */ /* 0x002f280000300800 */
[----:B------:R-:W4:Y:S04]  /*e260*/  LDL.LU R5, [R1+0xb4] ;  /* 0x0000b40001057983 */ /* 0x000f280000300800 */
[----:B------:R-:W4:Y:S04]  /*e270*/  LDL.LU R6, [R1+0xb8] ;  /* 0x0000b80001067983 */ /* 0x000f280000300800 */
[----:B------:R-:W4:Y:S01]  /*e280*/  LDL.LU R7, [R1+0xbc] ;  /* 0x0000bc0001077983 */ /* 0x000f220000300800 */
[----:B------:R-:W-:-:S02]  /*e290*/  IMAD.MOV.U32 R0, RZ, RZ, R16 ;  /* 0x000000ffff007224 */ /* 0x000fc400078e0010 */
[----:B------:R-:W-:Y:S02]  /*e2a0*/  IMAD.MOV.U32 R28, RZ, RZ, R17 ;  /* 0x000000ffff1c7224 */ /* 0x000fe400078e0011 */
[----:B------:R-:W1:Y:S04]  /*e2b0*/  LDSM.16.M88.4 R16, [R29+UR5+0x8000] ;  /* 0x008000051d10783b */ /* 0x000e680008000200 */
[----:B0-----:R-:W-:Y:S04]  /*e2c0*/  STL.64 [R1+0x28], R22 ;  /* 0x0000281601007387 */ /* 0x001fe80000100a00 */
[----:B------:R0:W-:Y:S02]  /*e2d0*/  STL.64 [R1+0x968], R20 ;  /* 0x0009681401007387 */ /* 0x0001e40000100a00 */
[----:B0-----:R-:W-:-:S02]  /*e2e0*/  IMAD.MOV.U32 R20, RZ, RZ, R0 ;  /* 0x000000ffff147224 */ /* 0x001fc400078e0000 */
[----:B------:R-:W-:Y:S01]  /*e2f0*/  IMAD.MOV.U32 R21, RZ, RZ, R28 ;  /* 0x000000ffff157224 */ /* 0x000fe200078e001c */
[----:B------:R-:W4:Y:S04]  /*e300*/  LDL.LU R0, [R1+0x9cc] ;  /* 0x0009cc0001007983 */ /* 0x000f280000300800 */
[----:B------:R-:W4:Y:S04]  /*e310*/  LDL.LU R28, [R1+0x9c8] ;  /* 0x0009c800011c7983 */ /* 0x000f280000300800 */
[----:B------:R-:W-:Y:S04]  /*e320*/  STL.64 [R1+0x9c0], R20 ;  /* 0x0009c01401007387 */ /* 0x000fe80000100a00 */
[----:B--2---:R-:W-:Y:S04]  /*e330*/  STL.64 [R1+0x998], R10 ;  /* 0x0009980a01007387 */ /* 0x004fe80000100a00 */
[----:B---3--:R-:W-:Y:S01]  /*e340*/  STL.64 [R1+0x990], R8 ;  /* 0x0009900801007387 */ /* 0x008fe20000100a00 */
[----:B----4-:R-:W-:-:S15]  /*e350*/  HMMA.16816.F32.BF16 R4, R8, R24, R4 ;  /* 0x000000180804723c */ /* 0x010fde0000041804 */
[----:B------:R-:W-:-:S04]  /*e360*/  NOP ;  /* 0x0000000000007918 */ /* 0x000fc80000000000 */
[----:B------:R-:W-:Y:S04]  /*e370*/  STL.64 [R1+0x1d0], R4 ;  /* 0x0001d00401007387 */ /* 0x000fe80000100a00 */
[----:B------:R-:W-:Y:S04]  /*e380*/  STL.64 [R1+0x1d8], R6 ;  /* 0x0001d80601007387 */ /* 0x000fe80000100a00 */
[----:B-1----:R-:W-:Y:S04]  /*e390*/  STL.64 [R1+0x18], R18 ;  /* 0x0000181201007387 */ /* 0x002fe80000100a00 */
[----:B------:R0:W-:Y:S04]  /*e3a0*/  STL.64 [R1+0x930], R16 ;  /* 0x0009301001007387 */ /* 0x0001e80000100a00 */
[----:B0-----:R-:W2:Y:S04]  /*e3b0*/  LDL.LU R16, [R1+0x50] ;  /* 0x0000500001107983 */ /* 0x001ea80000300800 */
[----:B------:R-:W2:Y:S04]  /*e3c0*/  LDL.LU R17, [R1+0x54] ;  /* 0x0000540001117983 */ /* 0x000ea80000300800 */
[----:B------:R-:W3:Y:S04]  /*e3d0*/  LDL.LU R18, [R1+0x58] ;  /* 0x0000580001127983 */ /* 0x000ee80000300800 */
[----:B------:R-:W3:Y:S04]  /*e3e0*/  LDL.LU R19, [R1+0x5c] ;  /* 0x00005c0001137983 */ /* 0x000ee80000300800 */
[----:B------:R-:W4:Y:S04]  /*e3f0*/  LDL.LU R8, [R1+0x130] ;  /* 0x0001300001087983 */ /* 0x000f280000300800 */
        /* <DEDUP_REMOVED lines=11> */
[----:B---3--:R-:W-:Y:S04]  /*e4b0*/  STL.64 [R1+0x940], R18 ;  /* 0x0009401201007387 */ /* 0x008fe80000100a00 */
[----:B--2---:R0:W-:Y:S04]  /*e4c0*/  STL.64 [R1+0x938], R16 ;  /* 0x0009381001007387 */ /* 0x0041e80000100a00 */
[----:B0-----:R-:W2:Y:S04]  /*e4d0*/  LDL.LU R16, [R1+0xd0] ;  /* 0x0000d00001107983 */ /* 0x001ea80000300800 */
[----:B------:R-:W2:Y:S04]  /*e4e0*/  LDL.LU R17, [R1+0xd4] ;  /* 0x0000d40001117983 */ /* 0x000ea80000300800 */
[----:B------:R-:W3:Y:S04]  /*e4f0*/  LDL.LU R18, [R1+0xd8] ;  /* 0x0000d80001127983 */ /* 0x000ee80000300800 */
[----:B------:R-:W3:Y:S04]  /*e500*/  LDL.LU R19, [R1+0xdc] ;  /* 0x0000dc0001137983 */ /* 0x000ee80000300800 */
        /* <DEDUP_REMOVED lines=11> */
[----:B------:R-:W3:Y:S01]  /*e5c0*/  LDL.LU R19, [R1+0x2ec] ;  /* 0x0002ec0001137983 */ /* 0x000ee20000300800 */
[----:B----4-:R-:W-:Y:S03]  /*e5d0*/  HMMA.16816.F32.BF16 R24, R12, R24, R20 ;  /* 0x000000180c18723c */ /* 0x010fe60000041814 */
        /* <DEDUP_REMOVED lines=10> */
[----:B------:R-:W2:Y:S04]  /*e680*/  LDL.LU R18, [R1+0xa8] ;  /* 0x0000a80001127983 */ /* 0x000ea80000300800 */
[----:B------:R-:W2:Y:S04]  /*e690*/  LDL.LU R19, [R1+0xac] ;  /* 0x0000ac0001137983 */ /* 0x000ea80000300800 */
[----:B------:R-:W3:Y:S04]  /*e6a0*/  LDL.LU.64 R20, [R1+0x9c0] ;  /* 0x0009c00001147983 */ /* 0x000ee80000300a00 */
        /* <DEDUP_REMOVED lines=21> */
[----:B------:R-:W2:Y:S02]  /*e800*/  LDL.LU.64 R16, [R1+0x980] ;  /* 0x0009800001107983 */ /* 0x000ea40000300a00 */
[----:B--2---:R-:W-:Y:S02]  /*e810*/  HMMA.16816.F32.BF16 R20, R12, R20, R16 ;  /* 0x000000140c14723c */ /* 0x004fe40000041810 */
[----:B------:R-:W2:Y:S04]  /*e820*/  LDL.LU.64 R18, [R1+0x978] ;  /* 0x0009780001127983 */ /* 0x000ea80000300a00 */
[----:B------:R-:W2:-:S13]  /*e830*/  LDL.LU.64 R16, [R1+0x970] ;  /* 0x0009700001107983 */ /* 0x000e9a0000300a00 */
[----:B------:R0:W-:Y:S04]  /*e840*/  STL.64 [R1+0x160], R20 ;  /* 0x0001601401007387 */ /* 0x0001e80000100a00 */
[----:B------:R-:W-:Y:S04]  /*e850*/  STL.64 [R1+0x168], R22 ;  /* 0x0001681601007387 */ /* 0x000fe80000100a00 */
[----:B0-----:R-:W2:Y:S02]  /*e860*/  LDL.LU.64 R20, [R1+0x968] ;  /* 0x0009680001147983 */ /* 0x001ea40000300a00 */
[----:B--2---:R-:W-:-:S15]  /*e870*/  HMMA.16816.F32.BF16 R16, R24, R20, R16 ;  /* 0x000000141810723c */ /* 0x004fde0000041810 */
        /* <DEDUP_REMOVED lines=18> */
[----:B------:R-:W2:-:S15]  /*e9a0*/  LDL.LU.64 R16, [R1+0x930] ;  /* 0x0009300001107983 */ /* 0x000e9e0000300a00 */
[----:B------:R-:W-:Y:S02]  /*e9b0*/  NOP ;  /* 0x0000000000007918 */ /* 0x000fe40000000000 */
        /* <DEDUP_REMOVED lines=18> */
[----:B0-----:R-:W3:Y:S04]  /*eae0*/  LDL.LU R4, [R1+0x100] ;  /* 0x0001000001047983 */ /* 0x001ee80000300800 */
[----:B------:R-:W3:Y:S04]  /*eaf0*/  LDL.LU R5, [R1+0x104] ;  /* 0x0001040001057983 */ /* 0x000ee80000300800 */
[----:B------:R-:W3:Y:S04]  /*eb00*/  LDL.LU R6, [R1+0x108] ;  /* 0x0001080001067983 */ /* 0x000ee80000300800 */
[----:B------:R-:W3:Y:S04]  /*eb10*/  LDL.LU R7, [R1+0x10c] ;  /* 0x00010c0001077983 */ /* 0x000ee80000300800 */
[----:B------:R-:W-:Y:S04]  /*eb20*/  STL.64 [R1+0x8e0], R10 ;  /* 0x0008e00a01007387 */ /* 0x000fe80000100a00 */
[----:B------:R-:W-:Y:S01]  /*eb30*/  STL.64 [R1+0x8d8], R8 ;  /* 0x0008d80801007387 */ /* 0x000fe20000100a00 */
[----:B---3--:R-:W-:-:S15]  /*eb40*/  HMMA.16816.F32.BF16 R4, R8, R16, R4 ;  /* 0x000000100804723c */ /* 0x008fde0000041804 */
[----:B------:R-:W-:-:S04]  /*eb50*/  NOP ;  /* 0x0000000000007918 */ /* 0x000fc80000000000 */
[----:B------:R-:W-:Y:S04]  /*eb60*/  STL.64 [R1+0x130], R4 ;  /* 0x0001300401007387 */ /* 0x000fe80000100a00 */
[----:B------:R2:W-:Y:S02]  /*eb70*/  STL.64 [R1+0x138], R6 ;  /* 0x0001380601007387 */ /* 0x0005e40000100a00 */
[----:B--2---:R-:W-:Y:S02]  /*eb80*/  HMMA.16816.F32.BF16 R4, R12, R16, R20 ;  /* 0x000000100c04723c */ /* 0x004fe40000041814 */
[----:B------:R-:W-:Y:S04]  /*eb90*/  STL.64 [R1+0x8d0], R14 ;  /* 0x0008d00e01007387 */ /* 0x000fe80000100a00 */
[----:B------:R0:W-:Y:S04]  /*eba0*/  STL.64 [R1+0x8c8], R12 ;  /* 0x0008c80c01007387 */ /* 0x0001e80000100a00 */
[----:B------:R-:W1:Y:S09]  /*ebb0*/  LDSM.16.M88.4 R16, [R29+UR5+0xc000] ;  /* 0x00c000051d10783b */ /* 0x000e720008000200 */
[----:B------:R2:W-:Y:S04]  /*ebc0*/  STL.64 [R1+0x240], R4 ;  /* 0x0002400401007387 */ /* 0x0005e80000100a00 */
[----:B------:R3:W-:Y:S04]  /*ebd0*/  STL.64 [R1+0x248], R6 ;  /* 0x0002480601007387 */ /* 0x0007e80000100a00 */
        /* <DEDUP_REMOVED lines=8> */
[----:B--2---:R-:W2:Y:S04]  /*ec60*/  LDL.LU R4, [R1+0x320] ;  /* 0x0003200001047983 */ /* 0x004ea80000300800 */
[----:B------:R-:W2:Y:S04]  /*ec70*/  LDL.LU R5, [R1+0x324] ;  /* 0x0003240001057983 */ /* 0x000ea80000300800 */
[----:B---3--:R-:W2:Y:S04]  /*ec80*/  LDL.LU R6, [R1+0x328] ;  /* 0x0003280001067983 */ /* 0x008ea80000300800 */
[----:B------:R-:W2:Y:S04]  /*ec90*/  LDL.LU R7, [R1+0x32c] ;  /* 0x00032c0001077983 */ /* 0x000ea80000300800 */
[----:B------:R-:W3:Y:S04]  /*eca0*/  LDL.LU R8, [R1+0x2d0] ;  /* 0x0002d00001087983 */ /* 0x000ee80000300800 */
[----:B------:R-:W3:Y:S04]  /*ecb0*/  LDL.LU R9, [R1+0x2d4] ;  /* 0x0002d40001097983 */ /* 0x000ee80000300800 */
[----:B------:R-:W3:Y:S04]  /*ecc0*/  LDL.LU R10, [R1+0x2d8] ;  /* 0x0002d800010a7983 */ /* 0x000ee80000300800 */
[----:B------:R-:W3:Y:S04]  /*ecd0*/  LDL.LU R11, [R1+0x2dc] ;  /* 0x0002dc00010b7983 */ /* 0x000ee80000300800 */
[----:B----4-:R-:W-:Y:S04]  /*ece0*/  STL.64 [R1+0x878], R22 ;  /* 0x0008781601007387 */ /* 0x010fe80000100a00 */
[----:B------:R0:W-:Y:S04]  /*ecf0*/  STL.64 [R1+0x870], R20 ;  /* 0x0008701401007387 */ /* 0x0001e80000100a00 */
[----:B0-----:R-:W4:Y:S04]  /*ed00*/  LDL.LU R20, [R1+0x280] ;  /* 0x0002800001147983 */ /* 0x001f280000300800 */
[----:B------:R-:W4:Y:S04]  /*ed10*/  LDL.LU R21, [R1+0x284] ;  /* 0x0002840001157983 */ /* 0x000f280000300800 */
[----:B------:R-:W2:Y:S04]  /*ed20*/  LDL.LU R22, [R1+0x288] ;  /* 0x0002880001167983 */ /* 0x000ea80000300800 */
[----:B------:R-:W2:Y:S04]  /*ed30*/  LDL.LU R23, [R1+0x28c] ;  /* 0x00028c0001177983 */ /* 0x000ea80000300800 */
[----:B--2---:R-:W-:Y:S04]  /*ed40*/  STL.64 [R1+0x890], R22 ;  /* 0x0008901601007387 */ /* 0x004fe80000100a00 */
[----:B----4-:R0:W-:Y:S04]  /*ed50*/  STL.64 [R1+0x888], R20 ;  /* 0x0008881401007387 */ /* 0x0101e80000100a00 */
[----:B0-----:R-:W2:Y:S04]  /*ed60*/  LDL.LU R20, [R1+0x2f0] ;  /* 0x0002f00001147983 */ /* 0x001ea80000300800 */
[----:B------:R-:W2:Y:S04]  /*ed70*/  LDL.LU R21, [R1+0x2f4] ;  /* 0x0002f40001157983 */ /* 0x000ea80000300800 */
[----:B------:R-:W4:Y:S04]  /*ed80*/  LDL.LU R22, [R1+0x2f8] ;  /* 0x0002f80001167983 */ /* 0x000f280000300800 */
[----:B------:R-:W4:Y:S04]  /*ed90*/  LDL.LU R23, [R1+0x2fc] ;  /* 0x0002fc0001177983 */ /* 0x000f280000300800 */
[----:B----4-:R-:W-:Y:S04]  /*eda0*/  STL.64 [R1+0x8a0], R22 ;  /* 0x0008a01601007387 */ /* 0x010fe80000100a00 */
[----:B--2---:R0:W-:Y:S04]  /*edb0*/  STL.64 [R1+0x898], R20 ;  /* 0x0008981401007387 */ /* 0x0041e80000100a00 */
[----:B0-----:R-:W2:Y:S04]  /*edc0*/  LDL.LU R20, [R1+0x330] ;  /* 0x0003300001147983 */ /* 0x001ea80000300800 */
[----:B------:R-:W2:Y:S04]  /*edd0*/  LDL.LU R21, [R1+0x334] ;  /* 0x0003340001157983 */ /* 0x000ea80000300800 */
[----:B------:R-:W4:Y:S04]  /*ede0*/  LDL.LU R22, [R1+0x338] ;  /* 0x0003380001167983 */ /* 0x000f280000300800 */
[----:B------:R-:W4:Y:S04]  /*edf0*/  LDL.LU R23, [R1+0x33c] ;  /* 0x00033c0001177983 */ /* 0x000f280000300800 */
[----:B----4-:R-:W-:Y:S04]  /*ee00*/  STL.64 [R1+0x8b0], R22 ;  /* 0x0008b01601007387 */ /* 0x010fe80000100a00 */
[----:B--2---:R-:W-:Y:S04]  /*ee10*/  STL.64 [R1+0x8a8], R20 ;  /* 0x0008a81401007387 */ /* 0x004fe80000100a00 */
[----:B------:R-:W0:Y:S04]  /*ee20*/  LDSM.16.M88.4 R20, [R29+UR5+0xa000] ;  /* 0x00a000051d14783b */ /* 0x000e280008000200 */
[----:B-1----:R1:W-:Y:S04]  /*ee30*/  STL.64 [R1+0x8c0], R18 ;  /* 0x0008c01201007387 */ /* 0x0023e80000100a00 */
[----:B------:R2:W-:Y:S01]  /*ee40*/  STL.64 [R1+0x8b8], R16 ;  /* 0x0008b81001007387 */ /* 0x0005e20000100a00 */
[----:B-1----:R-:W-:-:S03]  /*ee50*/  IMAD.MOV.U32 R19, RZ, RZ, R28 ;  /* 0x000000ffff137224 */ /* 0x002fc600078e001c */
[----:B--2---:R-:W2:Y:S04]  /*ee60*/  LDL.LU R16, [R1+0xf0] ;  /* 0x0000f00001107983 */ /* 0x004ea80000300800 */
[----:B------:R-:W2:Y:S04]  /*ee70*/  LDL.LU R17, [R1+0xf4] ;  /* 0x0000f40001117983 */ /* 0x000ea80000300800 */
[----:B------:R-:W2:Y:S04]  /*ee80*/  LDL.LU R18, [R1+0xf8] ;  /* 0x0000f80001127983 */ /* 0x000ea80000300800 */
[----:B------:R-:W4:Y:S01]  /*ee90*/  LDL.LU R28, [R1+0x8f8] ;  /* 0x0008f800011c7983 */ /* 0x000f220000300800 */
[----:B0-----:R-:W-:Y:S03]  /*eea0*/  HMMA.16816.F32.BF16 R4, R24, R20, R4 ;  /* 0x000000141804723c */ /* 0x001fe60000041804 */
[----:B------:R-:W-:-:S15]  /*eeb0*/  STL.64 [R1+0x8], R22 ;  /* 0x0000081601007387 */ /* 0x000fde0000100a00 */
[----:B------:R-:W-:Y:S01]  /*eec0*/  NOP ;  /* 0x0000000000007918 */ /* 0x000fe20000000000 */
        /* <DEDUP_REMOVED lines=16> */
[----:B--2---:R-:W-:Y:S02]  /*efd0*/  HMMA.16816.F32.BF16 R20, R12, R20, R16 ;  /* 0x000000140c14723c */ /* 0x004fe40000041810 */
[----:B------:R-:W2:Y:S04]  /*efe0*/  LDL.LU.64 R18, [R1+0x8c0] ;  /* 0x0008c00001127983 */ /* 0x000ea80000300a00 */
[----:B------:R-:W3:-:S13]  /*eff0*/  LDL.LU.64 R16, [R1+0x8b8] ;  /* 0x0008b80001107983 */ /* 0x000eda0000300a00 */
        /* <DEDUP_REMOVED lines=15> */
[----:B------:R-:W3:Y:S04]  /*f0f0*/  LDL.LU.64 R20, [R1+0x888] ;  /* 0x0008880001147983 */ /* 0x000ee80000300a00 */
[----:B------:R4:W-:Y:S04]  /*f100*/  STL.64 [R1+0x848], R6 ;  /* 0x0008480601007387 */ /* 0x0009e80000100a00 */
[----:B------:R0:W-:Y:S01]  /*f110*/  STL.64 [R1+0x840], R4 ;  /* 0x0008400401007387 */ /* 0x0001e20000100a00 */
[----:B----4-:R-:W-:-:S03]  /*f120*/  IMAD.MOV.U32 R6, RZ, RZ, R28 ;  /* 0x000000ffff067224 */ /* 0x010fc600078e001c */
[----:B0-----:R-:W4:Y:S04]  /*f130*/  LDL.LU R4, [R1+0x2b0] ;  /* 0x0002b00001047983 */ /* 0x001f280000300800 */
[----:B------:R-:W4:Y:S04]  /*f140*/  LDL.LU R5, [R1+0x2b4] ;  /* 0x0002b40001057983 */ /* 0x000f280000300800 */
[----:B------:R-:W2:Y:S04]  /*f150*/  LDL.LU R28, [R1+0x880] ;  /* 0x00088000011c7983 */ /* 0x000ea80000300800 */
[----:B------:R-:W2:Y:S01]  /*f160*/  LDL.LU R7, [R1+0x2bc] ;  /* 0x0002bc0001077983 */ /* 0x000ea20000300800 */
[-C--:B---3--:R-:W-:Y:S03]  /*f170*/  HMMA.16816.F32.BF16 R20, R8, R16.reuse, R20 ;  /* 0x000000100814723c */ /* 0x088fe60000041814 */
[----:B--2---:R-:W-:Y:S04]  /*f180*/  STL.64 [R1+0x858], R6 ;  /* 0x0008580601007387 */ /* 0x004fe80000100a00 */
[----:B----4-:R0:W-:Y:S04]  /*f190*/  STL.64 [R1+0x850], R4 ;  /* 0x0008500401007387 */ /* 0x0101e80000100a00 */
[----:B0-----:R-:W2:Y:S04]  /*f1a0*/  LDL.LU R4, [R1+0x340] ;  /* 0x0003400001047983 */ /* 0x001ea80000300800 */
[----:B------:R-:W2:Y:S04]  /*f1b0*/  LDL.LU R5, [R1+0x344] ;  /* 0x0003440001057983 */ /* 0x000ea80000300800 */
[----:B------:R-:W2:Y:S04]  /*f1c0*/  LDL.LU R6, [R1+0x348] ;  /* 0x0003480001067983 */ /* 0x000ea80000300800 */
[----:B------:R-:W-:Y:S04]  /*f1d0*/  STL.64 [R1+0xf0], R20 ;  /* 0x0000f01401007387 */ /* 0x000fe80000100a00 */
[----:B------:R0:W-:Y:S04]  /*f1e0*/  STL.64 [R1+0xf8], R22 ;  /* 0x0000f81601007387 */ /* 0x0001e80000100a00 */
[----:B0-----:R-:W3:Y:S04]  /*f1f0*/  LDL.LU.64 R22, [R1+0x878] ;  /* 0x0008780001167983 */ /* 0x001ee80000300a00 */
[----:B------:R-:W3:Y:S01]  /*f200*/  LDL.LU.64 R20, [R1+0x870] ;  /* 0x0008700001147983 */ /* 0x000ee20000300a00 */
[----:B------:R-:W-:Y:S01]  /*f210*/  IMAD.MOV.U32 R7, RZ, RZ, R28 ;  /* 0x000000ffff077224 */ /* 0x000fe200078e001c */
[----:B---3--:R-:W-:-:S15]  /*f220*/  HMMA.16816.F32.BF16 R20, R12, R16, R20 ;  /* 0x000000100c14723c */ /* 0x008fde0000041814 */
[----:B------:R-:W-:-:S04]  /*f230*/  NOP ;  /* 0x0000000000007918 */ /* 0x000fc80000000000 */
[----:B------:R-:W-:Y:S01]  /*f240*/  STL [R1+0x254], R21 ;  /* 0x0002541501007387 */ /* 0x000fe20000100800 */
[----:B------:R-:W-:-:S03]  /*f250*/  IMAD.MOV.U32 R28, RZ, RZ, R20 ;  /* 0x000000ffff1c7224 */ /* 0x000fc600078e0014 */
[----:B------:R-:W-:Y:S04]  /*f260*/  STL.64 [R1+0x258], R22 ;  /* 0x0002581601007387 */ /* 0x000fe80000100a00 */
[----:B------:R-:W2:Y:S01]  /*f270*/  LDSM.16.M88.4 R20, [R29+UR5+0xe000] ;  /* 0x00e000051d14783b */ /* 0x000ea20008000200 */
[----:B------:R-:W-:-:S03]  /*f280*/  IMAD.MOV.U32 R17, RZ, RZ, R0 ;  /* 0x000000ffff117224 */ /* 0x000fc600078e0000 */
[----:B------:R0:W-:Y:S04]  /*f290*/  STL.64 [R1+0x838], R18 ;  /* 0x0008381201007387 */ /* 0x0001e80000100a00 */
[----:B------:R-:W3:Y:S04]  /*f2a0*/  LDL.LU R16, [R1+0x210] ;  /* 0x0002100001107983 */ /* 0x000ee80000300800 */
[----:B------:R-:W4:Y:S01]  /*f2b0*/  LDL.LU R0, [R1+0x86c] ;  /* 0x00086c0001007983 */ /* 0x000f220000300800 */
[----:B0-----:R-:W-:-:S03]  /*f2c0*/  IMAD.MOV.U32 R18, RZ, RZ, R2 ;  /* 0x000000ffff127224 */ /* 0x001fc600078e0002 */
[----:B------:R-:W3:Y:S01]  /*f2d0*/  LDL.LU R2, [R1+0x868] ;  /* 0x0008680001027983 */ /* 0x000ee20000300800 */
[----:B------:R-:W-:-:S03]  /*f2e0*/  IMAD.MOV.U32 R19, RZ, RZ, R3 ;  /* 0x000000ffff137224 */ /* 0x000fc600078e0003 */
[----:B------:R-:W3:Y:S04]  /*f2f0*/  LDL.LU R3, [R1+0x864] ;  /* 0x0008640001037983 */ /* 0x000ee80000300800 */
[----:B------:R0:W-:Y:S04]  /*f300*/  STL [R1+0x688], R28 ;  /* 0x0006881c01007387 */ /* 0x0001e80000100800 */
[----:B0-----:R-:W3:Y:S04]  /*f310*/  LDL R28, [R1+0x354] ;  /* 0x00035400011c7983 */ /* 0x001ee80000100800 */
[----:B------:R-:W4:Y:S01]  /*f320*/  LDL.LU R29, [R1+0x860] ;  /* 0x00086000011d7983 */ /* 0x000f220000300800 */
[----:B--2---:R-:W-:Y:S03]  /*f330*/  HMMA.16816.F32.BF16 R24, R24, R20, R4 ;  /* 0x000000141818723c */ /* 0x004fe60000041804 */
[----:B------:R-:W2:Y:S04]  /*f340*/  LDL.LU.64 R6, [R1+0x858] ;  /* 0x0008580001067983 */ /* 0x000ea80000300a00 */
[----:B------:R-:W2:-:S12]  /*f350*/  LDL.LU.64 R4, [R1+0x850] ;  /* 0x0008500001047983 */ /* 0x000e980000300a00 */
[----:B------:R-:W-:Y:S04]  /*f360*/  STL.64 [R1+0x50], R24 ;  /* 0x0000501801007387 */ /* 0x000fe80000100a00 */
[----:B------:R-:W-:Y:S04]  /*f370*/  STL.64 [R1+0x58], R26 ;  /* 0x0000581a01007387 */ /* 0x000fe80000100a00 */
[----:B---3--:R-:W0:Y:S01]  /*f380*/  LDSM.16.MT88.4 R24, [R28+UR5+0x13000] ;  /* 0x013000051c18783b */ /* 0x008e220008004200 */
[----:B--2---:R-:W-:Y:S03]  /*f390*/  HMMA.16816.F32.BF16 R8, R8, R20, R4 ;  /* 0x000000140808723c */ /* 0x004fe60000041804 */
[----:B------:R-:W2:Y:S04]  /*f3a0*/  LDL.LU.64 R6, [R1+0x848] ;  /* 0x0008480001067983 */ /* 0x000ea80000300a00 */
[----:B------:R-:W2:-:S12]  /*f3b0*/  LDL.LU.64 R4, [R1+0x840] ;  /* 0x0008400001047983 */ /* 0x000e980000300a00 */
[----:B------:R4:W-:Y:S04]  /*f3c0*/  STL.64 [R1+0xa0], R8 ;  /* 0x0000a00801007387 */ /* 0x0009e80000100a00 */
[----:B------:R1:W-:Y:S01]  /*f3d0*/  STL.64 [R1+0xa8], R10 ;  /* 0x0000a80a01007387 */ /* 0x0003e20000100a00 */
[----:B----4-:R-:W-:Y:S02]  /*f3e0*/  IMAD.MOV.U32 R8, RZ, RZ, R29 ;  /* 0x000000ffff087224 */ /* 0x010fe400078e001d */
[----:B------:R-:W-:Y:S02]  /*f3f0*/  IMAD.MOV.U32 R9, RZ, RZ, R3 ;  /* 0x000000ffff097224 */ /* 0x000fe400078e0003 */
[----:B-1----:R-:W-:Y:S02]  /*f400*/  IMAD.MOV.U32 R10, RZ, RZ, R2 ;  /* 0x000000ffff0a7224 */ /* 0x002fe400078e0002 */
[----:B------:R-:W-:-:S07]  /*f410*/  IMAD.MOV.U32 R11, RZ, RZ, R0 ;  /* 0x000000ffff0b7224 */ /* 0x000fce00078e0000 */
[----:B--2---:R-:W-:-:S15]  /*f420*/  HMMA.16816.F32.BF16 R4, R4, R20, R8 ;  /* 0x000000140404723c */ /* 0x004fde0000041808 */
[----:B------:R-:W-:-:S04]  /*f430*/  NOP ;  /* 0x0000000000007918 */ /* 0x000fc80000000000 */
[----:B------:R-:W-:Y:S01]  /*f440*/  STL.64 [R1+0x70], R4 ;  /* 0x0000700401007387 */ /* 0x000fe20000100a00 */
[----:B------:R-:W-:-:S03]  /*f450*/  IMAD.MOV.U32 R28, RZ, RZ, R7 ;  /* 0x000000ffff1c7224 */ /* 0x000fc600078e0007 */
[----:B------:R1:W-:Y:S04]  /*f460*/  STL [R1+0x78], R6 ;  /* 0x0000780601007387 */ /* 0x0003e80000100800 */
[----:B------:R-:W0:Y:S04]  /*f470*/  LDL.LU R8, [R1+0x200] ;  /* 0x0002000001087983 */ /* 0x000e280000300800 */
[----:B------:R-:W0:Y:S01]  /*f480*/  LDL.LU R9, [R1+0x204] ;  /* 0x0002040001097983 */ /* 0x000e220000300800 */
[----:B-1----:R-:W-:Y:S03]  /*f490*/  HMMA.16816.F32.BF16 R4, R12, R20, R16 ;  /* 0x000000140c04723c */ /* 0x002fe60000041810 */
[----:B------:R-:W0:Y:S04]  /*f4a0*/  LDL.LU R10, [R1+0x208] ;  /* 0x00020800010a7983 */ /* 0x000e280000300800 */
[----:B------:R-:W0:Y:S04]  /*f4b0*/  LDL.LU R11, [R1+0x20c] ;  /* 0x00020c00010b7983 */ /* 0x000e280000300800 */
[----:B------:R-:W0:Y:S04]  /*f4c0*/  LDL.64 R18, [R1+0x68] ;  /* 0x0000680001127983 */ /* 0x000e280000100a00 */
[----:B------:R-:W-:Y:S04]  /*f4d0*/  STL.64 [R1+0x830], R22 ;  /* 0x0008301601007387 */ /* 0x000fe80000100a00 */
[----:B------:R-:W2:Y:S01]  /*f4e0*/  LDL.LU R12, [R1+0x190] ;  /* 0x00019000010c7983 */ /* 0x000ea20000300800 */
[----:B------:R-:W-:-:S03]  /*f4f0*/  IMAD.MOV.U32 R2, RZ, RZ, R7 ;  /* 0x000000ffff027224 */ /* 0x000fc600078e0007 */
[----:B------:R-:W2:Y:S04]  /*f500*/  LDL.LU R13, [R1+0x194] ;  /* 0x00019400010d7983 */ /* 0x000ea80000300800 */
[----:B------:R-:W2:Y:S04]  /*f510*/  LDL.LU R14, [R1+0x198] ;  /* 0x00019800010e7983 */ /* 0x000ea80000300800 */
[----:B------:R-:W2:Y:S04]  /*f520*/  LDL.LU R15, [R1+0x19c] ;  /* 0x00019c00010f7983 */ /* 0x000ea80000300800 */
[----:B------:R-:W3:Y:S01]  /*f530*/  LDL R7, [R1+0x354] ;  /* 0x0003540001077983 */ /* 0x000ee20000100800 */
[----:B------:R-:W-:-:S02]  /*f540*/  IMAD.MOV.U32 R29, RZ, RZ, R4 ;  /* 0x000000ffff1d7224 */ /* 0x000fc400078e0004 */
[----:B------:R-:W-:Y:S02]  /*f550*/  IMAD.MOV.U32 R3, RZ, RZ, R5 ;  /* 0x000000ffff037224 */ /* 0x000fe400078e0005 */
[----:B------:R-:W-:Y:S01]  /*f560*/  IMAD.MOV.U32 R0, RZ, RZ, R6 ;  /* 0x000000ffff007224 */ /* 0x000fe200078e0006 */
[----:B---3--:R1:W-:Y:S04]  /*f570*/  STL [R1+0x7b0], R7 ;  /* 0x0007b00701007387 */ /* 0x0083e80000100800 */
[----:B------:R-:W3:Y:S04]  /*f580*/  LDL.LU R4, [R1+0x80] ;  /* 0x0000800001047983 */ /* 0x000ee80000300800 */
[----:B------:R-:W3:Y:S04]  /*f590*/  LDL.LU R5, [R1+0x84] ;  /* 0x0000840001057983 */ /* 0x000ee80000300800 */
[----:B------:R-:W4:Y:S04]  /*f5a0*/  LDL.LU R6, [R1+0x88] ;  /* 0x0000880001067983 */ /* 0x000f280000300800 */
[----:B-1----:R-:W4:Y:S04]  /*f5b0*/  LDL.LU R7, [R1+0x8c] ;  /* 0x00008c0001077983 */ /* 0x002f280000300800 */
[----:B----4-:R1:W-:Y:S04]  /*f5c0*/  STL.64 [R1+0x7c0], R6 ;  /* 0x0007c00601007387 */ /* 0x0103e80000100a00 */
[----:B---3--:R-:W-:Y:S04]  /*f5d0*/  STL.64 [R1+0x7b8], R4 ;  /* 0x0007b80401007387 */ /* 0x008fe80000100a00 */
[----:B-1----:R-:W3:Y:S04]  /*f5e0*/  LDL R6, [R1+0x8] ;  /* 0x0000080001067983 */ /* 0x002ee80000100800 */
[----:B------:R-:W3:Y:S04]  /*f5f0*/  LDL R7, [R1+0xc] ;  /* 0x00000c0001077983 */ /* 0x000ee80000100800 */
[----:B---3--:R1:W-:Y:S04]  /*f600*/  STL.64 [R1+0x7d8], R6 ;  /* 0x0007d80601007387 */ /* 0x0083e80000100a00 */
[----:B-1----:R-:W3:Y:S04]  /*f610*/  LDL.64 R6, [R1+0x18] ;  /* 0x0000180001067983 */ /* 0x002ee80000100a00 */
[----:B---3--:R1:W-:Y:S04]  /*f620*/  STL.64 [R1+0x7f0], R6 ;  /* 0x0007f00601007387 */ /* 0x0083e80000100a00 */
[----:B-1----:R-:W3:Y:S04]  /*f630*/  LDL.64 R6, [R1+0x28] ;  /* 0x0000280001067983 */ /* 0x002ee80000100a00 */
[----:B---3--:R1:W-:Y:S04]  /*f640*/  STL.64 [R1+0x808], R6 ;  /* 0x0008080601007387 */ /* 0x0083e80000100a00 */
[----:B------:R-:W3:Y:S04]  /*f650*/  LDL.LU R4, [R1+0x150] ;  /* 0x0001500001047983 */ /* 0x000ee80000300800 */
[----:B------:R-:W3:Y:S04]  /*f660*/  LDL.LU R5, [R1+0x154] ;  /* 0x0001540001057983 */ /* 0x000ee80000300800 */
[----:B-1----:R-:W4:Y:S04]  /*f670*/  LDL.LU R6, [R1+0x158] ;  /* 0x0001580001067983 */ /* 0x002f280000300800 */
[----:B------:R-:W4:Y:S01]  /*f680*/  LDL.LU R7, [R1+0x15c] ;  /* 0x00015c0001077983 */ /* 0x000f220000300800 */
[----:B0-----:R-:W-:Y:S01]  /*f690*/  HMMA.16816.F32.BF16 R20, R24, R18, R8 ;  /* 0x000000121814723c */ /* 0x001fe20000041808 */
[----:B------:R-:W-:-:S02]  /*f6a0*/  IMAD.MOV.U32 R10, RZ, RZ, R18 ;  /* 0x000000ffff0a7224 */ /* 0x000fc400078e0012 */
[----:B------:R-:W-:Y:S01]  /*f6b0*/  IMAD.MOV.U32 R9, RZ, RZ, R19 ;  /* 0x000000ffff097224 */ /* 0x000fe200078e0013 */
[----:B----4-:R0:W-:Y:S04]  /*f6c0*/  STL.64 [R1+0x828], R6 ;  /* 0x0008280601007387 */ /* 0x0101e80000100a00 */
[----:B---3--:R-:W-:Y:S04]  /*f6d0*/  STL.64 [R1+0x820], R4 ;  /* 0x0008200401007387 */ /* 0x008fe80000100a00 */
[----:B0-----:R-:W2:Y:S04]  /*f6e0*/  LDL.64 R6, [R1+0x48] ;  /* 0x0000480001067983 */ /* 0x001ea80000100a00 */
[----:B------:R-:W-:Y:S04]  /*f6f0*/  STL [R1+0x6a8], R2 ;  /* 0x0006a80201007387 */ /* 0x000fe80000100800 */
[----:B------:R-:W-:Y:S04]  /*f700*/  STL [R1+0x6a4], R0 ;  /* 0x0006a40001007387 */ /* 0x000fe80000100800 */
[----:B------:R-:W-:Y:S04]  /*f710*/  STL [R1+0x6a0], R3 ;  /* 0x0006a00301007387 */ /* 0x000fe80000100800 */
[----:B------:R-:W-:Y:S04]  /*f720*/  STL [R1+0x68c], R29 ;  /* 0x00068c1d01007387 */ /* 0x000fe80000100800 */
[----:B------:R-:W3:Y:S01]  /*f730*/  LDL.LU.64 R18, [R1+0x838] ;  /* 0x0008380001127983 */ /* 0x000ee20000300a00 */
[----:B------:R-:W-:-:S03]  /*f740*/  IMAD.MOV.U32 R16, RZ, RZ, R22 ;  /* 0x000000ffff107224 */ /* 0x000fc600078e0016 */
[----:B------:R0:W-:Y:S04]  /*f750*/  STL.64 [R1+0x270], R20 ;  /* 0x0002701401007387 */ /* 0x0001e80000100a00 */
[----:B------:R1:W-:Y:S01]  /*f760*/  STL.64 [R1+0x278], R22 ;  /* 0x0002781601007387 */ /* 0x0003e20000100a00 */
[----:B0-----:R-:W-:-:S03]  /*f770*/  IMAD.MOV.U32 R20, RZ, RZ, R21 ;  /* 0x000000ffff147224 */ /* 0x001fc600078e0015 */
[----:B-1----:R-:W4:Y:S01]  /*f780*/  LDL.LU.64 R22, [R1+0x830] ;  /* 0x0008300001167983 */ /* 0x002f220000300a00 */
[----:B--2---:R-:W-:Y:S01]  /*f790*/  HMMA.16816.F32.BF16 R12, R24, R6, R12 ;  /* 0x00000006180c723c */ /* 0x004fe2000004180c */
[----:B------:R-:W-:Y:S02]  /*f7a0*/  IMAD.MOV.U32 R11, RZ, RZ, R7 ;  /* 0x000000ffff0b7224 */ /* 0x000fe400078e0007 */
[----:B---3--:R0:W-:Y:S04]  /*f7b0*/  STL.64 [R1+0x818], R18 ;  /* 0x0008181201007387 */ /* 0x0081e80000100a00 */
[----:B------:R-:W-:Y:S04]  /*f7c0*/  STL [R1+0x810], R16 ;  /* 0x0008101001007387 */ /* 0x000fe80000100800 */
[----:B0-----:R-:W2:Y:S04]  /*f7d0*/  LDL.64 R18, [R1+0x38] ;  /* 0x0000380001127983 */ /* 0x001ea80000100a00 */
[----:B------:R-:W-:Y:S04]  /*f7e0*/  STL [R1+0x6ac], R20 ;  /* 0x0006ac1401007387 */ /* 0x000fe80000100800 */
[----:B------:R0:W-:Y:S04]  /*f7f0*/  STL.64 [R1+0x2c0], R12 ;  /* 0x0002c00c01007387 */ /* 0x0001e80000100a00 */
[----:B------:R-:W-:Y:S01]  /*f800*/  STL.64 [R1+0x2c8], R14 ;  /* 0x0002c80e01007387 */ /* 0x000fe20000100a00 */
[----:B0-----:R-:W-:-:S03]  /*f810*/  IMAD.MOV.U32 R12, RZ, RZ, R6 ;  /* 0x000000ffff0c7224 */ /* 0x001fc600078e0006 */
[----:B------:R-:W3:Y:S04]  /*f820*/  LDL.LU.64 R6, [R1+0x828] ;  /* 0x0008280001067983 */ /* 0x000ee80000300a00 */
[----:B------:R-:W3:Y:S04]  /*f830*/  LDL.LU.64 R4, [R1+0x820] ;  /* 0x0008200001047983 */ /* 0x000ee80000300a00 */
[----:B------:R-:W-:Y:S04]  /*f840*/  STL.64 [R1+0x800], R10 ;  /* 0x0008000a01007387 */ /* 0x000fe80000100a00 */
[----:B------:R0:W-:Y:S04]  /*f850*/  STL [R1+0x7f8], R9 ;  /* 0x0007f80901007387 */ /* 0x0001e80000100800 */
[----:B------:R-:W4:Y:S04]  /*f860*/  LDL.LU R8, [R1+0xc0] ;  /* 0x0000c00001087983 */ /* 0x000f280000300800 */
[----:B0-----:R-:W4:Y:S04]  /*f870*/  LDL.LU R9, [R1+0xc4] ;  /* 0x0000c40001097983 */ /* 0x001f280000300800 */
[----:B------:R-:W4:Y:S04]  /*f880*/  LDL.LU R10, [R1+0xc8] ;  /* 0x0000c800010a7983 */ /* 0x000f280000300800 */
[----:B------:R-:W4:Y:S01]  /*f890*/  LDL.LU R11, [R1+0xcc] ;  /* 0x0000cc00010b7983 */ /* 0x000f220000300800 */
[----:B--2---:R-:W-:-:S02]  /*f8a0*/  IMAD.MOV.U32 R14, RZ, RZ, R18 ;  /* 0x000000ffff0e7224 */ /* 0x004fc400078e0012 */
[----:B------:R-:W-:Y:S01]  /*f8b0*/  IMAD.MOV.U32 R13, RZ, RZ, R19 ;  /* 0x000000ffff0d7224 */ /* 0x000fe200078e0013 */
[----:B---3--:R-:W-:Y:S01]  /*f8c0*/  HMMA.16816.F32.BF16 R4, R24, R18, R4 ;  /* 0x000000121804723c */ /* 0x008fe20000041804 */
[----:B------:R-:W2:Y:S04]  /*f8d0*/  LDL.LU.64 R18, [R1+0x818] ;  /* 0x0008180001127983 */ /* 0x000ea80000300a00 */
[----:B------:R-:W3:-:S14]  /*f8e0*/  LDL.LU R16, [R1+0x810] ;  /* 0x0008100001107983 */ /* 0x000edc0000300800 */
[----:B------:R-:W-:Y:S01]  /*f8f0*/  STL.64 [R1+0x2e0], R4 ;  /* 0x0002e00401007387 */ /* 0x000fe20000100a00 */
[----:B------:R-:W-:-:S03]  /*f900*/  IMAD.MOV.U32 R17, RZ, RZ, R6 ;  /* 0x000000ffff117224 */ /* 0x000fc600078e0006 */
[----:B------:R0:W-:Y:S04]  /*f910*/  STL.64 [R1+0x2e8], R6 ;  /* 0x0002e80601007387 */ /* 0x0001e80000100a00 */
[----:B0-----:R-:W4:Y:S04]  /*f920*/  LDL.LU.64 R6, [R1+0x808] ;  /* 0x0008080001067983 */ /* 0x001f280000300a00 */
[----:B--2---:R-:W-:Y:S04]  /*f930*/  STL.64 [R1+0x7e8], R18 ;  /* 0x0007e81201007387 */ /* 0x004fe80000100a00 */
[----:B---3--:R0:W-:Y:S04]  /*f940*/  STL.64 [R1+0x7e0], R16 ;  /* 0x0007e01001007387 */ /* 0x0081e80000100a00 */
[----:B0-----:R-:W2:Y:S04]  /*f950*/  LDL.LU R16, [R1+0xb0] ;  /* 0x0000b00001107983 */ /* 0x001ea80000300800 */
[----:B------:R-:W2:Y:S04]  /*f960*/  LDL.LU R17, [R1+0xb4] ;  /* 0x0000b40001117983 */ /* 0x000ea80000300800 */
[----:B------:R-:W2:Y:S04]  /*f970*/  LDL.LU R18, [R1+0xb8] ;  /* 0x0000b80001127983 */ /* 0x000ea80000300800 */
[----:B------:R-:W2:Y:S01]  /*f980*/  LDL.LU R19, [R1+0xbc] ;  /* 0x0000bc0001137983 */ /* 0x000ea20000300800 */
[----:B----4-:R-:W-:Y:S03]  /*f990*/  HMMA.16816.F32.BF16 R8, R24, R6, R8 ;  /* 0x000000061808723c */ /* 0x010fe60000041808 */
[----:B------:R-:W-:Y:S04]  /*f9a0*/  STL [R1+0x7d0], R14 ;  /* 0x0007d00e01007387 */ /* 0x000fe80000100800 */
[----:B------:R0:W-:Y:S01]  /*f9b0*/  STL.64 [R1+0x7c8], R12 ;  /* 0x0007c80c01007387 */ /* 0x0001e20000100a00 */
[----:B------:R-:W-:-:S03]  /*f9c0*/  IMAD.MOV.U32 R3, RZ, RZ, R7 ;  /* 0x000000ffff037224 */ /* 0x000fc600078e0007 */
[----:B0-----:R-:W3:Y:S04]  /*f9d0*/  LDL.LU R12, [R1+0x90] ;  /* 0x00009000010c7983 */ /* 0x001ee80000300800 */
[----:B------:R-:W3:Y:S04]  /*f9e0*/  LDL.LU R13, [R1+0x94] ;  /* 0x00009400010d7983 */ /* 0x000ee80000300800 */
[----:B------:R-:W3:Y:S04]  /*f9f0*/  LDL.LU R14, [R1+0x98] ;  /* 0x00009800010e7983 */ /* 0x000ee80000300800 */
[----:B------:R-:W3:Y:S04]  /*fa00*/  LDL.LU R15, [R1+0x9c] ;  /* 0x00009c00010f7983 */ /* 0x000ee80000300800 */
[----:B------:R0:W-:Y:S04]  /*fa10*/  STL.64 [R1+0x300], R8 ;  /* 0x0003000801007387 */ /* 0x0001e80000100a00 */
[----:B------:R1:W-:Y:S01]  /*fa20*/  STL.64 [R1+0x308], R10 ;  /* 0x0003080a01007387 */ /* 0x0003e20000100a00 */
[----:B0-----:R-:W-:-:S03]  /*fa30*/  IMAD.MOV.U32 R8, RZ, RZ, R6 ;  /* 0x000000ffff087224 */ /* 0x001fc600078e0006 */
[----:B-1----:R-:W4:Y:S04]  /*fa40*/  LDL.LU.64 R10, [R1+0x800] ;  /* 0x00080000010a7983 */ /* 0x002f280000300a00 */
[----:B------:R-:W2:Y:S04]  /*fa50*/  LDL.LU R9, [R1+0x7f8] ;  /* 0x0007f80001097983 */ /* 0x000ea80000300800 */
[----:B------:R-:W2:Y:S02]  /*fa60*/  LDL.LU.64 R6, [R1+0x7f0] ;  /* 0x0007f00001067983 */ /* 0x000ea40000300a00 */
[----:B--2---:R-:W-:Y:S01]  /*fa70*/  HMMA.16816.F32.BF16 R16, R24, R6, R16 ;  /* 0x000000061810723c */ /* 0x004fe20000041810 */
[----:B------:R-:W-:-:S02]  /*fa80*/  IMAD.MOV.U32 R2, RZ, RZ, R6 ;  /* 0x000000ffff027224 */ /* 0x000fc400078e0006 */
[----:B------:R-:W-:-:S15]  /*fa90*/  IMAD.MOV.U32 R0, RZ, RZ, R7 ;  /* 0x000000ffff007224 */ /* 0x000fde00078e0007 */
[----:B------:R-:W-:Y:S01]  /*faa0*/  NOP ;  /* 0x0000000000007918 */ /* 0x000fe20000000000 */
[----:B------:R-:W-:Y:S04]  /*fab0*/  STL.64 [R1+0x310], R16 ;  /* 0x0003101001007387 */ /* 0x000fe80000100a00 */
[----:B------:R0:W-:Y:S04]  /*fac0*/  STL.64 [R1+0x318], R18 ;  /* 0x0003181201007387 */ /* 0x0001e80000100a00 */
[----:B0-----:R-:W2:Y:S04]  /*fad0*/  LDL.LU.64 R18, [R1+0x7e8] ;  /* 0x0007e80001127983 */ /* 0x001ea80000300a00 */
[----:B------:R-:W2:Y:S04]  /*fae0*/  LDL.LU.64 R16, [R1+0x7e0] ;  /* 0x0007e00001107983 */ /* 0x000ea80000300a00 */
[----:B------:R-:W3:Y:S01]  /*faf0*/  LDL.LU.64 R6, [R1+0x7d8] ;  /* 0x0007d80001067983 */ /* 0x000ee20000300a00 */
[----:B------:R-:W-:-:S02]  /*fb00*/  IMAD.MOV.U32 R21, RZ, RZ, R5 ;  /* 0x000000ffff157224 */ /* 0x000fc400078e0005 */
[----:B---3--:R-:W-:Y:S01]  /*fb10*/  HMMA.16816.F32.BF16 R4, R24, R6, R12 ;  /* 0x000000061804723c */ /* 0x008fe2000004180c */
[----:B------:R-:W3:Y:S04]  /*fb20*/  LDL.LU R14, [R1+0x7d0] ;  /* 0x0007d000010e7983 */ /* 0x000ee80000300800 */
[----:B------:R-:W2:-:S14]  /*fb30*/  LDL.LU.64 R12, [R1+0x7c8] ;  /* 0x0007c800010c7983 */ /* 0x000e9c0000300a00 */
        /* <DEDUP_REMOVED lines=8> */
[----:B0-----:R-:W2:Y:S04]  /*fbc0*/  LDL.LU R7, [R1+0x7b0] ;  /* 0x0007b00001077983 */ /* 0x001ea80000300800 */
[----:B------:R-:W-:Y:S04]  /*fbd0*/  STL.64 [R1+0x760], R18 ;  /* 0x0007601201007387 */ /* 0x000fe80000100a00 */
[----:B------:R0:W-:Y:S04]  /*fbe0*/  STL.64 [R1+0x758], R16 ;  /* 0x0007581001007387 */ /* 0x0001e80000100a00 */
[----:B0-----:R-:W3:Y:S04]  /*fbf0*/  LDL.LU R16, [R1+0x50] ;  /* 0x0000500001107983 */ /* 0x001ee80000300800 */
[----:B------:R-:W3:Y:S04]  /*fc00*/  LDL.LU R17, [R1+0x54] ;  /* 0x0000540001117983 */ /* 0x000ee80000300800 */
[----:B------:R-:W3:Y:S04]  /*fc10*/  LDL.LU R18, [R1+0x58] ;  /* 0x0000580001127983 */ /* 0x000ee80000300800 */
[----:B------:R-:W3:Y:S04]  /*fc20*/  LDL.LU R19, [R1+0x5c] ;  /* 0x00005c0001137983 */ /* 0x000ee80000300800 */
[----:B------:R0:W-:Y:S04]  /*fc30*/  STL.64 [R1+0x750], R22 ;  /* 0x0007501601007387 */ /* 0x0001e80000100a00 */
[----:B------:R-:W-:Y:S04]  /*fc40*/  STL [R1+0x748], R21 ;  /* 0x0007481501007387 */ /* 0x000fe80000100800 */
[----:B--2---:R-:W-:Y:S01]  /*fc50*/  LDSM.16.MT88.4 R4, [R7+UR5+0x13080] ;  /* 0x013080050704783b */ /* 0x004fe20008004200 */
[----:B---3--:R-:W-:Y:S01]  /*fc60*/  HMMA.16816.F32.BF16 R16, R24, R22, R16 ;  /* 0x000000161810723c */ /* 0x008fe20000041810 */
[----:B0-----:R-:W-:-:S02]  /*fc70*/  IMAD.MOV.U32 R22, RZ, RZ, R14 ;  /* 0x000000ffff167224 */ /* 0x001fc400078e000e */
[----:B------:R-:W-:-:S15]  /*fc80*/  IMAD.MOV.U32 R23, RZ, RZ, R13 ;  /* 0x000000ffff177224 */ /* 0x000fde00078e000d */
[----:B------:R-:W-:Y:S01]  /*fc90*/  NOP ;  /* 0x0000000000007918 */ /* 0x000fe20000000000 */
[----:B------:R-:W-:Y:S04]  /*fca0*/  STL.64 [R1+0x340], R16 ;  /* 0x0003401001007387 */ /* 0x000fe80000100a00 */
[----:B------:R-:W-:Y:S04]  /*fcb0*/  STL.64 [R1+0x348], R18 ;  /* 0x0003481201007387 */ /* 0x000fe80000100a00 */
[----:B------:R-:W2:Y:S04]  /*fcc0*/  LDL R15, [R1+0x35c] ;  /* 0x00035c00010f7983 */ /* 0x000ea80000100800 */
[----:B------:R0:W-:Y:S02]  /*fcd0*/  STL.64 [R1+0x790], R22 ;  /* 0x0007901601007387 */ /* 0x0001e40000100a00 */
[----:B0-----:R-:W-:-:S02]  /*fce0*/  IMAD.MOV.U32 R22, RZ, RZ, R12 ;  /* 0x000000ffff167224 */ /* 0x001fc400078e000c */
[----:B----4-:R-:W-:-:S05]  /*fcf0*/  IMAD.MOV.U32 R23, RZ, RZ, R11 ;  /* 0x000000ffff177224 */ /* 0x010fca00078e000b */
[----:B------:R0:W-:Y:S04]  /*fd00*/  STL.64 [R1+0x7a8], R22 ;  /* 0x0007a81601007387 */ /* 0x0001e80000100a00 */
[----:B------:R-:W3:Y:S04]  /*fd10*/  LDL.LU R16, [R1+0x120] ;  /* 0x0001200001107983 */ /* 0x000ee80000300800 */
[----:B------:R-:W3:Y:S04]  /*fd20*/  LDL.LU R17, [R1+0x124] ;  /* 0x0001240001117983 */ /* 0x000ee80000300800 */
[----:B------:R-:W4:Y:S04]  /*fd30*/  LDL.LU R18, [R1+0x128] ;  /* 0x0001280001127983 */ /* 0x000f280000300800 */
[----:B------:R-:W4:Y:S04]  /*fd40*/  LDL.LU R19, [R1+0x12c] ;  /* 0x00012c0001137983 */ /* 0x000f280000300800 */
[----:B------:R-:W2:Y:S04]  /*fd50*/  LDL.LU R20, [R1+0x230] ;  /* 0x0002300001147983 */ /* 0x000ea80000300800 */
[----:B------:R-:W2:Y:S04]  /*fd60*/  LDL.LU R21, [R1+0x234] ;  /* 0x0002340001157983 */ /* 0x000ea80000300800 */
[----:B0-----:R-:W2:Y:S04]  /*fd70*/  LDL.LU R22, [R1+0x238] ;  /* 0x0002380001167983 */ /* 0x001ea80000300800 */
[----:B------:R-:W2:Y:S01]  /*fd80*/  LDL.LU R23, [R1+0x23c] ;  /* 0x00023c0001177983 */ /* 0x000ea20000300800 */
[----:B------:R-:W-:-:S02]  /*fd90*/  IMAD.MOV.U32 R26, RZ, RZ, R10 ;  /* 0x000000ffff1a7224 */ /* 0x000fc400078e000a */
[----:B------:R-:W-:Y:S01]  /*fda0*/  IMAD.MOV.U32 R27, RZ, RZ, R9 ;  /* 0x000000ffff1b7224 */ /* 0x000fe200078e0009 */
[----:B----4-:R0:W-:Y:S04]  /*fdb0*/  STL.64 [R1+0x770], R18 ;  /* 0x0007701201007387 */ /* 0x0101e80000100a00 */
[----:B---3--:R1:W-:Y:S01]  /*fdc0*/  STL.64 [R1+0x768], R16 ;  /* 0x0007681001007387 */ /* 0x0083e20000100a00 */
[----:B0-----:R-:W-:Y:S02]  /*fdd0*/  IMAD.MOV.U32 R18, RZ, RZ, R8 ;  /* 0x000000ffff127224 */ /* 0x001fe400078e0008 */
[----:B------:R-:W-:Y:S01]  /*fde0*/  IMAD.MOV.U32 R19, RZ, RZ, R3 ;  /* 0x000000ffff137224 */ /* 0x000fe200078e0003 */
[----:B--2---:R-:W0:Y:S04]  /*fdf0*/  LDSM.16.MT88.4 R8, [R15+UR5+0x13000] ;  /* 0x013000050f08783b */ /* 0x004e280008004200 */
[----:B------:R2:W-:Y:S04]  /*fe00*/  STL.64 [R1+0x788], R18 ;  /* 0x0007881201007387 */ /* 0x0005e80000100a00 */
[----:B-1----:R-:W3:Y:S04]  /*fe10*/  LDL.LU R16, [R1+0x1c0] ;  /* 0x0001c00001107983 */ /* 0x002ee80000300800 */
[----:B------:R-:W3:Y:S04]  /*fe20*/  LDL.LU R17, [R1+0x1c4] ;  /* 0x0001c40001117983 */ /* 0x000ee80000300800 */
[----:B--2---:R-:W2:Y:S04]  /*fe30*/  LDL.LU R18, [R1+0x1c8] ;  /* 0x0001c80001127983 */ /* 0x004ea80000300800 */
[----:B------:R-:W2:Y:S04]  /*fe40*/  LDL.LU R19, [R1+0x1cc] ;  /* 0x0001cc0001137983 */ /* 0x000ea80000300800 */
[----:B------:R-:W1:Y:S04]  /*fe50*/  LDSM.16.MT88.4 R12, [R15+UR5+0x13080] ;  /* 0x013080050f0c783b */ /* 0x000e680008004200 */
[----:B--2---:R-:W-:Y:S04]  /*fe60*/  STL.64 [R1+0x7a0], R18 ;  /* 0x0007a01201007387 */ /* 0x004fe80000100a00 */
[----:B---3--:R2:W-:Y:S04]  /*fe70*/  STL.64 [R1+0x798], R16 ;  /* 0x0007981001007387 */ /* 0x0085e80000100a00 */
[----:B--2---:R-:W2:Y:S04]  /*fe80*/  LDL.LU R16, [R1+0x1f0] ;  /* 0x0001f00001107983 */ /* 0x004ea80000300800 */
[----:B------:R-:W2:Y:S04]  /*fe90*/  LDL.LU R17, [R1+0x1f4] ;  /* 0x0001f40001117983 */ /* 0x000ea80000300800 */
[----:B------:R-:W2:Y:S04]  /*fea0*/  LDL.LU R18, [R1+0x1f8] ;  /* 0x0001f80001127983 */ /* 0x000ea80000300800 */
[----:B------:R-:W2:Y:S04]  /*feb0*/  LDL.LU R19, [R1+0x1fc] ;  /* 0x0001fc0001137983 */ /* 0x000ea80000300800 */
[----:B0-----:R-:W-:Y:S04]  /*fec0*/  STL.64 [R1+0x740], R10 ;  /* 0x0007400a01007387 */ /* 0x001fe80000100a00 */
[----:B------:R0:W-:Y:S04]  /*fed0*/  STL.64 [R1+0x738], R8 ;  /* 0x0007380801007387 */ /* 0x0001e80000100a00 */
[----:B0-----:R-:W3:Y:S04]  /*fee0*/  LDL.LU R8, [R1+0xe0] ;  /* 0x0000e00001087983 */ /* 0x001ee80000300800 */
[----:B------:R-:W3:Y:S04]  /*fef0*/  LDL.LU R9, [R1+0xe4] ;  /* 0x0000e40001097983 */ /* 0x000ee80000300800 */
[----:B------:R-:W4:Y:S04]  /*ff00*/  LDL.LU R10, [R1+0xe8] ;  /* 0x0000e800010a7983 */ /* 0x000f280000300800 */
[----:B------:R-:W4:Y:S01]  /*ff10*/  LDL.LU R11, [R1+0xec] ;  /* 0x0000ec00010b7983 */ /* 0x000f220000300800 */
[C---:B------:R-:W-:Y:S03]  /*ff20*/  HMMA.16816.F32.BF16 R24, R4.reuse, R26, R20 ;  /* 0x0000001a0418723c */ /* 0x040fe60000041814 */
[----:B----4-:R-:W-:Y:S04]  /*ff30*/  STL.64 [R1+0x780], R10 ;  /* 0x0007800a01007387 */ /* 0x010fe80000100a00 */
[----:B---3--:R0:W-:Y:S04]  /*ff40*/  STL.64 [R1+0x778], R8 ;  /* 0x0007780801007387 */ /* 0x0081e80000100a00 */
[----:B0-----:R-:W3:Y:S04]  /*ff50*/  LDL.LU R8, [R1+0x170] ;  /* 0x0001700001087983 */ /* 0x001ee80000300800 */
[----:B------:R-:W3:Y:S04]  /*ff60*/  LDL.LU R9, [R1+0x174] ;  /* 0x0001740001097983 */ /* 0x000ee80000300800 */
[----:B------:R-:W3:Y:S04]  /*ff70*/  LDL.LU R10, [R1+0x178] ;  /* 0x00017800010a7983 */ /* 0x000ee80000300800 */
[----:B------:R-:W3:Y:S04]  /*ff80*/  LDL.LU R11, [R1+0x17c] ;  /* 0x00017c00010b7983 */ /* 0x000ee80000300800 */
[----:B-1----:R-:W-:Y:S04]  /*ff90*/  STL.64 [R1+0x698], R14 ;  /* 0x0006980e01007387 */ /* 0x002fe80000100a00 */
[----:B------:R-:W-:Y:S04]  /*ffa0*/  STL.64 [R1+0x690], R12 ;  /* 0x0006900c01007387 */ /* 0x000fe80000100a00 */
[----:B------:R-:W2:Y:S04]  /*ffb0*/  LDL.LU.64 R22, [R1+0x7a8] ;  /* 0x0007a80001167983 */ /* 0x000ea80000300a00 */
[----:B------:R-:W-:Y:S04]  /*ffc0*/  STL.64 [R1+0x150], R24 ;  /* 0x0001501801007387 */ /* 0x000fe80000100a00 */
[----:B------:R-:W-:Y:S01]  /*ffd0*/  STL.64 [R1+0x158], R26 ;  /* 0x0001581a01007387 */ /* 0x000fe20000100a00 */
        /* <DEDUP_REMOVED lines=9> */
[----:B------:R-:W3:-:S15]  /*10070*/  LDL.LU.64 R18, [R1+0x788] ;  /* 0x0007880001127983 */ /* 0x000ede0000300a00 */
[----:B------:R-:W-:-:S03]  /*10080*/  NOP ;  /* 0x0000000000007918 */ /* 0x000fc60000000000 */
[----:B------:R0:W-:Y:S01]  /*10090*/  STL.64 [R1+0x200], R20 ;  /* 0x0002001401007387 */ /* 0x0001e20000100a00 */
[----:B------:R-:W-:-:S03]  /*100a0*/  IMAD.MOV.U32 R27, RZ, RZ, R20 ;  /* 0x000000ffff1b7224 */ /* 0x000fc600078e0014 */
[----:B------:R1:W-:Y:S04]  /*100b0*/  STL.64 [R1+0x208], R22 ;  /* 0x0002081601007387 */ /* 0x0003e80000100a00 */
[----:B0-----:R-:W2:Y:S04]  /*100c0*/  LDL.LU R20, [R1+0xd0] ;  /* 0x0000d00001147983 */ /* 0x001ea80000300800 */
[----:B------:R-:W2:Y:S04]  /*100d0*/  LDL.LU R21, [R1+0xd4] ;  /* 0x0000d40001157983 */ /* 0x000ea80000300800 */
[----:B-1----:R-:W2:Y:S04]  /*100e0*/  LDL.LU R22, [R1+0xd8] ;  /* 0x0000d80001167983 */ /* 0x002ea80000300800 */
[----:B------:R-:W2:Y:S04]  /*100f0*/  LDL.LU R23, [R1+0xdc] ;  /* 0x0000dc0001177983 */ /* 0x000ea80000300800 */
[----:B------:R-:W-:Y:S04]  /*10100*/  STL.64 [R1+0x6b8], R26 ;  /* 0x0006b81a01007387 */ /* 0x000fe80000100a00 */
[----:B------:R0:W-:Y:S04]  /*10110*/  STL [R1+0x6b0], R25 ;  /* 0x0006b01901007387 */ /* 0x0001e80000100800 */
[----:B------:R-:W4:Y:S04]  /*10120*/  LDL.LU R24, [R1+0xf0] ;  /* 0x0000f00001187983 */ /* 0x000f280000300800 */
[----:B0-----:R-:W4:Y:S04]  /*10130*/  LDL.LU R25, [R1+0xf4] ;  /* 0x0000f40001197983 */ /* 0x001f280000300800 */
[----:B------:R-:W2:Y:S04]  /*10140*/  LDL.LU R26, [R1+0xf8] ;  /* 0x0000f800011a7983 */ /* 0x000ea80000300800 */
[----:B------:R-:W2:Y:S01]  /*10150*/  LDL.LU R27, [R1+0xfc] ;  /* 0x0000fc00011b7983 */ /* 0x000ea20000300800 */
[----:B---3--:R-:W-:Y:S03]  /*10160*/  HMMA.16816.F32.BF16 R16, R4, R18, R8 ;  /* 0x000000120410723c */ /* 0x008fe60000041808 */
[----:B--2---:R0:W-:Y:S04]  /*10170*/  STL.64 [R1+0x6c8], R26 ;  /* 0x0006c81a01007387 */ /* 0x0041e80000100a00 */
[----:B----4-:R-:W-:Y:S04]  /*10180*/  STL.64 [R1+0x6c0], R24 ;  /* 0x0006c01801007387 */ /* 0x010fe80000100a00 */
[----:B0-----:R-:W2:Y:S04]  /*10190*/  LDL.LU.64 R26, [R1+0x8] ;  /* 0x00000800011a7983 */ /* 0x001ea80000300a00 */
[----:B------:R-:W2:Y:S04]  /*101a0*/  LDL.LU.64 R10, [R1+0x780] ;  /* 0x00078000010a7983 */ /* 0x000ea80000300a00 */
[----:B------:R-:W2:Y:S04]  /*101b0*/  LDL.LU.64 R8, [R1+0x778] ;  /* 0x0007780001087983 */ /* 0x000ea80000300a00 */
[----:B------:R-:W-:Y:S04]  /*101c0*/  STL.64 [R1+0x230], R16 ;  /* 0x0002301001007387 */ /* 0x000fe80000100a00 */
[----:B------:R0:W-:Y:S04]  /*101d0*/  STL.64 [R1+0x238], R18 ;  /* 0x0002381201007387 */ /* 0x0001e80000100a00 */
[----:B0-----:R-:W3:Y:S04]  /*101e0*/  LDL.LU.64 R18, [R1+0x770] ;  /* 0x0007700001127983 */ /* 0x001ee80000300a00 */
[----:B------:R-:W3:Y:S01]  /*101f0*/  LDL.LU.64 R16, [R1+0x768] ;  /* 0x0007680001107983 */ /* 0x000ee20000300a00 */
[----:B------:R-:W-:-:S02]  /*10200*/  IMAD.MOV.U32 R14, RZ, RZ, R2 ;  /* 0x000000ffff0e7224 */ /* 0x000fc400078e0002 */
[----:B------:R-:W-:Y:S01]  /*10210*/  IMAD.MOV.U32 R15, RZ, RZ, R0 ;  /* 0x000000ffff0f7224 */ /* 0x000fe200078e0000 */
[C---:B--2---:R-:W-:Y:S08]  /*10220*/  HMMA.16816.F32.BF16 R8, R4.reuse, R26, R8 ;  /* 0x0000001a0408723c */ /* 0x044ff00000041808 */
[----:B---3--:R-:W-:Y:S01]  /*10230*/  HMMA.16816.F32.BF16 R12, R4, R14, R16 ;  /* 0x0000000e040c723c */ /* 0x008fe20000041810 */
[----:B------:R-:W2:Y:S04]  /*10240*/  LDL.LU.64 R18, [R1+0x760] ;  /* 0x0007600001127983 */ /* 0x000ea80000300a00 */
[----:B------:R-:W3:-:S14]  /*10250*/  LDL.LU.64 R16, [R1+0x758] ;  /* 0x0007580001107983 */ /* 0x000edc0000300a00 */
[----:B------:R0:W-:Y:S04]  /*10260*/  STL.64 [R1+0x280], R12 ;  /* 0x0002800c01007387 */ /* 0x0001e80000100a00 */
[----:B------:R1:W-:Y:S04]  /*10270*/  STL.64 [R1+0x288], R14 ;  /* 0x0002880e01007387 */ /* 0x0003e80000100a00 */
[----:B0-----:R-:W4:Y:S04]  /*10280*/  LDL.LU R12, [R1+0x220] ;  /* 0x00022000010c7983 */ /* 0x001f280000300800 */
[----:B------:R0:W-:Y:S04]  /*10290*/  STL.64 [R1+0x2a0], R8 ;  /* 0x0002a00801007387 */ /* 0x0001e80000100a00 */
[----:B------:R0:W-:Y:S04]  /*102a0*/  STL.64 [R1+0x2a8], R10 ;  /* 0x0002a80a01007387 */ /* 0x0001e80000100a00 */
[----:B------:R-:W4:Y:S04]  /*102b0*/  LDL.LU R13, [R1+0x224] ;  /* 0x00022400010d7983 */ /* 0x000f280000300800 */
[----:B-1----:R-:W4:Y:S04]  /*102c0*/  LDL.LU R14, [R1+0x228] ;  /* 0x00022800010e7983 */ /* 0x002f280000300800 */
[----:B------:R-:W4:Y:S04]  /*102d0*/  LDL.LU R15, [R1+0x22c] ;  /* 0x00022c00010f7983 */ /* 0x000f280000300800 */
[----:B0-----:R-:W2:Y:S04]  /*102e0*/  LDL.LU R8, [R1+0x70] ;  /* 0x0000700001087983 */ /* 0x001ea80000300800 */
[----:B------:R-:W2:Y:S04]  /*102f0*/  LDL.LU R9, [R1+0x74] ;  /* 0x0000740001097983 */ /* 0x000ea80000300800 */
[----:B------:R-:W2:Y:S04]  /*10300*/  LDL.LU R10, [R1+0x78] ;  /* 0x00007800010a7983 */ /* 0x000ea80000300800 */
[----:B------:R0:W-:Y:S04]  /*10310*/  STL.64 [R1+0x6d0], R26 ;  /* 0x0006d01a01007387 */ /* 0x0001e80000100a00 */
[----:B0-----:R-:W2:Y:S04]  /*10320*/  LDL.LU.64 R26, [R1+0x18] ;  /* 0x00001800011a7983 */ /* 0x001ea80000300a00 */
[----:B--2---:R0:W-:Y:S04]  /*10330*/  STL.64 [R1+0x6e8], R26 ;  /* 0x0006e81a01007387 */ /* 0x0041e80000100a00 */
[----:B0-----:R-:W2:Y:S04]  /*10340*/  LDL.LU.64 R26, [R1+0x28] ;  /* 0x00002800011a7983 */ /* 0x001ea80000300a00 */
[----:B--2---:R0:W-:Y:S04]  /*10350*/  STL.64 [R1+0x700], R26 ;  /* 0x0007001a01007387 */ /* 0x0041e80000100a00 */
[----:B0-----:R-:W2:Y:S01]  /*10360*/  LDL.LU.64 R26, [R1+0x38] ;  /* 0x00003800011a7983 */ /* 0x001ea20000300a00 */
[----:B------:R-:W-:Y:S03]  /*10370*/  HMMA.16816.F32.BF16 R20, R4, R18, R20 ;  /* 0x000000120414723c */ /* 0x000fe60000041814 */
[----:B--2---:R0:W-:Y:S04]  /*10380*/  STL.64 [R1+0x718], R26 ;  /* 0x0007181a01007387 */ /* 0x0041e80000100a00 */
[----:B0-----:R-:W2:Y:S04]  /*10390*/  LDL.LU.64 R26, [R1+0x48] ;  /* 0x00004800011a7983 */ /* 0x001ea80000300a00 */
[----:B--2---:R0:W-:Y:S04]  /*103a0*/  STL.64 [R1+0x730], R26 ;  /* 0x0007301a01007387 */ /* 0x0041e80000100a00 */
[----:B0-----:R-:W4:Y:S04]  /*103b0*/  LDL.LU.64 R26, [R1+0x68] ;  /* 0x00006800011a7983 */ /* 0x001f280000300a00 */
[----:B------:R-:W-:Y:S04]  /*103c0*/  STL.64 [R1+0x2d0], R20 ;  /* 0x0002d01401007387 */ /* 0x000fe80000100a00 */
[----:B------:R0:W-:Y:S04]  /*103d0*/  STL.64 [R1+0x2d8], R22 ;  /* 0x0002d81601007387 */ /* 0x0001e80000100a00 */
[----:B0-----:R-:W2:Y:S04]  /*103e0*/  LDL.LU.64 R22, [R1+0x750] ;  /* 0x0007500001167983 */ /* 0x001ea80000300a00 */
[----:B------:R-:W2:Y:S04]  /*103f0*/  LDL.LU R21, [R1+0x748] ;  /* 0x0007480001157983 */ /* 0x000ea80000300800 */
[----:B------:R-:W-:Y:S04]  /*10400*/  STL.64 [R1+0x6e0], R18 ;  /* 0x0006e01201007387 */ /* 0x000fe80000100a00 */
[----:B---3--:R0:W-:Y:S04]  /*10410*/  STL.64 [R1+0x6d8], R16 ;  /* 0x0006d81001007387 */ /* 0x0081e80000100a00 */
[----:B0-----:R-:W3:Y:S04]  /*10420*/  LDL.LU R16, [R1+0x130] ;  /* 0x0001300001107983 */ /* 0x001ee80000300800 */
[----:B------:R-:W3:Y:S04]  /*10430*/  LDL.LU R17, [R1+0x134] ;  /* 0x0001340001117983 */ /* 0x000ee80000300800 */
[----:B------:R-:W2:Y:S04]  /*10440*/  LDL.LU R18, [R1+0x138] ;  /* 0x0001380001127983 */ /* 0x000ea80000300800 */
[----:B------:R-:W2:Y:S04]  /*10450*/  LDL.LU R19, [R1+0x13c] ;  /* 0x00013c0001137983 */ /* 0x000ea80000300800 */
[----:B--2---:R-:W-:Y:S04]  /*10460*/  STL.64 [R1+0x6f8], R18 ;  /* 0x0006f81201007387 */ /* 0x004fe80000100a00 */
[----:B---3--:R0:W-:Y:S04]  /*10470*/  STL.64 [R1+0x6f0], R16 ;  /* 0x0006f01001007387 */ /* 0x0081e80000100a00 */
        /* <DEDUP_REMOVED lines=10> */
[----:B------:R-:W-:-:S07]  /*10520*/  IMAD.MOV.U32 R11, RZ, RZ, R28 ;  /* 0x000000ffff0b7224 */ /* 0x000fce00078e001c */
[----:B------:R-:W-:Y:S01]  /*10530*/  HMMA.16816.F32.BF16 R4, R4, R22, R8 ;  /* 0x000000160404723c */ /* 0x000fe20000041808 */
[----:B---3--:R-:W-:Y:S04]  /*10540*/  STL.64 [R1+0x728], R18 ;  /* 0x0007281201007387 */ /* 0x008fe80000100a00 */
[----:B--2---:R0:W-:Y:S04]  /*10550*/  STL.64 [R1+0x720], R16 ;  /* 0x0007201001007387 */ /* 0x0041e80000100a00 */
[----:B0-----:R-:W2:Y:S04]  /*10560*/  LDL.LU R16, [R1+0x1d0] ;  /* 0x0001d00001107983 */ /* 0x001ea80000300800 */
[----:B------:R-:W2:Y:S04]  /*10570*/  LDL.LU R17, [R1+0x1d4] ;  /* 0x0001d40001117983 */ /* 0x000ea80000300800 */
[----:B------:R-:W2:Y:S04]  /*10580*/  LDL.LU R18, [R1+0x1d8] ;  /* 0x0001d80001127983 */ /* 0x000ea80000300800 */
[----:B------:R-:W2:Y:S04]  /*10590*/  LDL.LU R19, [R1+0x1dc] ;  /* 0x0001dc0001137983 */ /* 0x000ea80000300800 */
[----:B------:R-:W4:Y:S04]  /*105a0*/  LDL.LU.64 R10, [R1+0x740] ;  /* 0x00074000010a7983 */ /* 0x000f280000300a00 */
[----:B------:R-:W4:Y:S04]  /*105b0*/  LDL.LU.64 R8, [R1+0x738] ;  /* 0x0007380001087983 */ /* 0x000f280000300a00 */
[----:B------:R0:W-:Y:S04]  /*105c0*/  STL.64 [R1+0x2f0], R4 ;  /* 0x0002f00401007387 */ /* 0x0001e80000100a00 */
[----:B------:R1:W-:Y:S04]  /*105d0*/  STL.64 [R1+0x2f8], R6 ;  /* 0x0002f80601007387 */ /* 0x0003e80000100a00 */
[----:B0-----:R-:W3:Y:S04]  /*105e0*/  LDL.LU R4, [R1+0x100] ;  /* 0x0001000001047983 */ /* 0x001ee80000300800 */
[----:B------:R-:W3:Y:S04]  /*105f0*/  LDL.LU R5, [R1+0x104] ;  /* 0x0001040001057983 */ /* 0x000ee80000300800 */
[----:B-1----:R-:W3:Y:S04]  /*10600*/  LDL.LU R6, [R1+0x108] ;  /* 0x0001080001067983 */ /* 0x002ee80000300800 */
[----:B------:R-:W3:Y:S01]  /*10610*/  LDL.LU R7, [R1+0x10c] ;  /* 0x00010c0001077983 */ /* 0x000ee20000300800 */
[----:B----4-:R-:W-:-:S15]  /*10620*/  HMMA.16816.F32.BF16 R12, R8, R26, R12 ;  /* 0x0000001a080c723c */ /* 0x010fde000004180c */
[----:B------:R-:W-:-:S04]  /*10630*/  NOP ;  /* 0x0000000000007918 */ /* 0x000fc80000000000 */
[----:B------:R0:W-:Y:S04]  /*10640*/  STL.64 [R1+0xc0], R12 ;  /* 0x0000c00c01007387 */ /* 0x0001e80000100a00 */
[----:B------:R-:W-:Y:S01]  /*10650*/  STL.64 [R1+0xc8], R14 ;  /* 0x0000c80e01007387 */ /* 0x000fe20000100a00 */
[----:B0-----:R-:W-:Y:S02]  /*10660*/  IMAD.MOV.U32 R13, RZ, RZ, R26 ;  /* 0x000000ffff0d7224 */ /* 0x001fe400078e001a */
[----:B------:R-:W-:Y:S02]  /*10670*/  IMAD.MOV.U32 R12, RZ, RZ, R27 ;  /* 0x000000ffff0c7224 */ /* 0x000fe400078e001b */
        /* <DEDUP_REMOVED lines=35> */
[----:B------:R-:W4:Y:S04]  /*108b0*/  LDL.LU.64 R16, [R1+0x6d8] ;  /* 0x0006d80001107983 */ /* 0x000f280000300a00 */
[----:B------:R-:W3:Y:S02]  /*108c0*/  LDL.LU.64 R26, [R1+0x6d0] ;  /* 0x0006d000011a7983 */ /* 0x000ee40000300a00 */
[----:B---3--:R-:W-:-:S15]  /*108d0*/  HMMA.16816.F32.BF16 R4, R8, R26, R4 ;  /* 0x0000001a0804723c */ /* 0x008fde0000041804 */
[----:B------:R-:W-:-:S04]  /*108e0*/  NOP ;  /* 0x0000000000007918 */ /* 0x000fc80000000000 */
[----:B------:R0:W-:Y:S04]  /*108f0*/  STL.64 [R1+0x220], R4 ;  /* 0x0002200401007387 */ /* 0x0001e80000100a00 */
[----:B------:R-:W-:Y:S01]  /*10900*/  STL.64 [R1+0x228], R6 ;  /* 0x0002280601007387 */ /* 0x000fe20000100a00 */
[----:B0-----:R-:W-:Y:S02]  /*10910*/  IMAD.MOV.U32 R5, RZ, RZ, R27 ;  /* 0x000000ffff057224 */ /* 0x001fe400078e001b */
[----:B------:R-:W-:Y:S02]  /*10920*/  IMAD.MOV.U32 R4, RZ, RZ, R26 ;  /* 0x000000ffff047224 */ /* 0x000fe400078e001a */
[----:B------:R-:W2:Y:S04]  /*10930*/  LDL.LU.64 R26, [R1+0x6c8] ;  /* 0x0006c800011a7983 */ /* 0x000ea80000300a00 */
[----:B------:R-:W2:Y:S02]  /*10940*/  LDL.LU.64 R24, [R1+0x6c0] ;  /* 0x0006c00001187983 */ /* 0x000ea40000300a00 */
[----:B--2---:R-:W-:-:S15]  /*10950*/  HMMA.16816.F32.BF16 R24, R8, R18, R24 ;  /* 0x000000120818723c */ /* 0x004fde0000041818 */
[----:B------:R-:W-:-:S04]  /*10960*/  NOP ;  /* 0x0000000000007918 */ /* 0x000fc80000000000 */
[----:B------:R0:W-:Y:S04]  /*10970*/  STL.64 [R1+0x290], R24 ;  /* 0x0002901801007387 */ /* 0x0001e80000100a00 */
[----:B------:R1:W-:Y:S01]  /*10980*/  STL.64 [R1+0x298], R26 ;  /* 0x0002981a01007387 */ /* 0x0003e20000100a00 */
[----:B0-----:R-:W-:-:S03]  /*10990*/  IMAD.MOV.U32 R24, RZ, RZ, R27 ;  /* 0x000000ffff187224 */ /* 0x001fc600078e001b */
[----:B-1----:R-:W2:Y:S04]  /*109a0*/  LDL.LU.64 R26, [R1+0x6b8] ;  /* 0x0006b800011a7983 */ /* 0x002ea80000300a00 */
[----:B------:R-:W3:Y:S04]  /*109b0*/  LDL.LU R25, [R1+0x6b0] ;  /* 0x0006b00001197983 */ /* 0x000ee80000300800 */
[----:B------:R0:W-:Y:S02]  /*109c0*/  STL.64 [R1+0x608], R18 ;  /* 0x0006081201007387 */ /* 0x0001e40000100a00 */
[----:B0-----:R-:W-:-:S02]  /*109d0*/  IMAD.MOV.U32 R18, RZ, RZ, R4 ;  /* 0x000000ffff127224 */ /* 0x001fc400078e0004 */
[----:B------:R-:W-:Y:S01]  /*109e0*/  IMAD.MOV.U32 R19, RZ, RZ, R5 ;  /* 0x000000ffff137224 */ /* 0x000fe200078e0005 */
[----:B------:R-:W2:Y:S04]  /*109f0*/  LDL.LU R4, [R1+0x53c] ;  /* 0x00053c0001047983 */ /* 0x000ea80000300800 */
[----:B------:R-:W2:Y:S04]  /*10a00*/  LDL.LU R5, [R1+0x558] ;  /* 0x0005580001057983 */ /* 0x000ea80000300800 */
[----:B------:R-:W2:Y:S04]  /*10a10*/  LDL.LU R6, [R1+0x544] ;  /* 0x0005440001067983 */ /* 0x000ea80000300800 */
[----:B------:R-:W2:Y:S04]  /*10a20*/  LDL.LU R7, [R1+0x564] ;  /* 0x0005640001077983 */ /* 0x000ea80000300800 */
[----:B--2---:R0:W-:Y:S04]  /*10a30*/  STL.64 [R1+0x640], R6 ;  /* 0x0006400601007387 */ /* 0x0041e80000100a00 */
[----:B------:R-:W-:Y:S01]  /*10a40*/  STL.64 [R1+0x638], R4 ;  /* 0x0006380401007387 */ /* 0x000fe20000100a00 */
[----:B0-----:R-:W-:-:S02]  /*10a50*/  IMAD.MOV.U32 R6, RZ, RZ, R20 ;  /* 0x000000ffff067224 */ /* 0x001fc400078e0014 */
[----:B------:R-:W-:Y:S01]  /*10a60*/  IMAD.MOV.U32 R7, RZ, RZ, R2 ;  /* 0x000000ffff077224 */ /* 0x000fe200078e0002 */
[----:B------:R-:W2:Y:S04]  /*10a70*/  LDL.LU R20, [R1+0x6ac] ;  /* 0x0006ac0001147983 */ /* 0x000ea80000300800 */
[----:B------:R-:W2:Y:S04]  /*10a80*/  LDL.LU R2, [R1+0x6a8] ;  /* 0x0006a80001027983 */ /* 0x000ea80000300800 */
[----:B------:R0:W-:Y:S02]  /*10a90*/  STL.64 [R1+0x658], R6 ;  /* 0x0006580601007387 */ /* 0x0001e40000100a00 */
[----:B0-----:R-:W-:-:S02]  /*10aa0*/  IMAD.MOV.U32 R6, RZ, RZ, R0 ;  /* 0x000000ffff067224 */ /* 0x001fc400078e0000 */
[----:B------:R-:W-:Y:S01]  /*10ab0*/  IMAD.MOV.U32 R7, RZ, RZ, R3 ;  /* 0x000000ffff077224 */ /* 0x000fe200078e0003 */
[----:B------:R-:W2:Y:S04]  /*10ac0*/  LDL.LU R0, [R1+0x6a4] ;  /* 0x0006a40001007983 */ /* 0x000ea80000300800 */
[----:B------:R-:W2:Y:S04]  /*10ad0*/  LDL.LU R3, [R1+0x6a0] ;  /* 0x0006a00001037983 */ /* 0x000ea80000300800 */
[----:B------:R0:W-:Y:S04]  /*10ae0*/  STL.64 [R1+0x670], R6 ;  /* 0x0006700601007387 */ /* 0x0001e80000100a00 */
[----:B----4-:R1:W-:Y:S01]  /*10af0*/  STL.64 [R1+0x600], R16 ;  /* 0x0006001001007387 */ /* 0x0103e20000100a00 */
[----:B0-----:R-:W-:-:S02]  /*10b00*/  IMAD.MOV.U32 R7, RZ, RZ, R12 ;  /* 0x000000ffff077224 */ /* 0x001fc400078e000c */
[----:B------:R-:W-:Y:S01]  /*10b10*/  IMAD.MOV.U32 R6, RZ, RZ, R13 ;  /* 0x000000ffff067224 */ /* 0x000fe200078e000d */
[----:B------:R-:W4:Y:S01]  /*10b20*/  LDL.LU R12, [R1+0xa0] ;  /* 0x0000a000010c7983 */ /* 0x000f220000300800 */
[----:B-1----:R-:W-:Y:S02]  /*10b30*/  IMAD.MOV.U32 R16, RZ, RZ, R15 ;  /* 0x000000ffff107224 */ /* 0x002fe400078e000f */
[----:B------:R-:W-:Y:S01]  /*10b40*/  IMAD.MOV.U32 R17, RZ, RZ, R14 ;  /* 0x000000ffff117224 */ /* 0x000fe200078e000e */
[----:B------:R-:W4:Y:S04]  /*10b50*/  LDL.LU R13, [R1+0xa4] ;  /* 0x0000a400010d7983 */ /* 0x000f280000300800 */
[----:B------:R-:W4:Y:S04]  /*10b60*/  LDL.LU R14, [R1+0xa8] ;  /* 0x0000a800010e7983 */ /* 0x000f280000300800 */
[----:B------:R-:W4:Y:S04]  /*10b70*/  LDL.LU R15, [R1+0xac] ;  /* 0x0000ac00010f7983 */ /* 0x000f280000300800 */
[----:B------:R-:W-:Y:S04]  /*10b80*/  STL.64 [R1+0x630], R18 ;  /* 0x0006301201007387 */ /* 0x000fe80000100a00 */
[----:B------:R0:W-:Y:S04]  /*10b90*/  STL.64 [R1+0x628], R16 ;  /* 0x0006281001007387 */ /* 0x0001e80000100a00 */
[----:B0-----:R-:W2:Y:S04]  /*10ba0*/  LDL.LU R16, [R1+0x110] ;  /* 0x0001100001107983 */ /* 0x001ea80000300800 */
        /* <DEDUP_REMOVED lines=14> */
[----:B------:R-:W2:Y:S01]  /*10c90*/  LDL.LU R19, [R1+0x1bc] ;  /* 0x0001bc0001137983 */ /* 0x000ea20000300800 */
[----:B----4-:R-:W-:Y:S03]  /*10ca0*/  HMMA.16816.F32.BF16 R8, R8, R22, R12 ;  /* 0x000000160808723c */ /* 0x010fe6000004180c */
[----:B--2---:R-:W-:Y:S04]  /*10cb0*/  STL.64 [R1+0x680], R18 ;  /* 0x0006801201007387 */ /* 0x004fe80000100a00 */
[----:B------:R0:W-:Y:S04]  /*10cc0*/  STL.64 [R1+0x678], R16 ;  /* 0x0006781001007387 */ /* 0x0001e80000100a00 */
[----:B0-----:R-:W2:Y:S04]  /*10cd0*/  LDL.LU R16, [R1+0x1e0] ;  /* 0x0001e00001107983 */ /* 0x001ea80000300800 */
[----:B------:R-:W2:Y:S04]  /*10ce0*/  LDL.LU R17, [R1+0x1e4] ;  /* 0x0001e40001117983 */ /* 0x000ea80000300800 */
[----:B------:R-:W2:Y:S04]  /*10cf0*/  LDL.LU R18, [R1+0x1e8] ;  /* 0x0001e80001127983 */ /* 0x000ea80000300800 */
[----:B------:R-:W2:Y:S04]  /*10d00*/  LDL.LU R19, [R1+0x1ec] ;  /* 0x0001ec0001137983 */ /* 0x000ea80000300800 */
[----:B------:R0:W-:Y:S04]  /*10d10*/  STL.64 [R1+0x5c8], R26 ;  /* 0x0005c81a01007387 */ /* 0x0001e80000100a00 */
[----:B0-----:R-:W4:Y:S04]  /*10d20*/  LDL.LU R26, [R1+0x4ec] ;  /* 0x0004ec00011a7983 */ /* 0x001f280000300800 */
[----:B------:R-:W2:Y:S04]  /*10d30*/  LDL.LU R27, [R1+0x568] ;  /* 0x00056800011b7983 */ /* 0x000ea80000300800 */
[----:B---3--:R0:W-:Y:S04]  /*10d40*/  STL.64 [R1+0x5c0], R24 ;  /* 0x0005c01801007387 */ /* 0x0081e80000100a00 */
[----:B0-----:R-:W3:Y:S04]  /*10d50*/  LDL.LU R24, [R1+0x450] ;  /* 0x0004500001187983 */ /* 0x001ee80000300800 */
[----:B------:R-:W2:Y:S04]  /*10d60*/  LDL.LU R25, [R1+0x55c] ;  /* 0x00055c0001197983 */ /* 0x000ea80000300800 */
[----:B------:R-:W2:Y:S04]  /*10d70*/  LDL.LU.64 R14, [R1+0x698] ;  /* 0x00069800010e7983 */ /* 0x000ea80000300a00 */
[----:B------:R-:W2:Y:S04]  /*10d80*/  LDL.LU.64 R12, [R1+0x690] ;  /* 0x00069000010c7983 */ /* 0x000ea80000300a00 */
[----:B------:R0:W-:Y:S04]  /*10d90*/  STL.64 [R1+0x2b0], R8 ;  /* 0x0002b00801007387 */ /* 0x0001e80000100a00 */
[----:B------:R-:W-:Y:S04]  /*10da0*/  STL.64 [R1+0x2b8], R10 ;  /* 0x0002b80a01007387 */ /* 0x000fe80000100a00 */
[----:B0-----:R-:W3:Y:S04]  /*10db0*/  LDL.LU R8, [R1+0x448] ;  /* 0x0004480001087983 */ /* 0x001ee80000300800 */
[----:B------:R-:W3:Y:S04]  /*10dc0*/  LDL.LU R9, [R1+0x54c] ;  /* 0x00054c0001097983 */ /* 0x000ee80000300800 */
[----:B------:R0:W-:Y:S04]  /*10dd0*/  STL.64 [R1+0x5e0], R22 ;  /* 0x0005e01601007387 */ /* 0x0001e80000100a00 */
[----:B------:R-:W-:Y:S01]  /*10de0*/  STL.64 [R1+0x5d8], R20 ;  /* 0x0005d81401007387 */ /* 0x000fe20000100a00 */
[----:B0-----:R-:W-:-:S03]  /*10df0*/  IMAD.MOV.U32 R22, RZ, RZ, R29 ;  /* 0x000000ffff167224 */ /* 0x001fc600078e001d */
[----:B------:R-:W3:Y:S01]  /*10e00*/  LDL.LU R29, [R1+0x68c] ;  /* 0x00068c00011d7983 */ /* 0x000ee20000300800 */
[----:B------:R-:W-:-:S03]  /*10e10*/  IMAD.MOV.U32 R23, RZ, RZ, R28 ;  /* 0x000000ffff177224 */ /* 0x000fc600078e001c */
        /* <DEDUP_REMOVED lines=18> */
[----:B0-----:R-:W3:Y:S04]  /*10f40*/  LDL.LU.64 R6, [R1+0x640] ;  /* 0x0006400001067983 */ /* 0x001ee80000300a00 */
[----:B------:R-:W3:Y:S01]  /*10f50*/  LDL.LU.64 R4, [R1+0x638] ;  /* 0x0006380001047983 */ /* 0x000ee20000300a00 */
[----:B------:R-:W-:-:S02]  /*10f60*/  IMAD.MOV.U32 R10, RZ, RZ, R11 ;  /* 0x000000ffff0a7224 */ /* 0x000fc400078e000b */
[----:B------:R-:W0:Y:S02]  /*10f70*/  LDC R11, c[0x0][0x3ac] ;  /* 0x0000eb00ff0b7b82 */ /* 0x000e240000000800 */
[----:B0-----:R-:W-:Y:S01]  /*10f80*/  IMAD.SHL.U32 R11, R11, 0x40, RZ ;  /* 0x000000400b0b7824 */ /* 0x001fe200078e00ff */
[----:B--2---:R-:W-:Y:S01]  /*10f90*/  HMMA.16816.F32.BF16 R20, R12, R22, R16 ;  /* 0x000000160c14723c */ /* 0x004fe20000041810 */
[----:B------:R-:W2:Y:S04]  /*10fa0*/  LDL.LU.64 R18, [R1+0x630] ;  /* 0x0006300001127983 */ /* 0x000ea80000300a00 */
[----:B------:R-:W2:Y:S01]  /*10fb0*/  LDL.LU.64 R16, [R1+0x628] ;  /* 0x0006280001107983 */ /* 0x000ea20000300a00 */
[----:B---3--:R-:W-:-:S04]  /*10fc0*/  LOP3.LUT R5, R5, R4, RZ, 0x3c, !PT ;  /* 0x0000000405057212 */ /* 0x008fc800078e3cff */
[----:B------:R-:W-:Y:S02]  /*10fd0*/  LOP3.LUT R4, R5, R4, RZ, 0x3c, !PT ;  /* 0x0000000405047212 */ /* 0x000fe400078e3cff */
[----:B------:R-:W-:Y:S02]  /*10fe0*/  LOP3.LUT R7, R7, R6, RZ, 0x3c, !PT ;  /* 0x0000000607077212 */ /* 0x000fe400078e3cff */
[----:B------:R-:W-:Y:S02]  /*10ff0*/  LOP3.LUT R5, R5, R4, RZ, 0x3c, !PT ;  /* 0x0000000405057212 */ /* 0x000fe400078e3cff */
[----:B------:R-:W-:Y:S01]  /*11000*/  LOP3.LUT R6, R7, R6, RZ, 0x3c, !PT ;  /* 0x0000000607067212 */ /* 0x000fe200078e3cff */
[----:B------:R-:W-:-:S03]  /*11010*/  IMAD.WIDE R4, R11, 0x2, R4 ;  /* 0x000000020b047825 */ /* 0x000fc600078e0204 */
[----:B------:R-:W-:Y:S02]  /*11020*/  LOP3.LUT R7, R7, R6, RZ, 0x3c, !PT ;  /* 0x0000000607077212 */ /* 0x000fe400078e3cff */
[----:B------:R0:W-:Y:S01]  /*11030*/  STL [R1+0x558], R4 ;  /* 0x0005580401007387 */ /* 0x0001e20000100800 */
[----:B------:R-:W-:-:S03]  /*11040*/  IMAD.WIDE R6, R11, 0x2, R6 ;  /* 0x000000020b067825 */ /* 0x000fc600078e0206 */
[----:B------:R-:W-:Y:S04]  /*11050*/  STL.64 [R1+0x100], R20 ;  /* 0x0001001401007387 */ /* 0x000fe80000100a00 */
[----:B------:R-:W-:Y:S04]  /*11060*/  STL.64 [R1+0x108], R22 ;  /* 0x0001081601007387 */ /* 0x000fe80000100a00 */
[----:B------:R1:W-:Y:S01]  /*11070*/  STL [R1+0x53c], R5 ;  /* 0x00053c0501007387 */ /* 0x0003e20000100800 */
[----:B0-----:R-:W-:-:S03]  /*11080*/  IMAD.MOV.U32 R4, RZ, RZ, R9 ;  /* 0x000000ffff047224 */ /* 0x001fc600078e0009 */
[----:B------:R0:W-:Y:S01]  /*11090*/  STL [R1+0x564], R6 ;  /* 0x0005640601007387 */ /* 0x0001e20000100800 */
[----:B-1----:R-:W-:-:S03]  /*110a0*/  IMAD.MOV.U32 R5, RZ, RZ, R8 ;  /* 0x000000ffff057224 */ /* 0x002fc600078e0008 */
[----:B------:R1:W-:Y:S01]  /*110b0*/  STL [R1+0x544], R7 ;  /* 0x0005440701007387 */ /* 0x0003e20000100800 */
[----:B------:R-:W-:-:S04]  /*110c0*/  IMAD.WIDE R4, R11, 0x2, R4 ;  /* 0x000000020b047825 */ /* 0x000fc800078e0204 */
[----:B0-----:R-:W-:Y:S02]  /*110d0*/  IMAD.MOV.U32 R6, RZ, RZ, R25 ;  /* 0x000000ffff067224 */ /* 0x001fe400078e0019 */
[----:B-1----:R-:W-:Y:S01]  /*110e0*/  IMAD.MOV.U32 R7, RZ, RZ, R24 ;  /* 0x000000ffff077224 */ /* 0x002fe200078e0018 */
[----:B------:R0:W-:Y:S01]  /*110f0*/  STL [R1+0x54c], R4 ;  /* 0x00054c0401007387 */ /* 0x0001e20000100800 */
[----:B------:R-:W-:-:S03]  /*11100*/  IMAD.WIDE R6, R11, 0x2, R6 ;  /* 0x000000020b067825 */ /* 0x000fc600078e0206 */
[----:B------:R1:W-:Y:S04]  /*11110*/  STL [R1+0x448], R5 ;  /* 0x0004480501007387 */ /* 0x0003e80000100800 */
[----:B0-----:R-:W3:Y:S04]  /*11120*/  LDL.LU R4, [R1+0x36c] ;  /* 0x00036c0001047983 */ /* 0x001ee80000300800 */
[----:B-1----:R-:W3:Y:S04]  /*11130*/  LDL.LU R5, [R1+0x550] ;  /* 0x0005500001057983 */ /* 0x002ee80000300800 */
[----:B------:R-:W2:Y:S04]  /*11140*/  LDL.LU R20, [R1+0x458] ;  /* 0x0004580001147983 */ /* 0x000ea80000300800 */
[----:B------:R-:W2:Y:S04]  /*11150*/  LDL.LU R21, [R1+0x548] ;  /* 0x0005480001157983 */ /* 0x000ea80000300800 */
[----:B------:R0:W-:Y:S04]  /*11160*/  STL [R1+0x55c], R6 ;  /* 0x00055c0601007387 */ /* 0x0001e80000100800 */
[----:B------:R1:W-:Y:S04]  /*11170*/  STL [R1+0x450], R7 ;  /* 0x0004500701007387 */ /* 0x0003e80000100800 */
[----:B0-----:R-:W2:Y:S04]  /*11180*/  LDL.LU R6, [R1+0x3b8] ;  /* 0x0003b80001067983 */ /* 0x001ea80000300800 */
[----:B-1----:R-:W2:Y:S01]  /*11190*/  LDL.LU R7, [R1+0x554] ;  /* 0x0005540001077983 */ /* 0x002ea20000300800 */
[----:B------:R-:W-:-:S02]  /*111a0*/  IMAD.MOV.U32 R8, RZ, RZ, R27 ;  /* 0x000000ffff087224 */ /* 0x000fc400078e001b */
[----:B----4-:R-:W-:Y:S02]  /*111b0*/  IMAD.MOV.U32 R9, RZ, RZ, R26 ;  /* 0x000000ffff097224 */ /* 0x010fe400078e001a */
[----:B------:R-:W-:-:S05]  /*111c0*/  IMAD.WIDE R8, R11, 0x2, R8 ;  /* 0x000000020b087825 */ /* 0x000fca00078e0208 */
[----:B------:R0:W-:Y:S04]  /*111d0*/  STL [R1+0x568], R8 ;  /* 0x0005680801007387 */ /* 0x0001e80000100800 */
[----:B------:R1:W-:Y:S04]  /*111e0*/  STL [R1+0x4ec], R9 ;  /* 0x0004ec0901007387 */ /* 0x0003e80000100800 */
[----:B0-----:R-:W4:Y:S04]  /*111f0*/  LDL.LU R8, [R1+0x454] ;  /* 0x0004540001087983 */ /* 0x001f280000300800 */
[----:B-1----:R-:W4:Y:S04]  /*11200*/  LDL.LU R9, [R1+0x560] ;  /* 0x0005600001097983 */ /* 0x002f280000300800 */
[----:B------:R-:W4:Y:S04]  /*11210*/  LDL.LU R22, [R1+0x374] ;  /* 0x0003740001167983 */ /* 0x000f280000300800 */
[----:B------:R-:W4:Y:S04]  /*11220*/  LDL.LU R23, [R1+0x44c] ;  /* 0x00044c0001177983 */ /* 0x000f280000300800 */
[----:B------:R-:W4:Y:S04]  /*11230*/  LDL.LU R24, [R1+0x3c0] ;  /* 0x0003c00001187983 */ /* 0x000f280000300800 */
[----:B------:R-:W4:Y:S04]  /*11240*/  LDL.LU R25, [R1+0x45c] ;  /* 0x00045c0001197983 */ /* 0x000f280000300800 */
[----:B------:R-:W4:Y:S04]  /*11250*/  LDL.LU R26, [R1+0x460] ;  /* 0x00046000011a7983 */ /* 0x000f280000300800 */
[----:B------:R-:W4:Y:S01]  /*11260*/  LDL.LU R27, [R1+0x4f4] ;  /* 0x0004f400011b7983 */ /* 0x000f220000300800 */
[----:B---3--:R-:W-:-:S04]  /*11270*/  LOP3.LUT R5, R5, R4, RZ, 0x3c, !PT ;  /* 0x0000000405057212 */ /* 0x008fc800078e3cff */
[----:B------:R-:W-:-:S04]  /*11280*/  LOP3.LUT R4, R5, R4, RZ, 0x3c, !PT ;  /* 0x0000000405047212 */ /* 0x000fc800078e3cff */
[----:B------:R-:W-:-:S03]  /*11290*/  LOP3.LUT R5, R5, R4, RZ, 0x3c, !PT ;  /* 0x0000000405057212 */ /* 0x000fc600078e3cff */
[----:B------:R-:W-:Y:S01]  /*112a0*/  IMAD.WIDE R4, R11, 0x2, R4 ;  /* 0x000000020b047825 */ /* 0x000fe200078e0204 */
[----:B--2---:R-:W-:-:S04]  /*112b0*/  LOP3.LUT R7, R7, R6, RZ, 0x3c, !PT ;  /* 0x0000000607077212 */ /* 0x004fc800078e3cff */
[----:B------:R-:W-:-:S04]  /*112c0*/  LOP3.LUT R6, R7, R6, RZ, 0x3c, !PT ;  /* 0x0000000607067212 */ /* 0x000fc800078e3cff */
[----:B------:R-:W-:Y:S01]  /*112d0*/  LOP3.LUT R7, R7, R6, RZ, 0x3c, !PT ;  /* 0x0000000607077212 */ /* 0x000fe200078e3cff */
[----:B------:R0:W-:Y:S02]  /*112e0*/  STL [R1+0x550], R4 ;  /* 0x0005500401007387 */ /* 0x0001e40000100800 */
[----:B------:R-:W-:Y:S02]  /*112f0*/  IMAD.WIDE R6, R11, 0x2, R6 ;  /* 0x000000020b067825 */ /* 0x000fe400078e0206 */
[----:B------:R1:W-:Y:S04]  /*11300*/  STL [R1+0x36c], R5 ;  /* 0x00036c0501007387 */ /* 0x0003e80000100800 */
[----:B0-----:R-:W2:Y:S04]  /*11310*/  LDL.LU R4, [R1+0x370] ;  /* 0x0003700001047983 */ /* 0x001ea80000300800 */
[----:B-1----:R-:W2:Y:S04]  /*11320*/  LDL.LU R5, [R1+0x4f0] ;  /* 0x0004f00001057983 */ /* 0x002ea80000300800 */
[----:B------:R0:W-:Y:S04]  /*11330*/  STL [R1+0x554], R6 ;  /* 0x0005540601007387 */ /* 0x0001e80000100800 */
[----:B------:R1:W-:Y:S04]  /*11340*/  STL [R1+0x3b8], R7 ;  /* 0x0003b80701007387 */ /* 0x0003e80000100800 */
[----:B0-----:R-:W3:Y:S04]  /*11350*/  LDL.LU R6, [R1+0x3bc] ;  /* 0x0003bc0001067983 */ /* 0x001ee80000300800 */
[----:B-1----:R-:W3:Y:S01]  /*11360*/  LDL.LU R7, [R1+0x540] ;  /* 0x0005400001077983 */ /* 0x002ee20000300800 */
[----:B----4-:R-:W-:-:S04]  /*11370*/  LOP3.LUT R9, R9, R8, RZ, 0x3c, !PT ;  /* 0x0000000809097212 */ /* 0x010fc800078e3cff */
[----:B------:R-:W-:-:S04]  /*11380*/  LOP3.LUT R8, R9, R8, RZ, 0x3c, !PT ;  /* 0x0000000809087212 */ /* 0x000fc800078e3cff */
[----:B------:R-:W-:-:S03]  /*11390*/  LOP3.LUT R9, R9, R8, RZ, 0x3c, !PT ;  /* 0x0000000809097212 */ /* 0x000fc600078e3cff */
[----:B------:R-:W-:-:S05]  /*113a0*/  IMAD.WIDE R8, R11, 0x2, R8 ;  /* 0x000000020b087825 */ /* 0x000fca00078e0208 */
[----:B------:R0:W-:Y:S04]  /*113b0*/  STL [R1+0x560], R8 ;  /* 0x0005600801007387 */ /* 0x0001e80000100800 */
[----:B------:R1:W-:Y:S01]  /*113c0*/  STL [R1+0x454], R9 ;  /* 0x0004540901007387 */ /* 0x0003e20000100800 */
[----:B0-----:R-:W-:Y:S02]  /*113d0*/  IMAD.MOV.U32 R8, RZ, RZ, R21 ;  /* 0x000000ffff087224 */ /* 0x001fe400078e0015 */
[----:B-1----:R-:W-:Y:S02]  /*113e0*/  IMAD.MOV.U32 R9, RZ, RZ, R20 ;  /* 0x000000ffff097224 */ /* 0x002fe400078e0014 */
[----:B------:R-:W-:Y:S01]  /*113f0*/  IMAD.WIDE R8, R11, 0x2, R8 ;  /* 0x000000020b087825 */ /* 0x000fe200078e0208 */
[----:B--2---:R-:W-:-:S04]  /*11400*/  LOP3.LUT R5, R5, R4, RZ, 0x3c, !PT ;  /* 0x0000000405057212 */ /* 0x004fc800078e3cff */
[----:B------:R-:W-:-:S04]  /*11410*/  LOP3.LUT R4, R5, R4, RZ, 0x3c, !PT ;  /* 0x0000000405047212 */ /* 0x000fc800078e3cff */
[----:B------:R-:W-:-:S03]  /*11420*/  LOP3.LUT R5, R5, R4, RZ, 0x3c, !PT ;  /* 0x0000000405057212 */ /* 0x000fc600078e3cff */
[----:B------:R-:W-:Y:S01]  /*11430*/  IMAD.WIDE R4, R11, 0x2, R4 ;  /* 0x000000020b047825 */ /* 0x000fe200078e0204 */
[----:B---3--:R-:W-:-:S04]  /*11440*/  LOP3.LUT R7, R7, R6, RZ, 0x3c, !PT ;  /* 0x0000000607077212 */ /* 0x008fc800078e3cff */
[----:B------:R-:W-:-:S04]  /*11450*/  LOP3.LUT R6, R7, R6, RZ, 0x3c, !PT ;  /* 0x0000000607067212 */ /* 0x000fc800078e3cff */
[----:B------:R-:W-:Y:S01]  /*11460*/  LOP3.LUT R7, R7, R6, RZ, 0x3c, !PT ;  /* 0x0000000607077212 */ /* 0x000fe200078e3cff */
[----:B------:R0:W-:Y:S02]  /*11470*/  STL [R1+0x4f0], R4 ;  /* 0x0004f00401007387 */ /* 0x0001e40000100800 */
[C---:B------:R-:W-:Y:S02]  /*11480*/  IMAD.WIDE R6, R11.reuse, 0x2, R6 ;  /* 0x000000020b067825 */ /* 0x040fe400078e0206 */
[----:B------:R1:W-:Y:S02]  /*11490*/  STL [R1+0x370], R5 ;  /* 0x0003700501007387 */ /* 0x0003e40000100800 */
[----:B0-----:R-:W-:Y:S02]  /*114a0*/  IMAD.MOV.U32 R4, RZ, RZ, R23 ;  /* 0x000000ffff047224 */ /* 0x001fe400078e0017 */
[----:B-1----:R-:W-:Y:S01]  /*114b0*/  IMAD.MOV.U32 R5, RZ, RZ, R22 ;  /* 0x000000ffff057224 */ /* 0x002fe200078e0016 */
[----:B------:R0:W-:Y:S01]  /*114c0*/  STL [R1+0x540], R6 ;  /* 0x0005400601007387 */ /* 0x0001e20000100800 */
[----:B------:R-:W-:-:S03]  /*114d0*/  IMAD.WIDE R4, R11, 0x2, R4 ;  /* 0x000000020b047825 */ /* 0x000fc600078e0204 */
[----:B------:R1:W-:Y:S04]  /*114e0*/  STL [R1+0x3bc], R7 ;  /* 0x0003bc0701007387 */ /* 0x0003e80000100800 */
[----:B------:R-:W-:Y:S01]  /*114f0*/  STL [R1+0x548], R8 ;  /* 0x0005480801007387 */ /* 0x000fe20000100800 */
[----:B0-----:R-:W-:Y:S02]  /*11500*/  IMAD.MOV.U32 R6, RZ, RZ, R25 ;  /* 0x000000ffff067224 */ /* 0x001fe400078e0019 */
[----:B-1----:R-:W-:Y:S01]  /*11510*/  IMAD.MOV.U32 R7, RZ, RZ, R24 ;  /* 0x000000ffff077224 */ /* 0x002fe200078e0018 */
[----:B------:R-:W-:Y:S01]  /*11520*/  STL [R1+0x458], R9 ;  /* 0x0004580901007387 */ /* 0x000fe20000100800 */
[----:B------:R-:W-:-:S03]  /*11530*/  IMAD.WIDE R6, R11, 0x2, R6 ;  /* 0x000000020b067825 */ /* 0x000fc600078e0206 */
[----:B------:R0:W-:Y:S04]  /*11540*/  STL [R1+0x44c], R4 ;  /* 0x00044c0401007387 */ /* 0x0001e80000100800 */
[----:B------:R1:W-:Y:S04]  /*11550*/  STL [R1+0x374], R5 ;  /* 0x0003740501007387 */ /* 0x0003e80000100800 */
[----:B0-----:R-:W2:Y:S04]  /*11560*/  LDL.LU R4, [R1+0x378] ;  /* 0x0003780001047983 */ /* 0x001ea80000300800 */
[----:B-1----:R-:W2:Y:S04]  /*11570*/  LDL.LU R5, [R1+0x3c4] ;  /* 0x0003c40001057983 */ /* 0x002ea80000300800 */
[----:B------:R-:W3:Y:S04]  /*11580*/  LDL.LU R20, [R1+0x470] ;  /* 0x0004700001147983 */ /* 0x000ee80000300800 */
[----:B------:R-:W4:Y:S04]  /*11590*/  LDL.LU R21, [R1+0x4fc] ;  /* 0x0004fc0001157983 */ /* 0x000f280000300800 */
[----:B------:R0:W-:Y:S04]  /*115a0*/  STL [R1+0x45c], R6 ;  /* 0x00045c0601007387 */ /* 0x0001e80000100800 */
[----:B------:R1:W-:Y:S04]  /*115b0*/  STL [R1+0x3c0], R7 ;  /* 0x0003c00701007387 */ /* 0x0003e80000100800 */
[----:B0-----:R-:W3:Y:S04]  /*115c0*/  LDL.LU R6, [R1+0x3c8] ;  /* 0x0003c80001067983 */ /* 0x001ee80000300800 */
[----:B-1----:R-:W3:Y:S01]  /*115d0*/  LDL.LU R7, [R1+0x464] ;  /* 0x0004640001077983 */ /* 0x002ee20000300800 */
[----:B------:R-:W-:-:S02]  /*115e0*/  IMAD.MOV.U32 R8, RZ, RZ, R27 ;  /* 0x000000ffff087224 */ /* 0x000fc400078e001b */
[----:B------:R-:W-:Y:S02]  /*115f0*/  IMAD.MOV.U32 R9, RZ, RZ, R26 ;  /* 0x000000ffff097224 */ /* 0x000fe400078e001a */
        /* <DEDUP_REMOVED lines=206> */
[----:B------:R1:W-:Y:S01]  /*122e0*/  STL [R1+0x4a8], R9 ;  /* 0x0004a80901007387 */ /* 0x0003e20000100800 */
[----:B------:R-:W-:-:S03]  /*122f0*/  IMAD.MOV.U32 R23, RZ, RZ, R16 ;  /* 0x000000ffff177224 */ /* 0x000fc600078e0010 */
[----:B0-----:R-:W4:Y:S04]  /*12300*/  LDL.LU R8, [R1+0x4b0] ;  /* 0x0004b00001087983 */ /* 0x001f280000300800 */
[----:B-1----:R-:W4:Y:S04]  /*12310*/  LDL.LU R9, [R1+0x51c] ;  /* 0x00051c0001097983 */ /* 0x002f280000300800 */
[----:B------:R-:W4:Y:S01]  /*12320*/  LDL.LU R24, [R1+0x3a4] ;  /* 0x0003a40001187983 */ /* 0x000f220000300800 */
[----:B------:R-:W-:-:S03]  /*12330*/  IMAD.MOV.U32 R22, RZ, RZ, R17 ;  /* 0x000000ffff167224 */ /* 0x000fc600078e0011 */
        /* <DEDUP_REMOVED lines=32> */
[----:B------:R-:W-:Y:S02]  /*12540*/  LOP3.LUT R5, R5, R4, RZ, 0x3c, !PT ;  /* 0x0000000405057212 */ /* 0x000fe400078e3cff */
[----:B---3--:R-:W-:-:S04]  /*12550*/  LOP3.LUT R7, R7, R6, RZ, 0x3c, !PT ;  /* 0x0000000607077212 */ /* 0x008fc800078e3cff */
[----:B------:R-:W-:Y:S01]  /*12560*/  LOP3.LUT R6, R7, R6, RZ, 0x3c, !PT ;  /* 0x0000000607067212 */ /* 0x000fe200078e3cff */
[----:B------:R-:W-:-:S03]  /*12570*/  IMAD.WIDE R4, R11, 0x2, R4 ;  /* 0x000000020b047825 */ /* 0x000fc600078e0204 */
[----:B------:R-:W-:Y:S02]  /*12580*/  LOP3.LUT R7, R7, R6, RZ, 0x3c, !PT ;  /* 0x0000000607077212 */ /* 0x000fe400078e3cff */
[----:B------:R0:W-:Y:S01]  /*12590*/  STL [R1+0x414], R4 ;  /* 0x0004140401007387 */ /* 0x0001e20000100800 */
[----:B------:R-:W-:-:S03]  /*125a0*/  IMAD.WIDE R6, R11, 0x2, R6 ;  /* 0x000000020b067825 */ /* 0x000fc600078e0206 */
[----:B------:R1:W-:Y:S04]  /*125b0*/  STL [R1+0x3a0], R5 ;  /* 0x0003a00501007387 */ /* 0x0003e80000100800 */
[----:B------:R2:W-:Y:S01]  /*125c0*/  STL [R1+0x4b4], R6 ;  /* 0x0004b40601007387 */ /* 0x0005e20000100800 */
[----:B0-----:R-:W-:Y:S02]  /*125d0*/  IMAD.MOV.U32 R4, RZ, RZ, R25 ;  /* 0x000000ffff047224 */ /* 0x001fe400078e0019 */
[----:B-1----:R-:W-:Y:S01]  /*125e0*/  IMAD.MOV.U32 R5, RZ, RZ, R24 ;  /* 0x000000ffff057224 */ /* 0x002fe200078e0018 */
[----:B------:R0:W-:Y:S01]  /*125f0*/  STL [R1+0x418], R7 ;  /* 0x0004180701007387 */ /* 0x0001e20000100800 */
[----:B------:R-:W-:-:S03]  /*12600*/  IMAD.WIDE R4, R11, 0x2, R4 ;  /* 0x000000020b047825 */ /* 0x000fc600078e0204 */
[----:B------:R-:W-:Y:S01]  /*12610*/  STL [R1+0x520], R8 ;  /* 0x0005200801007387 */ /* 0x000fe20000100800 */
[----:B--2---:R-:W-:-:S03]  /*12620*/  IMAD.MOV.U32 R6, RZ, RZ, R27 ;  /* 0x000000ffff067224 */ /* 0x004fc600078e001b */
[----:B------:R-:W-:Y:S01]  /*12630*/  STL [R1+0x4b8], R9 ;  /* 0x0004b80901007387 */ /* 0x000fe20000100800 */
[----:B0-----:R-:W-:-:S03]  /*12640*/  IMAD.MOV.U32 R7, RZ, RZ, R26 ;  /* 0x000000ffff077224 */ /* 0x001fc600078e001a */
[----:B------:R-:W2:Y:S01]  /*12650*/  LDL.LU R20, [R1+0x4c8] ;  /* 0x0004c80001147983 */ /* 0x000ea20000300800 */
[----:B------:R-:W-:-:S03]  /*12660*/  IMAD.WIDE R6, R11, 0x2, R6 ;  /* 0x000000020b067825 */ /* 0x000fc600078e0206 */
[----:B------:R-:W3:Y:S04]  /*12670*/  LDL.LU R21, [R1+0x528] ;  /* 0x0005280001157983 */ /* 0x000ee80000300800 */
[----:B------:R0:W-:Y:S04]  /*12680*/  STL [R1+0x41c], R4 ;  /* 0x00041c0401007387 */ /* 0x0001e80000100800 */
[----:B------:R1:W-:Y:S04]  /*12690*/  STL [R1+0x3a4], R5 ;  /* 0x0003a40501007387 */ /* 0x0003e80000100800 */
[----:B0-----:R-:W4:Y:S04]  /*126a0*/  LDL.LU R4, [R1+0x3a8] ;  /* 0x0003a80001047983 */ /* 0x001f280000300800 */
[----:B-1----:R-:W4:Y:S04]  /*126b0*/  LDL.LU R5, [R1+0x424] ;  /* 0x0004240001057983 */ /* 0x002f280000300800 */
[----:B------:R-:W2:Y:S04]  /*126c0*/  LDL.LU R24, [R1+0x4cc] ;  /* 0x0004cc0001187983 */ /* 0x000ea80000300800 */
[----:B------:R0:W-:Y:S04]  /*126d0*/  STL [R1+0x4bc], R6 ;  /* 0x0004bc0601007387 */ /* 0x0001e80000100800 */
[----:B------:R-:W2:Y:S01]  /*126e0*/  LDL.LU R25, [R1+0x4d0] ;  /* 0x0004d00001197983 */ /* 0x000ea20000300800 */
[----:B------:R-:W-:-:S02]  /*126f0*/  IMAD.MOV.U32 R8, RZ, RZ, R17 ;  /* 0x000000ffff087224 */ /* 0x000fc400078e0011 */
[----:B------:R-:W-:Y:S01]  /*12700*/  IMAD.MOV.U32 R9, RZ, RZ, R16 ;  /* 0x000000ffff097224 */ /* 0x000fe200078e0010 */
[----:B------:R1:W-:Y:S01]  /*12710*/  STL [R1+0x420], R7 ;  /* 0x0004200701007387 */ /* 0x0003e20000100800 */
[----:B------:R-:W-:Y:S02]  /*12720*/  IMAD.MOV.U32 R26, RZ, RZ, R18 ;  /* 0x000000ffff1a7224 */ /* 0x000fe400078e0012 */
[----:B------:R-:W-:Y:S01]  /*12730*/  IMAD.WIDE R8, R11, 0x2, R8 ;  /* 0x000000020b087825 */ /* 0x000fe200078e0208 */
[----:B0-----:R-:W3:Y:S03]  /*12740*/  LDL.LU R6, [R1+0x428] ;  /* 0x0004280001067983 */ /* 0x001ee60000300800 */
[----:B------:R-:W-:Y:S01]  /*12750*/  IMAD.MOV.U32 R27, RZ, RZ, R19 ;  /* 0x000000ffff1b7224 */ /* 0x000fe200078e0013 */
[----:B-1----:R-:W3:Y:S04]  /*12760*/  LDL.LU R7, [R1+0x4c4] ;  /* 0x0004c40001077983 */ /* 0x002ee80000300800 */
[----:B------:R-:W-:Y:S04]  /*12770*/  STL [R1+0x524], R8 ;  /* 0x0005240801007387 */ /* 0x000fe80000100800 */
[----:B------:R-:W-:Y:S04]  /*12780*/  STL [R1+0x4c0], R9 ;  /* 0x0004c00901007387 */ /* 0x000fe80000100800 */
[----:B------:R-:W-:Y:S04]  /*12790*/  STL.64 [R1+0x620], R26 ;  /* 0x0006201a01007387 */ /* 0x000fe80000100a00 */
[----:B--2---:R0:W-:Y:S04]  /*127a0*/  STL.64 [R1+0x618], R24 ;  /* 0x0006181801007387 */ /* 0x0041e80000100a00 */
[----:B0-----:R-:W2:Y:S04]  /*127b0*/  LDL.LU R24, [R1+0x240] ;  /* 0x0002400001187983 */ /* 0x001ea80000300800 */
[----:B------:R-:W2:Y:S04]  /*127c0*/  LDL.LU R25, [R1+0x244] ;  /* 0x0002440001197983 */ /* 0x000ea80000300800 */
[----:B------:R-:W2:Y:S04]  /*127d0*/  LDL.LU R26, [R1+0x248] ;  /* 0x00024800011a7983 */ /* 0x000ea80000300800 */
[----:B------:R-:W2:Y:S01]  /*127e0*/  LDL.LU R27, [R1+0x24c] ;  /* 0x00024c00011b7983 */ /* 0x000ea20000300800 */
[----:B----4-:R-:W-:-:S02]  /*127f0*/  LOP3.LUT R5, R5, R4, RZ, 0x3c, !PT ;  /* 0x0000000405057212 */ /* 0x010fc400078e3cff */
[----:B---3--:R-:W-:Y:S01]  /*12800*/  LOP3.LUT R7, R7, R6, RZ, 0x3c, !PT ;  /* 0x0000000607077212 */ /* 0x008fe200078e3cff */
[----:B------:R-:W3:Y:S01]  /*12810*/  LDL.LU R16, [R1+0x260] ;  /* 0x0002600001107983 */ /* 0x000ee20000300800 */
[----:B------:R-:W-:Y:S01]  /*12820*/  LOP3.LUT R4, R5, R4, RZ, 0x3c, !PT ;  /* 0x0000000405047212 */ /* 0x000fe200078e3cff */
[----:B------:R-:W-:Y:S01]  /*12830*/  IMAD.MOV.U32 R8, RZ, RZ, R21 ;  /* 0x000000ffff087224 */ /* 0x000fe200078e0015 */
[----:B------:R-:W-:Y:S01]  /*12840*/  LOP3.LUT R6, R7, R6, RZ, 0x3c, !PT ;  /* 0x0000000607067212 */ /* 0x000fe200078e3cff */
[----:B------:R-:W3:Y:S01]  /*12850*/  LDL.LU R17, [R1+0x264] ;  /* 0x0002640001117983 */ /* 0x000ee20000300800 */
[----:B------:R-:W-:Y:S01]  /*12860*/  LOP3.LUT R5, R5, R4, RZ, 0x3c, !PT ;  /* 0x0000000405057212 */ /* 0x000fe200078e3cff */
[----:B------:R-:W-:Y:S02]  /*12870*/  IMAD.MOV.U32 R9, RZ, RZ, R20 ;  /* 0x000000ffff097224 */ /* 0x000fe400078e0014 */
[----:B------:R-:W3:Y:S01]  /*12880*/  LDL.LU R18, [R1+0x268] ;  /* 0x0002680001127983 */ /* 0x000ee20000300800 */
[----:B------:R-:W-:Y:S01]  /*12890*/  IMAD.WIDE R4, R11, 0x2, R4 ;  /* 0x000000020b047825 */ /* 0x000fe200078e0204 */
[----:B------:R-:W-:-:S02]  /*128a0*/  LOP3.LUT R7, R7, R6, RZ, 0x3c, !PT ;  /* 0x0000000607077212 */ /* 0x000fc400078e3cff */
[----:B------:R-:W3:Y:S04]  /*128b0*/  LDL.LU R19, [R1+0x26c] ;  /* 0x00026c0001137983 */ /* 0x000ee80000300800 */
[----:B------:R0:W-:Y:S04]  /*128c0*/  STL [R1+0x424], R4 ;  /* 0x0004240401007387 */ /* 0x0001e80000100800 */
[----:B------:R1:W-:Y:S01]  /*128d0*/  STL [R1+0x3a8], R5 ;  /* 0x0003a80501007387 */ /* 0x0003e20000100800 */
[----:B------:R-:W-:-:S03]  /*128e0*/  IMAD.WIDE R6, R11, 0x2, R6 ;  /* 0x000000020b067825 */ /* 0x000fc600078e0206 */
[----:B0-----:R-:W4:Y:S04]  /*128f0*/  LDL.LU R4, [R1+0x3ac] ;  /* 0x0003ac0001047983 */ /* 0x001f280000300800 */
[----:B-1----:R-:W4:Y:S01]  /*12900*/  LDL.LU R5, [R1+0x42c] ;  /* 0x00042c0001057983 */ /* 0x002f220000300800 */
[----:B------:R-:W-:-:S03]  /*12910*/  IMAD.WIDE R8, R11, 0x2, R8 ;  /* 0x000000020b087825 */ /* 0x000fc600078e0208 */
[----:B------:R-:W-:Y:S04]  /*12920*/  STL [R1+0x4c4], R6 ;  /* 0x0004c40601007387 */ /* 0x000fe80000100800 */
[----:B------:R0:W-:Y:S04]  /*12930*/  STL [R1+0x428], R7 ;  /* 0x0004280701007387 */ /* 0x0001e80000100800 */
[----:B0-----:R-:W3:Y:S04]  /*12940*/  LDL.LU R7, [R1+0x430] ;  /* 0x0004300001077983 */ /* 0x001ee80000300800 */
[----:B------:R-:W-:Y:S04]  /*12950*/  STL [R1+0x528], R8 ;  /* 0x0005280801007387 */ /* 0x000fe80000100800 */
[----:B------:R-:W-:Y:S01]  /*12960*/  STL [R1+0x4c8], R9 ;  /* 0x0004c80901007387 */ /* 0x000fe20000100800 */
[----:B--2---:R-:W-:Y:S03]  /*12970*/  HMMA.16816.F32.BF16 R20, R12, R22, R24 ;  /* 0x000000160c14723c */ /* 0x004fe60000041818 */
[----:B------:R-:W3:Y:S04]  /*12980*/  LDL.LU.64 R26, [R1+0x620] ;  /* 0x00062000011a7983 */ /* 0x000ee80000300a00 */
[----:B------:R-:W2:-:S12]  /*12990*/  LDL.LU.64 R24, [R1+0x618] ;  /* 0x0006180001187983 */ /* 0x000e980000300a00 */
[----:B------:R0:W-:Y:S04]  /*129a0*/  STL.64 [R1+0x90], R20 ;  /* 0x0000901401007387 */ /* 0x0001e80000100a00 */
[----:B------:R1:W-:Y:S01]  /*129b0*/  STL.64 [R1+0x98], R22 ;  /* 0x0000981601007387 */ /* 0x0003e20000100a00 */
[----:B0-----:R-:W-:-:S03]  /*129c0*/  IMAD.MOV.U32 R20, RZ, RZ, R28 ;  /* 0x000000ffff147224 */ /* 0x001fc600078e001c */
[----:B------:R-:W3:Y:S01]  /*129d0*/  LDL.LU R28, [R1+0x614] ;  /* 0x00061400011c7983 */ /* 0x000ee20000300800 */
[----:B----4-:R-:W-:-:S03]  /*129e0*/  LOP3.LUT R5, R5, R4, RZ, 0x3c, !PT ;  /* 0x0000000405057212 */ /* 0x010fc600078e3cff */
[----:B------:R-:W4:Y:S01]  /*129f0*/  LDL.LU R21, [R1+0x254] ;  /* 0x0002540001157983 */ /* 0x000f220000300800 */
[----:B------:R-:W-:-:S03]  /*12a00*/  LOP3.LUT R4, R5, R4, RZ, 0x3c, !PT ;  /* 0x0000000405047212 */ /* 0x000fc600078e3cff */
[----:B-1----:R-:W4:Y:S01]  /*12a10*/  LDL.LU R22, [R1+0x258] ;  /* 0x0002580001167983 */ /* 0x002f220000300800 */
[----:B------:R-:W-:-:S03]  /*12a20*/  LOP3.LUT R5, R5, R4, RZ, 0x3c, !PT ;  /* 0x0000000405057212 */ /* 0x000fc600078e3cff */
[----:B------:R-:W4:Y:S01]  /*12a30*/  LDL.LU R23, [R1+0x25c] ;  /* 0x00025c0001177983 */ /* 0x000f220000300800 */
[----:B------:R-:W-:-:S04]  /*12a40*/  IMAD.WIDE R4, R11, 0x2, R4 ;  /* 0x000000020b047825 */ /* 0x000fc800078e0204 */
[----:B--2---:R-:W-:Y:S02]  /*12a50*/  IMAD.MOV.U32 R6, RZ, RZ, R24 ;  /* 0x000000ffff067224 */ /* 0x004fe400078e0018 */
[----:B------:R-:W-:Y:S02]  /*12a60*/  IMAD.MOV.U32 R9, RZ, RZ, R25 ;  /* 0x000000ffff097224 */ /* 0x000fe400078e0019 */
[----:B---3--:R-:W-:Y:S01]  /*12a70*/  HMMA.16816.F32.BF16 R24, R12, R26, R16 ;  /* 0x0000001a0c18723c */ /* 0x008fe20000041810 */
[----:B------:R-:W-:-:S04]  /*12a80*/  IMAD.WIDE R6, R11, 0x2, R6 ;  /* 0x000000020b067825 */ /* 0x000fc800078e0206 */
[----:B------:R-:W-:Y:S02]  /*12a90*/  IMAD.MOV.U32 R8, RZ, RZ, R28 ;  /* 0x000000ffff087224 */ /* 0x000fe400078e001c */
[----:B------:R-:W2:Y:S04]  /*12aa0*/  LDL.LU R28, [R1+0x610] ;  /* 0x00061000011c7983 */ /* 0x000ea80000300800 */
[----:B------:R0:W-:Y:S04]  /*12ab0*/  STL [R1+0x42c], R4 ;  /* 0x00042c0401007387 */ /* 0x0001e80000100800 */
[----:B------:R1:W-:Y:S01]  /*12ac0*/  STL [R1+0x3ac], R5 ;  /* 0x0003ac0501007387 */ /* 0x0003e20000100800 */
[----:B------:R-:W-:-:S03]  /*12ad0*/  IMAD.WIDE R8, R11, 0x2, R8 ;  /* 0x000000020b087825 */ /* 0x000fc600078e0208 */
[----:B0-----:R-:W3:Y:S04]  /*12ae0*/  LDL.LU R4, [R1+0x3b0] ;  /* 0x0003b00001047983 */ /* 0x001ee80000300800 */
[----:B-1----:R-:W3:Y:S04]  /*12af0*/  LDL.LU R5, [R1+0x434] ;  /* 0x0004340001057983 */ /* 0x002ee80000300800 */
[----:B------:R0:W-:Y:S04]  /*12b00*/  STL [R1+0x4cc], R6 ;  /* 0x0004cc0601007387 */ /* 0x0001e80000100800 */
[----:B------:R1:W-:Y:S04]  /*12b10*/  STL [R1+0x430], R7 ;  /* 0x0004300701007387 */ /* 0x0003e80000100800 */
[----:B0-----:R-:W4:Y:S04]  /*12b20*/  LDL.LU R6, [R1+0x438] ;  /* 0x0004380001067983 */ /* 0x001f280000300800 */
[----:B-1----:R-:W4:Y:S04]  /*12b30*/  LDL.LU R7, [R1+0x4d4] ;  /* 0x0004d40001077983 */ /* 0x002f280000300800 */
[----:B------:R-:W-:Y:S04]  /*12b40*/  STL [R1+0x52c], R8 ;  /* 0x00052c0801007387 */ /* 0x000fe80000100800 */
[----:B------:R-:W-:Y:S04]  /*12b50*/  STL [R1+0x4d0], R9 ;  /* 0x0004d00901007387 */ /* 0x000fe80000100800 */
[----:B------:R-:W4:Y:S04]  /*12b60*/  LDL.LU.64 R18, [R1+0x608] ;  /* 0x0006080001127983 */ /* 0x000f280000300a00 */
[----:B------:R0:W5:Y:S04]  /*12b70*/  LDL.LU.64 R16, [R1+0x600] ;  /* 0x0006000001107983 */ /* 0x0001680000300a00 */
[----:B------:R1:W-:Y:S04]  /*12b80*/  STL.64 [R1+0xf0], R24 ;  /* 0x0000f01801007387 */ /* 0x0003e80000100a00 */
[----:B------:R0:W-:Y:S01]  /*12b90*/  STL.64 [R1+0xf8], R26 ;  /* 0x0000f81a01007387 */ /* 0x0001e20000100a00 */
[----:B-1----:R-:W-:-:S03]  /*12ba0*/  IMAD.MOV.U32 R24, RZ, RZ, R29 ;  /* 0x000000ffff187224 */ /* 0x002fc600078e001d */
[----:B------:R-:W4:Y:S01]  /*12bb0*/  LDL.LU R29, [R1+0x5fc] ;  /* 0x0005fc00011d7983 */ /* 0x000f220000300800 */
[----:B------:R-:W-:Y:S02]  /*12bc0*/  IMAD.MOV.U32 R25, RZ, RZ, R3 ;  /* 0x000000ffff197224 */ /* 0x000fe400078e0003 */
[----:B0-----:R-:W-:Y:S01]  /*12bd0*/  IMAD.MOV.U32 R26, RZ, RZ, R0 ;  /* 0x000000ffff1a7224 */ /* 0x001fe200078e0000 */
[----:B------:R0:W5:Y:S01]  /*12be0*/  LDL.LU R3, [R1+0x5f8] ;  /* 0x0005f80001037983 */ /* 0x0001620000300800 */
[----:B------:R-:W-:-:S03]  /*12bf0*/  IMAD.MOV.U32 R27, RZ, RZ, R2 ;  /* 0x000000ffff1b7224 */ /* 0x000fc600078e0002 */
[----:B------:R0:W5:Y:S04]  /*12c00*/  LDL.LU R0, [R1+0x5f4] ;  /* 0x0005f40001007983 */ /* 0x0001680000300800 */
[----:B------:R0:W5:Y:S01]  /*12c10*/  LDL.LU R2, [R1+0x5f0] ;  /* 0x0005f00001027983 */ /* 0x0001620000300800 */
[----:B--2---:R-:W-:-:S03]  /*12c20*/  IMAD.MOV.U32 R9, RZ, RZ, R28 ;  /* 0x000000ffff097224 */ /* 0x004fc600078e001c */
[----:B------:R-:W2:Y:S01]  /*12c30*/  LDL.LU R28, [R1+0x5ec] ;  /* 0x0005ec00011c7983 */ /* 0x000ea20000300800 */
[----:B---3--:R-:W-:-:S04]  /*12c40*/  LOP3.LUT R5, R5, R4, RZ, 0x3c, !PT ;  /* 0x0000000405057212 */ /* 0x008fc800078e3cff */
[----:B------:R-:W-:-:S04]  /*12c50*/  LOP3.LUT R4, R5, R4, RZ, 0x3c, !PT ;  /* 0x0000000405047212 */ /* 0x000fc800078e3cff */
[----:B------:R-:W-:Y:S02]  /*12c60*/  LOP3.LUT R5, R5, R4, RZ, 0x3c, !PT ;  /* 0x0000000405057212 */ /* 0x000fe400078e3cff */
[----:B----4-:R-:W-:-:S04]  /*12c70*/  LOP3.LUT R7, R7, R6, RZ, 0x3c, !PT ;  /* 0x0000000607077212 */ /* 0x010fc800078e3cff */
[----:B------:R-:W-:Y:S01]  /*12c80*/  LOP3.LUT R6, R7, R6, RZ, 0x3c, !PT ;  /* 0x0000000607067212 */ /* 0x000fe200078e3cff */
[----:B------:R-:W-:-:S03]  /*12c90*/  IMAD.WIDE R4, R11, 0x2, R4 ;  /* 0x000000020b047825 */ /* 0x000fc600078e0204 */
[----:B------:R-:W-:-:S03]  /*12ca0*/  LOP3.LUT R7, R7, R6, RZ, 0x3c, !PT ;  /* 0x0000000607077212 */ /* 0x000fc600078e3cff */
[----:B------:R-:W-:-:S04]  /*12cb0*/  IMAD.WIDE R6, R11, 0x2, R6 ;  /* 0x000000020b067825 */ /* 0x000fc800078e0206 */
[----:B------:R-:W-:Y:S02]  /*12cc0*/  IMAD.MOV.U32 R8, RZ, RZ, R29 ;  /* 0x000000ffff087224 */ /* 0x000fe400078e001d */
[----:B------:R-:W3:Y:S04]  /*12cd0*/  LDL.LU R29, [R1+0x5e8] ;  /* 0x0005e800011d7983 */ /* 0x000ee80000300800 */
[----:B------:R1:W-:Y:S04]  /*12ce0*/  STL [R1+0x434], R4 ;  /* 0x0004340401007387 */ /* 0x0003e80000100800 */
[----:B------:R4:W-:Y:S04]  /*12cf0*/  STL [R1+0x3b0], R5 ;  /* 0x0003b00501007387 */ /* 0x0009e80000100800 */
[----:B-1----:R-:W3:Y:S04]  /*12d00*/  LDL.LU R4, [R1+0x3b4] ;  /* 0x0003b40001047983 */ /* 0x002ee80000300800 */
[----:B----4-:R-:W4:Y:S04]  /*12d10*/  LDL.LU R5, [R1+0x43c] ;  /* 0x00043c0001057983 */ /* 0x010f280000300800 */
[----:B------:R1:W-:Y:S04]  /*12d20*/  STL [R1+0x4d4], R6 ;  /* 0x0004d40601007387 */ /* 0x0003e80000100800 */
[----:B------:R0:W-:Y:S04]  /*12d30*/  STL [R1+0x438], R7 ;  /* 0x0004380701007387 */ /* 0x0001e80000100800 */
[----:B-1----:R-:W4:Y:S04]  /*12d40*/  LDL.LU R6, [R1+0x440] ;  /* 0x0004400001067983 */ /* 0x002f280000300800 */
[----:B0-----:R-:W4:Y:S01]  /*12d50*/  LDL.LU R7, [R1+0x4dc] ;  /* 0x0004dc0001077983 */ /* 0x001f220000300800 */
[----:B------:R-:W-:Y:S01]  /*12d60*/  HMMA.16816.F32.BF16 R20, R12, R18, R20 ;  /* 0x000000120c14723c */ /* 0x000fe20000041814 */
[----:B------:R-:W-:-:S05]  /*12d70*/  IMAD.WIDE R8, R11, 0x2, R8 ;  /* 0x000000020b087825 */ /* 0x000fca00078e0208 */
[----:B------:R-:W-:Y:S04]  /*12d80*/  STL [R1+0x530], R8 ;  /* 0x0005300801007387 */ /* 0x000fe80000100800 */
[----:B------:R-:W-:Y:S09]  /*12d90*/  STL [R1+0x4d8], R9 ;  /* 0x0004d80901007387 */ /* 0x000ff20000100800 */
[----:B------:R-:W-:Y:S01]  /*12da0*/  STL.64 [R1+0x60], R20 ;  /* 0x0000601401007387 */ /* 0x000fe20000100a00 */
[----:B------:R-:W-:-:S03]  /*12db0*/  IMAD.MOV.U32 R18, RZ, RZ, R23 ;  /* 0x000000ffff127224 */ /* 0x000fc600078e0017 */
[----:B------:R0:W-:Y:S04]  /*12dc0*/  STL.64 [R1+0x68], R22 ;  /* 0x0000681601007387 */ /* 0x0001e80000100a00 */
[----:B0-----:R-:W4:Y:S04]  /*12dd0*/  LDL.LU.64 R22, [R1+0x5e0] ;  /* 0x0005e00001167983 */ /* 0x001f280000300a00 */
[----:B------:R0:W5:Y:S04]  /*12de0*/  LDL.LU.64 R20, [R1+0x5d8] ;  /* 0x0005d80001147983 */ /* 0x0001680000300a00 */
[----:B------:R-:W4:Y:S01]  /*12df0*/  LDL.LU R19, [R1+0x4e4] ;  /* 0x0004e40001137983 */ /* 0x000f220000300800 */
[----:B--2---:R-:W-:-:S03]  /*12e00*/  IMAD.MOV.U32 R9, RZ, RZ, R28 ;  /* 0x000000ffff097224 */ /* 0x004fc600078e001c */
[----:B------:R-:W2:Y:S01]  /*12e10*/  LDL.LU R28, [R1+0x5d4] ;  /* 0x0005d400011c7983 */ /* 0x000ea20000300800 */
[----:B---3--:R-:W-:-:S03]  /*12e20*/  IMAD.MOV.U32 R8, RZ, RZ, R29 ;  /* 0x000000ffff087224 */ /* 0x008fc600078e001d */
[----:B------:R-:W2:Y:S01]  /*12e30*/  LDL.LU R29, [R1+0x5d0] ;  /* 0x0005d000011d7983 */ /* 0x000ea20000300800 */
[----:B----4-:R-:W-:-:S04]  /*12e40*/  LOP3.LUT R5, R5, R4, RZ, 0x3c, !PT ;  /* 0x0000000405057212 */ /* 0x010fc800078e3cff */
[----:B------:R-:W-:-:S04]  /*12e50*/  LOP3.LUT R4, R5, R4, RZ, 0x3c, !PT ;  /* 0x0000000405047212 */ /* 0x000fc800078e3cff */
[----:B------:R-:W-:Y:S02]  /*12e60*/  LOP3.LUT R5, R5, R4, RZ, 0x3c, !PT ;  /* 0x0000000405057212 */ /* 0x000fe400078e3cff */
[----:B------:R-:W-:-:S04]  /*12e70*/  LOP3.LUT R7, R7, R6, RZ, 0x3c, !PT ;  /* 0x0000000607077212 */ /* 0x000fc800078e3cff */
[----:B------:R-:W-:Y:S01]  /*12e80*/  LOP3.LUT R6, R7, R6, RZ, 0x3c, !PT ;  /* 0x0000000607067212 */ /* 0x000fe200078e3cff */
[----:B------:R-:W-:-:S03]  /*12e90*/  IMAD.WIDE R4, R11, 0x2, R4 ;  /* 0x000000020b047825 */ /* 0x000fc600078e0204 */
[----:B------:R-:W-:Y:S02]  /*12ea0*/  LOP3.LUT R7, R7, R6, RZ, 0x3c, !PT ;  /* 0x0000000607077212 */ /* 0x000fe400078e3cff */
[----:B------:R-:W-:Y:S01]  /*12eb0*/  STL [R1+0x43c], R4 ;  /* 0x00043c0401007387 */ /* 0x000fe20000100800 */
[----:B------:R-:W-:-:S03]  /*12ec0*/  IMAD.WIDE R6, R11, 0x2, R6 ;  /* 0x000000020b067825 */ /* 0x000fc600078e0206 */
[----:B------:R1:W-:Y:S04]  /*12ed0*/  STL [R1+0x3b4], R5 ;  /* 0x0003b40501007387 */ /* 0x0003e80000100800 */
[----:B-1----:R-:W3:Y:S04]  /*12ee0*/  LDL.LU R5, [R1+0x444] ;  /* 0x0004440001057983 */ /* 0x002ee80000300800 */
[----:B------:R1:W-:Y:S04]  /*12ef0*/  STL [R1+0x4dc], R6 ;  /* 0x0004dc0601007387 */ /* 0x0003e80000100800 */
[----:B------:R4:W-:Y:S04]  /*12f00*/  STL [R1+0x440], R7 ;  /* 0x0004400701007387 */ /* 0x0009e80000100800 */
[----:B-1----:R-:W2:Y:S04]  /*12f10*/  LDL.LU R6, [R1+0x4e8] ;  /* 0x0004e80001067983 */ /* 0x002ea80000300800 */
[----:B----4-:R-:W2:Y:S01]  /*12f20*/  LDL.LU R7, [R1+0x538] ;  /* 0x0005380001077983 */ /* 0x010ea20000300800 */
[----:B------:R-:W-:-:S05]  /*12f30*/  IMAD.WIDE R8, R11, 0x2, R8 ;  /* 0x000000020b087825 */ /* 0x000fca00078e0208 */
[----:B------:R-:W-:Y:S04]  /*12f40*/  STL [R1+0x534], R8 ;  /* 0x0005340801007387 */ /* 0x000fe80000100800 */
[----:B------:R1:W-:Y:S02]  /*12f50*/  STL [R1+0x4e0], R9 ;  /* 0x0004e00901007387 */ /* 0x0003e40000100800 */
[----:B-1----:R-:W1:Y:S01]  /*12f60*/  LDC R9, c[0x0][0x3ac] ;  /* 0x0000eb00ff097b82 */ /* 0x002e620000000800 */
[----:B------:R-:W-:Y:S01]  /*12f70*/  HMMA.16816.F32.BF16 R12, R12, R22, R24 ;  /* 0x000000160c0c723c */ /* 0x000fe20000041818 */
[----:B------:R-:W-:Y:S01]  /*12f80*/  IMAD.MOV.U32 R4, RZ, RZ, R19 ;  /* 0x000000ffff047224 */ /* 0x000fe200078e0013 */
[----:B------:R0:W5:Y:S04]  /*12f90*/  LDL.LU.64 R26, [R1+0x5c8] ;  /* 0x0005c800011a7983 */ /* 0x0001680000300a00 */
[----:B------:R0:W5:Y:S01]  /*12fa0*/  LDL.LU.64 R24, [R1+0x5c0] ;  /* 0x0005c00001187983 */ /* 0x0001620000300a00 */
[----:B------:R-:W4:Y:S01]  /*12fb0*/  LDC R19, c[0x0][0x3a8] ;  /* 0x0000ea00ff137b82 */ /* 0x000f220000000800 */
[----:B-1----:R-:W-:-:S11]  /*12fc0*/  IMAD.SHL.U32 R9, R9, 0x40, RZ ;  /* 0x0000004009097824 */ /* 0x002fd600078e00ff */
[----:B------:R-:W-:Y:S04]  /*12fd0*/  STL.64 [R1+0x210], R12 ;  /* 0x0002100c01007387 */ /* 0x000fe80000100a00 */
[----:B------:R-:W-:Y:S01]  /*12fe0*/  STL.64 [R1+0x218], R14 ;  /* 0x0002180e01007387 */ /* 0x000fe20000100a00 */
[----:B------:R-:W-:-:S04]  /*12ff0*/  UIADD3 UR6, UPT, UPT, UR6, -0x1, URZ ;  /* 0xffffffff06067890 */ /* 0x000fc8000fffe0ff */
[----:B------:R-:W-:Y:S01]  /*13000*/  UISETP.NE.U32.AND UP0, UPT, UR6, URZ, UPT ;  /* 0x000000ff0600728c */ /* 0x000fe2000bf05070 */
[----:B----4-:R-:W-:Y:S02]  /*13010*/  IMAD.SHL.U32 R19, R19, 0x40, RZ ;  /* 0x0000004013137824 */ /* 0x010fe400078e00ff */
[----:B------:R-:W-:Y:S01]  /*13020*/  IMAD.MOV.U32 R11, RZ, RZ, R15 ;  /* 0x000000ffff0b7224 */ /* 0x000fe200078e000f */
[----:B------:R-:W-:Y:S01]  /*13030*/  UIADD3 UR7, UPT, UPT, UR7, -0x40, URZ ;  /* 0xffffffc007077890 */ /* 0x000fe2000fffe0ff */
[----:B---3--:R-:W-:Y:S01]  /*13040*/  IMAD.WIDE R4, R9, 0x2, R4 ;  /* 0x0000000209047825 */ /* 0x008fe200078e0204 */
[----:B--2---:R-:W-:-:S04]  /*13050*/  LOP3.LUT R7, R7, R6, RZ, 0x3c, !PT ;  /* 0x0000000607077212 */ /* 0x004fc800078e3cff */
[----:B------:R-:W-:-:S04]  /*13060*/  LOP3.LUT R6, R7, R6, RZ, 0x3c, !PT ;  /* 0x0000000607067212 */ /* 0x000fc800078e3cff */
[----:B------:R-:W-:Y:S01]  /*13070*/  LOP3.LUT R7, R7, R6, RZ, 0x3c, !PT ;  /* 0x0000000607077212 */ /* 0x000fe200078e3cff */
[----:B------:R1:W-:Y:S02]  /*13080*/  STL [R1+0x4e4], R4 ;  /* 0x0004e40401007387 */ /* 0x0003e40000100800 */
[----:B------:R-:W-:Y:S02]  /*13090*/  IMAD.WIDE R6, R9, 0x2, R6 ;  /* 0x0000000209067825 */ /* 0x000fe400078e0206 */
[----:B------:R-:W-:Y:S04]  /*130a0*/  STL [R1+0x444], R5 ;  /* 0x0004440501007387 */ /* 0x000fe80000100800 */
[----:B------:R2:W-:Y:S04]  /*130b0*/  STL [R1+0x538], R6 ;  /* 0x0005380601007387 */ /* 0x0005e80000100800 */
[----:B------:R0:W-:Y:S01]  /*130c0*/  STL [R1+0x4e8], R7 ;  /* 0x0004e80701007387 */ /* 0x0001e20000100800 */
[----:B------:R-:W-:-:S04]  /*130d0*/  IMAD.WIDE R8, R19, 0x2, R28 ;  /* 0x0000000213087825 */ /* 0x000fc800078e021c */
[----:B-1----:R-:W-:Y:S02]  /*130e0*/  IMAD.MOV.U32 R4, RZ, RZ, R8 ;  /* 0x000000ffff047224 */ /* 0x002fe400078e0008 */
[----:B--2---:R-:W-:Y:S01]  /*130f0*/  IMAD.MOV.U32 R6, RZ, RZ, R9 ;  /* 0x000000ffff067224 */ /* 0x004fe200078e0009 */
[----:B------:R-:W-:Y:S06]  /*13100*/  BRA.U UP0, `(.L_x_2) ;  /* 0xffffff4900447547 */ /* 0x000fec000b83ffff */
[----:B-----5:R1:W-:Y:S04]  /*13110*/  STL [R1+0x658], R27 ;  /* 0x0006581b01007387 */ /* 0x0203e80000100800 */
[----:B-1----:R-:W2:Y:S04]  /*13120*/  LDL.LU R27, [R1+0x2fc] ;  /* 0x0002fc00011b7983 */ /* 0x002ea80000300800 */
[----:B--2---:R1:W-:Y:S04]  /*13130*/  STL [R1+0x65c], R27 ;  /* 0x00065c1b01007387 */ /* 0x0043e80000100800 */
        /* <DEDUP_REMOVED lines=30> */
[----:B------:R2:W-:Y:S01]  /*13320*/  STL [R1+0x654], R25 ;  /* 0x0006541901007387 */ /* 0x0005e20000100800 */
[----:B-1----:R-:W-:-:S03]  /*13330*/  IMAD.MOV.U32 R27, RZ, RZ, R18 ;  /* 0x000000ffff1b7224 */ /* 0x002fc600078e0012 */
[----:B--2---:R-:W2:Y:S04]  /*13340*/  LDL.LU R25, [R1+0x2dc] ;  /* 0x0002dc0001197983 */ /* 0x004ea80000300800 */
        /* <DEDUP_REMOVED lines=34> */
[----:B------:R1:W-:Y:S04]  /*13570*/  STL [R1+0x64c], R24 ;  /* 0x00064c1801007387 */ /* 0x0003e80000100800 */
[----:B-1----:R-:W2:Y:S04]  /*13580*/  LDL.LU R24, [R1+0x28c] ;  /* 0x00028c0001187983 */ /* 0x002ea80000300800 */
[----:B------:R1:W-:Y:S04]  /*13590*/  STL [R1+0x648], R10 ;  /* 0x0006480a01007387 */ /* 0x0003e80000100800 */
[----:B-1----:R-:W3:Y:S04]  /*135a0*/  LDL.LU R10, [R1+0x23c] ;  /* 0x00023c00010a7983 */ /* 0x002ee80000300800 */
[----:B------:R-:W4:Y:S04]  /*135b0*/  LDL.LU R3, [R1+0x2d8] ;  /* 0x0002d80001037983 */ /* 0x000f280000300800 */
[----:B------:R-:W2:Y:S04]  /*135c0*/  LDL.LU R4, [R1+0x2a8] ;  /* 0x0002a80001047983 */ /* 0x000ea80000300800 */
[----:B------:R-:W2:Y:S04]  /*135d0*/  LDL.LU R6, [R1+0x288] ;  /* 0x0002880001067983 */ /* 0x000ea80000300800 */
[----:B------:R-:W2:Y:S04]  /*135e0*/  LDL.LU R0, [R1+0x238] ;  /* 0x0002380001007983 */ /* 0x000ea80000300800 */
[----:B------:R-:W2:Y:S04]  /*135f0*/  LDL.LU R2, [R1+0x208] ;  /* 0x0002080001027983 */ /* 0x000ea80000300800 */
[----:B------:R-:W2:Y:S04]  /*13600*/  LDL.LU R8, [R1+0x198] ;  /* 0x0001980001087983 */ /* 0x000ea80000300800 */
[----:B------:R-:W2:Y:S04]  /*13610*/  LDL.LU R9, [R1+0x158] ;  /* 0x0001580001097983 */ /* 0x000ea80000300800 */
[----:B0-----:R-:W2:Y:S04]  /*13620*/  LDL.LU R7, [R1+0x2f4] ;  /* 0x0002f40001077983 */ /* 0x001ea80000300800 */
[----:B------:R-:W2:Y:S04]  /*13630*/  LDL.LU R5, [R1+0x2d4] ;  /* 0x0002d40001057983 */ /* 0x000ea80000300800 */
        /* <DEDUP_REMOVED lines=11> */
[----:B------:R0:W-:Y:S01]  /*136f0*/  STL [R1+0x5d0], R17 ;  /* 0x0005d01101007387 */ /* 0x0001e20000100800 */
[----:B------:R-:W-:-:S03]  /*13700*/  F2FP.BF16.F32.PACK_AB R27, R25, R27 ;  /* 0x0000001b191b723e */ /* 0x000fc600000010ff */
[----:B0-----:R-:W4:Y:S04]  /*13710*/  LDL.LU R17, [R1+0x2f8] ;  /* 0x0002f80001117983 */ /* 0x001f280000300800 */
[----:B------:R0:W-:Y:S04]  /*13720*/  STL [R1+0x5cc], R16 ;  /* 0x0005cc1001007387 */ /* 0x0001e80000100800 */
[----:B0-----:R-:W2:Y:S04]  /*13730*/  LDL.LU R16, [R1+0x15c] ;  /* 0x00015c0001107983 */ /* 0x001ea80000300800 */
[----:B------:R0:W-:Y:S04]  /*13740*/  STL [R1+0x5c0], R21 ;  /* 0x0005c01501007387 */ /* 0x0001e80000100800 */
[----:B0-----:R-:W2:Y:S04]  /*13750*/  LDL.LU R21, [R1+0x19c] ;  /* 0x00019c0001157983 */ /* 0x001ea80000300800 */
[----:B------:R0:W-:Y:S04]  /*13760*/  STL [R1+0x5bc], R20 ;  /* 0x0005bc1401007387 */ /* 0x0001e80000100800 */
[----:B0-----:R-:W3:Y:S04]  /*13770*/  LDL.LU R20, [R1+0x20c] ;  /* 0x00020c0001147983 */ /* 0x001ee80000300800 */
[----:B------:R-:W2:Y:S04]  /*13780*/  LDL.LU R25, [R1+0x6d8] ;  /* 0x0006d80001197983 */ /* 0x000ea80000300800 */
[----:B------:R0:W-:Y:S04]  /*13790*/  STL [R1+0xdc], R27 ;  /* 0x0000dc1b01007387 */ /* 0x0001e80000100800 */
[----:B0-----:R-:W2:Y:S02]  /*137a0*/  LDL.LU R27, [R1+0x6d4] ;  /* 0x0006d400011b7983 */ /* 0x001ea40000300800 */
[----:B--2---:R-:W-:-:S02]  /*137b0*/  F2FP.BF16.F32.PACK_AB R27, R25, R27 ;  /* 0x0000001b191b723e */ /* 0x004fc400000010ff */
        /* <DEDUP_REMOVED lines=58> */
[----:B0-----:R-:W2:Y:S01]  /*13b60*/  LDL.LU R27, [R1+0x65c] ;  /* 0x00065c00011b7983 */ /* 0x001ea20000300800 */
[----:B------:R-:W-:Y:S02]  /*13b70*/  F2FP.BF16.F32.PACK_AB R24, R26, R24 ;  /* 0x000000181a18723e */ /* 0x000fe400000010ff */
[----:B---3--:R-:W-:-:S02]  /*13b80*/  F2FP.BF16.F32.PACK_AB R20, R10, R20 ;  /* 0x000000140a14723e */ /* 0x008fc400000010ff */
[----:B------:R-:W-:Y:S02]  /*13b90*/  F2FP.BF16.F32.PACK_AB R16, R21, R16 ;  /* 0x000000101510723e */ /* 0x000fe400000010ff */
[----:B----4-:R-:W-:Y:S02]  /*13ba0*/  F2FP.BF16.F32.PACK_AB R3, R17, R3 ;  /* 0x000000031103723e */ /* 0x010fe400000010ff */
[----:B------:R-:W-:Y:S02]  /*13bb0*/  F2FP.BF16.F32.PACK_AB R4, R4, R6 ;  /* 0x000000060404723e */ /* 0x000fe400000010ff */
[----:B------:R-:W-:Y:S02]  /*13bc0*/  F2FP.BF16.F32.PACK_AB R0, R0, R2 ;  /* 0x000000020000723e */ /* 0x000fe400000010ff */
[----:B------:R-:W-:Y:S02]  /*13bd0*/  F2FP.BF16.F32.PACK_AB R2, R7, R5 ;  /* 0x000000050702723e */ /* 0x000fe400000010ff */
[----:B--2---:R-:W-:-:S02]  /*13be0*/  F2FP.BF16.F32.PACK_AB R25, R27, R25 ;  /* 0x000000191b19723e */ /* 0x004fc400000010ff */
[----:B------:R-:W2:Y:S04]  /*13bf0*/  LDL.LU R27, [R1+0x658] ;  /* 0x00065800011b7983 */ /* 0x000ea80000300800 */
[----:B------:R0:W-:Y:S04]  /*13c00*/  STL [R1+0x5c], R25 ;  /* 0x00005c1901007387 */ /* 0x0001e80000100800 */
[----:B0-----:R-:W3:Y:S04]  /*13c10*/  LDL.LU R25, [R1+0x654] ;  /* 0x0006540001197983 */ /* 0x001ee80000300800 */
[----:B------:R-:W3:Y:S04]  /*13c20*/  LDL.LU R26, [R1+0x650] ;  /* 0x00065000011a7983 */ /* 0x000ee80000300800 */
[----:B------:R0:W-:Y:S04]  /*13c30*/  STL [R1+0x58], R24 ;  /* 0x0000581801007387 */ /* 0x0001e80000100800 */
[----:B0-----:R-:W4:Y:S04]  /*13c40*/  LDL.LU R24, [R1+0x64c] ;  /* 0x00064c0001187983 */ /* 0x001f280000300800 */
[----:B------:R-:W4:Y:S04]  /*13c50*/  LDL.LU R10, [R1+0x648] ;  /* 0x00064800010a7983 */ /* 0x000f280000300800 */
[----:B------:R-:W-:Y:S04]  /*13c60*/  STL [R1+0x54], R20 ;  /* 0x0000541401007387 */ /* 0x000fe80000100800 */
[----:B------:R-:W-:Y:S04]  /*13c70*/  STL [R1+0x50], R16 ;  /* 0x0000501001007387 */ /* 0x000fe80000100800 */
[----:B------:R0:W-:Y:S04]  /*13c80*/  STL [R1+0x4c], R3 ;  /* 0x00004c0301007387 */ /* 0x0001e80000100800 */
[----:B------:R-:W-:Y:S04]  /*13c90*/  STL [R1+0x48], R4 ;  /* 0x0000480401007387 */ /* 0x000fe80000100800 */
[----:B------:R1:W-:Y:S01]  /*13ca0*/  STL [R1+0x44], R0 ;  /* 0x0000440001007387 */ /* 0x0003e20000100800 */
[----:B0-----:R-:W-:-:S05]  /*13cb0*/  F2FP.BF16.F32.PACK_AB R3, R8, R9 ;  /* 0x000000090803723e */ /* 0x001fca00000010ff */
[----:B------:R0:W-:Y:S01]  /*13cc0*/  STL [R1+0x40], R3 ;  /* 0x0000400301007387 */ /* 0x0001e20000100800 */
[----:B-1----:R-:W-:-:S03]  /*13cd0*/  F2FP.BF16.F32.PACK_AB R0, R28, R29 ;  /* 0x0000001d1c00723e */ /* 0x002fc600000010ff */
[----:B------:R1:W-:Y:S04]  /*13ce0*/  STL [R1+0x3c], R2 ;  /* 0x00003c0201007387 */ /* 0x0003e80000100800 */
[----:B------:R1:W-:Y:S01]  /*13cf0*/  STL [R1+0x38], R0 ;  /* 0x0000380001007387 */ /* 0x0003e20000100800 */
[----:B0-----:R-:W-:Y:S02]  /*13d00*/  F2FP.BF16.F32.PACK_AB R3, R12, R13 ;  /* 0x0000000d0c03723e */ /* 0x001fe400000010ff */
[----:B-1----:R-:W-:-:S03]  /*13d10*/  F2FP.BF16.F32.PACK_AB R2, R14, R15 ;  /* 0x0000000f0e02723e */ /* 0x002fc600000010ff */
[----:B------:R0:W-:Y:S01]  /*13d20*/  STL [R1+0x34], R3 ;  /* 0x0000340301007387 */ /* 0x0001e20000100800 */
[----:B------:R-:W-:-:S03]  /*13d30*/  F2FP.BF16.F32.PACK_AB R0, R22, R23 ;  /* 0x000000171600723e */ /* 0x000fc600000010ff */
[----:B------:R2:W-:Y:S04]  /*13d40*/  STL [R1+0x30], R2 ;  /* 0x0000300201007387 */ /* 0x0005e80000100800 */
[----:B------:R3:W-:Y:S01]  /*13d50*/  STL [R1+0x2c], R0 ;  /* 0x00002c0001007387 */ /* 0x0007e20000100800 */
[----:B0-----:R-:W-:-:S05]  /*13d60*/  F2FP.BF16.F32.PACK_AB R3, R18, R19 ;  /* 0x000000131203723e */ /* 0x001fca00000010ff */
[----:B------:R-:W-:Y:S04]  /*13d70*/  STL [R1+0x28], R3 ;  /* 0x0000280301007387 */ /* 0x000fe80000100800 */
[----:B------:R-:W4:Y:S01]  /*13d80*/  LDL.LU R7, [R1+0x294] ;  /* 0x0002940001077983 */ /* 0x000f220000300800 */
[----:B--2---:R-:W-:-:S05]  /*13d90*/  F2FP.BF16.F32.PACK_AB R2, R11, R27 ;  /* 0x0000001b0b02723e */ /* 0x004fca00000010ff */
[----:B------:R-:W-:Y:S01]  /*13da0*/  STL [R1+0x24], R2 ;  /* 0x0000240201007387 */ /* 0x000fe20000100800 */
[----:B---3--:R-:W-:-:S03]  /*13db0*/  F2FP.BF16.F32.PACK_AB R0, R26, R25 ;  /* 0x000000191a00723e */ /* 0x008fc600000010ff */
[----:B----4-:R0:W-:Y:S04]  /*13dc0*/  STL [R1+0x608], R7 ;  /* 0x0006080701007387 */ /* 0x0101e80000100800 */
[----:B------:R-:W-:Y:S04]  /*13dd0*/  STL [R1+0x20], R0 ;  /* 0x0000200001007387 */ /* 0x000fe80000100800 */
[----:B0-----:R-:W2:Y:S04]  /*13de0*/  LDL.LU R7, [R1+0xc8] ;  /* 0x0000c80001077983 */ /* 0x001ea80000300800 */
[----:B--2---:R0:W-:Y:S04]  /*13df0*/  STL [R1+0x610], R7 ;  /* 0x0006100701007387 */ /* 0x0041e80000100800 */
        /* <DEDUP_REMOVED lines=11> */
[----:B--2---:R-:W-:Y:S04]  /*13eb0*/  STL [R1+0x640], R7 ;  /* 0x0006400701007387 */ /* 0x004fe80000100800 */
[----:B------:R-:W2:Y:S04]  /*13ec0*/  LDL.LU R6, [R1+0x1d4] ;  /* 0x0001d40001067983 */ /* 0x000ea80000300800 */
        /* <DEDUP_REMOVED lines=20> */
[----:B------:R-:W3:Y:S04]  /*14010*/  LDL.LU R4, [R1+0xc4] ;  /* 0x0000c40001047983 */ /* 0x000ee80000300800 */
[----:B---3--:R0:W-:Y:S04]  /*14020*/  STL [R1+0x5fc], R4 ;  /* 0x0005fc0401007387 */ /* 0x0081e80000100800 */
[----:B0-----:R-:W3:Y:S04]  /*14030*/  LDL.LU R4, [R1+0x1c4] ;  /* 0x0001c40001047983 */ /* 0x001ee80000300800 */
[----:B------:R-:W4:Y:S01]  /*14040*/  LDL.LU R11, [R1+0x290] ;  /* 0x00029000010b7983 */ /* 0x000f220000300800 */
[----:B------:R-:W-:-:S03]  /*14050*/  IMAD.MOV.U32 R6, RZ, RZ, R10 ;  /* 0x000000ffff067224 */ /* 0x000fc600078e000a */
[----:B----4-:R0:W-:Y:S04]  /*14060*/  STL [R1+0x5f8], R11 ;  /* 0x0005f80b01007387 */ /* 0x0101e80000100800 */
[----:B0-----:R-:W4:Y:S04]  /*14070*/  LDL.LU R11, [R1+0x174] ;  /* 0x00017400010b7983 */ /* 0x001f280000300800 */
[----:B------:R-:W2:Y:S04]  /*14080*/  LDL.LU R10, [R1+0x1d0] ;  /* 0x0001d000010a7983 */ /* 0x000ea80000300800 */
[----:B--2---:R0:W-:Y:S04]  /*14090*/  STL [R1+0x5f4], R10 ;  /* 0x0005f40a01007387 */ /* 0x0041e80000100800 */
[----:B0-----:R-:W2:Y:S04]  /*140a0*/  LDL.LU R10, [R1+0x2b0] ;  /* 0x0002b000010a7983 */ /* 0x001ea80000300800 */
        /* <DEDUP_REMOVED lines=25> */
[----:B------:R-:W2:Y:S04]  /*14240*/  LDL.LU R16, [R1+0x308] ;  /* 0x0003080001107983 */ /* 0x000ea80000300800 */
[----:B------:R-:W2:Y:S04]  /*14250*/  LDL.LU R23, [R1+0x334] ;  /* 0x0003340001177983 */ /* 0x000ea80000300800 */
[----:B--2---:R0:W-:Y:S04]  /*14260*/  STL [R1+0x5c8], R23 ;  /* 0x0005c81701007387 */ /* 0x0041e80000100800 */
[----:B0-----:R-:W2:Y:S04]  /*14270*/  LDL.LU R23, [R1+0x2c8] ;  /* 0x0002c80001177983 */ /* 0x001ea80000300800 */
[----:B------:R-:W2:Y:S01]  /*14280*/  LDL.LU R21, [R1+0x324] ;  /* 0x0003240001157983 */ /* 0x000ea20000300800 */
[----:B------:R-:W-:-:S05]  /*14290*/  IMAD.MOV.U32 R7, RZ, RZ, R24 ;  /* 0x000000ffff077224 */ /* 0x000fca00078e0018 */
[----:B------:R-:W-:Y:S01]  /*142a0*/  F2FP.BF16.F32.PACK_AB R7, R6, R7 ;  /* 0x000000070607723e */ /* 0x000fe200000010ff */
[----:B--2---:R0:W-:Y:S04]  /*142b0*/  STL [R1+0x5c4], R21 ;  /* 0x0005c41501007387 */ /* 0x0041e80000100800 */
        /* <DEDUP_REMOVED lines=41> */
[----:B------:R0:W-:Y:S04]  /*14550*/  STL [R1], R7 ;  /* 0x0000000701007387 */ /* 0x0001e80000100800 */
[----:B0-----:R-:W2:Y:S02]  /*14560*/  LDL.LU R7, [R1+0x608] ;  /* 0x0006080001077983 */ /* 0x001ea40000300800 */
[----:B--2---:R-:W-:-:S02]  /*14570*/  F2FP.BF16.F32.PACK_AB R7, R6, R7 ;  /* 0x000000070607723e */ /* 0x004fc400000010ff */
[----:B------:R-:W2:Y:S02]  /*14580*/  LDL.LU R6, [R1+0x604] ;  /* 0x0006040001067983 */ /* 0x000ea40000300800 */
[----:B--2---:R-:W-:Y:S02]  /*14590*/  F2FP.BF16.F32.PACK_AB R6, R5, R6 ;  /* 0x000000060506723e */ /* 0x004fe400000010ff */
[----:B------:R-:W3:Y:S02]  /*145a0*/  LDL.LU R5, [R1+0x600] ;  /* 0x0006000001057983 */ /* 0x000ee40000300800 */
[----:B---3--:R-:W-:Y:S02]  /*145b0*/  F2FP.BF16.F32.PACK_AB R5, R4, R5 ;  /* 0x000000050405723e */ /* 0x008fe400000010ff */
[----:B------:R-:W4:Y:S02]  /*145c0*/  LDL.LU R4, [R1+0x5fc] ;  /* 0x0005fc0001047983 */ /* 0x000f240000300800 */
[----:B----4-:R-:W-:-:S02]  /*145d0*/  F2FP.BF16.F32.PACK_AB R4, R11, R4 ;  /* 0x000000040b04723e */ /* 0x010fc400000010ff */
[----:B------:R-:W2:Y:S02]  /*145e0*/  LDL.LU R11, [R1+0x5f8] ;  /* 0x0005f800010b7983 */ /* 0x000ea40000300800 */
[----:B--2---:R-:W-:Y:S02]  /*145f0*/  F2FP.BF16.F32.PACK_AB R11, R10, R11 ;  /* 0x0000000b0a0b723e */ /* 0x004fe400000010ff */
[----:B------:R-:W2:Y:S02]  /*14600*/  LDL.LU R10, [R1+0x5f4] ;  /* 0x0005f400010a7983 */ /* 0x000ea40000300800 */
[----:B--2---:R-:W-:Y:S02]  /*14610*/  F2FP.BF16.F32.PACK_AB R10, R9, R10 ;  /* 0x0000000a090a723e */ /* 0x004fe400000010ff */
[----:B------:R-:W2:Y:S02]  /*14620*/  LDL.LU R9, [R1+0x5f0] ;  /* 0x0005f00001097983 */ /* 0x000ea40000300800 */
[----:B--2---:R-:W-:-:S02]  /*14630*/  F2FP.BF16.F32.PACK_AB R9, R8, R9 ;  /* 0x000000090809723e */ /* 0x004fc400000010ff */
        /* <DEDUP_REMOVED lines=24> */
[----:B------:R-:W2:Y:S01]  /*147c0*/  LDL.LU R20, [R1+0x5bc] ;  /* 0x0005bc0001147983 */ /* 0x000ea20000300800 */
[----:B------:R-:W-:Y:S02]  /*147d0*/  F2FP.BF16.F32.PACK_AB R27, R0, R27 ;  /* 0x0000001b001b723e */ /* 0x000fe400000010ff */
[----:B------:R-:W-:Y:S02]  /*147e0*/  F2FP.BF16.F32.PACK_AB R26, R2, R26 ;  /* 0x0000001a021a723e */ /* 0x000fe400000010ff */
[----:B------:R-:W-:Y:S02]  /*147f0*/  F2FP.BF16.F32.PACK_AB R25, R28, R25 ;  /* 0x000000191c19723e */ /* 0x000fe400000010ff */
[----:B------:R-:W-:Y:S02]  /*14800*/  F2FP.BF16.F32.PACK_AB R24, R29, R24 ;  /* 0x000000181d18723e */ /* 0x000fe400000010ff */
[----:B--2---:R-:W-:-:S07]  /*14810*/  F2FP.BF16.F32.PACK_AB R20, R3, R20 ;  /* 0x000000140314723e */ /* 0x004fce00000010ff */
.L_x_1:
[----:B0-----:R-:W2:Y:S01]  /*14820*/  LDL.LU R0, [R1+0x5b0] ;  /* 0x0005b00001007983 */ /* 0x001ea20000300800 */
[----:B------:R-:W0:Y:S01]  /*14830*/  S2R R3, SR_TID.X ;  /* 0x0000000000037919 */ /* 0x000e220000002100 */
[----:B------:R-:W1:Y:S01]  /*14840*/  S2UR UR5, SR_CgaCtaId ;  /* 0x00000000000579c3 */ /* 0x000e620000008800 */
[----:B------:R-:W-:Y:S01]  /*14850*/  UMOV UR4, 0x400 ;  /* 0x0000040000047882 */ /* 0x000fe20000000000 */
[----:B------:R-:W3:Y:S01]  /*14860*/  LDCU.64 UR10, c[0x0][0x398] ;  /* 0x00007300ff0a77ac */ /* 0x000ee20008000a00 */
[----:B------:R-:W4:Y:S01]  /*14870*/  LDL.LU R2, [R1+0x5b8] ;  /* 0x0005b80001027983 */ /* 0x000f220000300800 */
[----:B------:R-:W5:Y:S04]  /*14880*/  LDCU.64 UR6, c[0x0][0x390] ;  /* 0x00007200ff0677ac */ /* 0x000f680008000a00 */
[----:B------:R-:W-:Y:S06]  /*14890*/  BAR.SYNC.DEFER_BLOCKING 0x0 ;  /* 0x0000000000007b1d */ /* 0x000fec0000010000 */
[----:B------:R-:W2:Y:S01]  /*148a0*/  LDCU UR14, c[0x0][0x39c] ;  /* 0x00007380ff0e77ac */ /* 0x000ea20008000800 */
[----:B------:R-:W2:Y:S01]  /*148b0*/  S2R R29, SR_TID.X ;  /* 0x00000000001d7919 */ /* 0x000ea20000002100 */
[----:B------:R-:W2:Y:S01]  /*148c0*/  LDCU UR12, c[0x0][0x39c] ;  /* 0x00007380ff0c77ac */ /* 0x000ea20008000800 */
[----:B------:R-:W2:Y:S01]  /*148d0*/  LDCU UR13, c[0x0][0x39c] ;  /* 0x00007380ff0d77ac */ /* 0x000ea20008000800 */
[----:B-1----:R-:W-:Y:S01]  /*148e0*/  ULEA UR4, UR5, UR4, 0x18 ;  /* 0x0000000405047291 */ /* 0x002fe2000f8ec0ff */
[----:B------:R-:W1:Y:S01]  /*148f0*/  LDCU UR5, c[0x0][0x3b4] ;  /* 0x00007680ff0577ac */ /* 0x000e620008000800 */
[----:B0-----:R-:W-:-:S05]  /*14900*/  IMAD.SHL.U32 R28, R3, 0x1000, RZ ;  /* 0x00001000031c7824 */ /* 0x001fca00078e00ff */
[----:B------:R-:W-:Y:S02]  /*14910*/  LOP3.LUT R28, R28, 0x18000, RZ, 0xc0, !PT ;  /* 0x000180001c1c7812 */ /* 0x000fe400078ec0ff */
[----:B--2---:R-:W-:-:S04]  /*14920*/  LOP3.LUT R0, R0, 0x7000, RZ, 0xc0, !PT ;  /* 0x0000700000007812 */ /* 0x004fc800078ec0ff */
[----:B----4-:R-:W-:Y:S01]  /*14930*/  LOP3.LUT R0, R0, 0x60, R2, 0xf8, !PT ;  /* 0x0000006000007812 */ /* 0x010fe200078ef802 */
[----:B------:R-:W-:-:S05]  /*14940*/  IMAD.SHL.U32 R2, R3, 0x4, RZ ;  /* 0x0000000403027824 */ /* 0x000fca00078e00ff */
[----:B------:R-:W-:Y:S01]  /*14950*/  LOP3.LUT R0, R0, 0x70, R2, 0x78, !PT ;  /* 0x0000007000007812 */ /* 0x000fe200078e7802 */
[C---:B------:R-:W-:Y:S01]  /*14960*/  IMAD R2, R3.reuse, 0x400, R3 ;  /* 0x0000040003027824 */ /* 0x040fe200078e0203 */
[----:B------:R-:W-:Y:S02]  /*14970*/  LOP3.LUT R3, R3, 0x100, RZ, 0xc0, !PT ;  /* 0x0000010003037812 */ /* 0x000fe400078ec0ff */
[----:B------:R-:W-:Y:S01]  /*14980*/  IADD3 R0, PT, PT, R0, UR4, R28 ;  /* 0x0000000400007c10 */ /* 0x000fe2000fffe01c */
[----:B------:R-:W-:Y:S01]  /*14990*/  IMAD.SHL.U32 R2, R2, 0x10, RZ ;  /* 0x0000001002027824 */ /* 0x000fe200078e00ff */
[----:B------:R-:W-:-:S03]  /*149a0*/  SHF.R.U32.HI R28, RZ, 0x3, R3 ;  /* 0x00000003ff1c7819 */ /* 0x000fc60000011603 */
[----:B------:R-:W-:Y:S01]  /*149b0*/  IMAD.IADD R0, R3, 0x1, R0 ;  /* 0x0000000103007824 */ /* 0x000fe200078e0200 */
[----:B------:R-:W-:-:S04]  /*149c0*/  LOP3.LUT R2, R28, 0x18ff0, R2, 0x78, !PT ;  /* 0x00018ff01c027812 */ /* 0x000fc800078e7802 */
[----:B------:R0:W-:Y:S04]  /*149d0*/  STS.128 [R0], R24 ;  /* 0x0000001800007388 */ /* 0x0001e80000000c00 */
        /* <DEDUP_REMOVED lines=22> */
[----:B------:R-:W-:Y:S04]  /*14b40*/  STS.128 [R0+0x800], R20 ;  /* 0x0008001400007388 */ /* 0x000fe80000000c00 */
[----:B------:R-:W-:Y:S04]  /*14b50*/  STS.128 [R0+0x80], R16 ;  /* 0x0000801000007388 */ /* 0x000fe80000000c00 */
[----:B----4-:R-:W-:Y:S04]  /*14b60*/  STL.64 [R1+0x638], R26 ;  /* 0x0006381a01007387 */ /* 0x010fe80000100a00 */
[----:B--2---:R0:W-:Y:S04]  /*14b70*/  STL.64 [R1+0x630], R24 ;  /* 0x0006301801007387 */ /* 0x0041e80000100a00 */
[----:B0-----:R-:W2:Y:S04]  /*14b80*/  LDL.LU R24, [R1] ;  /* 0x0000000001187983 */ /* 0x001ea80000300800 */
[----:B------:R-:W2:Y:S04]  /*14b90*/  LDL.LU R25, [R1+0x4] ;  /* 0x0000040001197983 */ /* 0x000ea80000300800 */
[----:B------:R-:W2:Y:S04]  /*14ba0*/  LDL.LU R26, [R1+0x8] ;  /* 0x00000800011a7983 */ /* 0x000ea80000300800 */
[----:B------:R-:W2:Y:S04]  /*14bb0*/  LDL.LU R27, [R1+0xc] ;  /* 0x00000c00011b7983 */ /* 0x000ea80000300800 */
[----:B------:R-:W4:Y:S04]  /*14bc0*/  LDL.LU R20, [R1+0x80] ;  /* 0x0000800001147983 */ /* 0x000f280000300800 */
[----:B------:R-:W4:Y:S04]  /*14bd0*/  LDL.LU R21, [R1+0x84] ;  /* 0x0000840001157983 */ /* 0x000f280000300800 */
[----:B------:R-:W4:Y:S04]  /*14be0*/  LDL.LU R22, [R1+0x88] ;  /* 0x0000880001167983 */ /* 0x000f280000300800 */
[----:B------:R-:W4:Y:S04]  /*14bf0*/  LDL.LU R23, [R1+0x8c] ;  /* 0x00008c0001177983 */ /* 0x000f280000300800 */
[----:B------:R-:W3:Y:S04]  /*14c00*/  LDL.LU R16, [R1+0x70] ;  /* 0x0000700001107983 */ /* 0x000ee80000300800 */
[----:B------:R-:W3:Y:S04]  /*14c10*/  LDL.LU R17, [R1+0x74] ;  /* 0x0000740001117983 */ /* 0x000ee80000300800 */
[----:B------:R-:W3:Y:S04]  /*14c20*/  LDL.LU R18, [R1+0x78] ;  /* 0x0000780001127983 */ /* 0x000ee80000300800 */
[----:B------:R-:W3:Y:S04]  /*14c30*/  LDL.LU R19, [R1+0x7c] ;  /* 0x00007c0001137983 */ /* 0x000ee80000300800 */
[----:B------:R0:W-:Y:S04]  /*14c40*/  STS.128 [R0+0x880], R12 ;  /* 0x0008800c00007388 */ /* 0x0001e80000000c00 */
[----:B------:R1:W-:Y:S04]  /*14c50*/  STS.128 [R0+0x200], R8 ;  /* 0x0002000800007388 */ /* 0x0003e80000000c00 */
[----:B------:R1:W-:Y:S04]  /*14c60*/  STS.128 [R0+0xa00], R4 ;  /* 0x000a000400007388 */ /* 0x0003e80000000c00 */
[----:B0-----:R-:W3:Y:S04]  /*14c70*/  LDL.LU R12, [R1+0x60] ;  /* 0x00006000010c7983 */ /* 0x001ee80000300800 */
[----:B------:R-:W3:Y:S04]  /*14c80*/  LDL.LU R13, [R1+0x64] ;  /* 0x00006400010d7983 */ /* 0x000ee80000300800 */
[----:B------:R-:W3:Y:S04]  /*14c90*/  LDL.LU R14, [R1+0x68] ;  /* 0x00006800010e7983 */ /* 0x000ee80000300800 */
[----:B------:R-:W3:Y:S04]  /*14ca0*/  LDL.LU R15, [R1+0x6c] ;  /* 0x00006c00010f7983 */ /* 0x000ee80000300800 */
[----:B-1----:R-:W3:Y:S04]  /*14cb0*/  LDL.LU R8, [R1+0x50] ;  /* 0x0000500001087983 */ /* 0x002ee80000300800 */
[----:B------:R-:W3:Y:S04]  /*14cc0*/  LDL.LU R9, [R1+0x54] ;  /* 0x0000540001097983 */ /* 0x000ee80000300800 */
[----:B------:R-:W3:Y:S04]  /*14cd0*/  LDL.LU R10, [R1+0x58] ;  /* 0x00005800010a7983 */ /* 0x000ee80000300800 */
[----:B------:R-:W3:Y:S04]  /*14ce0*/  LDL.LU R11, [R1+0x5c] ;  /* 0x00005c00010b7983 */ /* 0x000ee80000300800 */
[----:B------:R-:W3:Y:S04]  /*14cf0*/  LDL.LU R4, [R1+0x40] ;  /* 0x0000400001047983 */ /* 0x000ee80000300800 */
[----:B------:R-:W3:Y:S04]  /*14d00*/  LDL.LU R5, [R1+0x44] ;  /* 0x0000440001057983 */ /* 0x000ee80000300800 */
[----:B------:R-:W3:Y:S04]  /*14d10*/  LDL.LU R6, [R1+0x48] ;  /* 0x0000480001067983 */ /* 0x000ee80000300800 */
[----:B------:R-:W3:Y:S04]  /*14d20*/  LDL.LU R7, [R1+0x4c] ;  /* 0x00004c0001077983 */ /* 0x000ee80000300800 */
[----:B--2---:R0:W-:Y:S04]  /*14d30*/  STS.128 [R0+0x280], R24 ;  /* 0x0002801800007388 */ /* 0x0041e80000000c00 */
[----:B0-----:R-:W2:Y:S04]  /*14d40*/  LDL.LU.64 R26, [R1+0x638] ;  /* 0x00063800011a7983 */ /* 0x001ea80000300a00 */
[----:B------:R-:W2:Y:S04]  /*14d50*/  LDL.LU.64 R24, [R1+0x630] ;  /* 0x0006300001187983 */ /* 0x000ea80000300a00 */
[----:B--2---:R0:W-:Y:S04]  /*14d60*/  STS.128 [R0+0xa80], R24 ;  /* 0x000a801800007388 */ /* 0x0041e80000000c00 */
[----:B0-----:R-:W2:Y:S04]  /*14d70*/  LDL.LU.64 R26, [R1+0x628] ;  /* 0x00062800011a7983 */ /* 0x001ea80000300a00 */
[----:B------:R-:W2:Y:S04]  /*14d80*/  LDL.LU.64 R24, [R1+0x620] ;  /* 0x0006200001187983 */ /* 0x000ea80000300a00 */
[----:B--2---:R0:W-:Y:S04]  /*14d90*/  STS.128 [R0+0x400], R24 ;  /* 0x0004001800007388 */ /* 0x0041e80000000c00 */
[----:B0-----:R-:W2:Y:S04]  /*14da0*/  LDL.LU.64 R26, [R1+0x618] ;  /* 0x00061800011a7983 */ /* 0x001ea80000300a00 */
[----:B------:R-:W2:Y:S04]  /*14db0*/  LDL.LU.64 R24, [R1+0x610] ;  /* 0x0006100001187983 */ /* 0x000ea80000300a00 */
[----:B---3--:R-:W-:Y:S04]  /*14dc0*/  STS.128 [R0+0x480], R4 ;  /* 0x0004800400007388 */ /* 0x008fe80000000c00 */
[----:B------:R-:W-:Y:S04]  /*14dd0*/  STS.128 [R0+0xe00], R16 ;  /* 0x000e001000007388 */ /* 0x000fe80000000c00 */
[----:B--2---:R0:W-:Y:S04]  /*14de0*/  STS.128 [R0+0xc00], R24 ;  /* 0x000c001800007388 */ /* 0x0041e80000000c00 */
[----:B0-----:R-:W2:Y:S04]  /*14df0*/  LDL.LU.64 R26, [R1+0x608] ;  /* 0x00060800011a7983 */ /* 0x001ea80000300a00 */
[----:B------:R-:W2:Y:S04]  /*14e00*/  LDL.LU.64 R24, [R1+0x600] ;  /* 0x0006000001187983 */ /* 0x000ea80000300a00 */
[----:B------:R-:W3:Y:S04]  /*14e10*/  LDL.LU R4, [R1+0x5b4] ;  /* 0x0005b40001047983 */ /* 0x000ee80000300800 */
[----:B------:R-:W3:Y:S04]  /*14e20*/  LDL R19, [R1+0x364] ;  /* 0x0003640001137983 */ /* 0x000ee80000100800 */
[----:B------:R0:W-:Y:S04]  /*14e30*/  STS.128 [R0+0xc80], R8 ;  /* 0x000c800800007388 */ /* 0x0001e80000000c00 */
[----:B------:R-:W-:Y:S04]  /*14e40*/  STS.128 [R0+0x600], R12 ;  /* 0x0006000c00007388 */ /* 0x000fe80000000c00 */
[----:B----4-:R-:W-:Y:S01]  /*14e50*/  STS.128 [R0+0x680], R20 ;  /* 0x0006801400007388 */ /* 0x010fe20000000c00 */
[----:B------:R-:W-:Y:S01]  /*14e60*/  LOP3.LUT R18, R2, 0x40, RZ, 0x3c, !PT ;  /* 0x0000004002127812 */ /* 0x000fe200078e3cff */
[----:B0-----:R-:W0:Y:S01]  /*14e70*/  LDC R10, c[0x0][0x3b8] ;  /* 0x0000ee00ff0a7b82 */ /* 0x001e220000000800 */
[----:B------:R-:W-:Y:S01]  /*14e80*/  SHF.R.U32.HI R3, RZ, 0x7, R29 ;  /* 0x00000007ff037819 */ /* 0x000fe2000001161d */
[----:B--2---:R-:W-:Y:S06]  /*14e90*/  STS.128 [R0+0xe80], R24 ;  /* 0x000e801800007388 */ /* 0x004fec0000000c00 */
[----:B------:R-:W-:Y:S06]  /*14ea0*/  BAR.SYNC.DEFER_BLOCKING 0x0 ;  /* 0x0000000000007b1d */ /* 0x000fec0000010000 */
[----:B------:R-:W1:Y:S04]  /*14eb0*/  LDS.128 R12, [R2+UR4] ;  /* 0x00000004020c7984 */ /* 0x000e680008000c00 */
[----:B------:R-:W-:Y:S04]  /*14ec0*/  LDS.128 R24, [R18+UR4+0x1000] ;  /* 0x0010000412187984 */ /* 0x000fe80008000c00 */
[----:B-1----:R-:W-:Y:S01]  /*14ed0*/  STL.64 [R1+0x70], R12 ;  /* 0x0000700c01007387 */ /* 0x002fe20000100a00 */
[----:B------:R-:W-:-:S03]  /*14ee0*/  IMAD.MOV.U32 R6, RZ, RZ, R12 ;  /* 0x000000ffff067224 */ /* 0x000fc600078e000c */
[----:B------:R-:W-:Y:S04]  /*14ef0*/  STL.64 [R1+0x78], R14 ;  /* 0x0000780e01007387 */ /* 0x000fe80000100a00 */
[----:B------:R-:W1:Y:S04]  /*14f00*/  LDS.128 R12, [R18+UR4] ;  /* 0x00000004120c7984 */ /* 0x000e680008000c00 */
[----:B-1----:R-:W-:Y:S01]  /*14f10*/  STL.64 [R1+0x30], R12 ;  /* 0x0000300c01007387 */ /* 0x002fe20000100a00 */
[----:B------:R-:W-:-:S03]  /*14f20*/  IMAD.MOV.U32 R11, RZ, RZ, R12 ;  /* 0x000000ffff0b7224 */ /* 0x000fc600078e000c */
[----:B------:R-:W-:Y:S04]  /*14f30*/  STL.64 [R1+0x38], R14 ;  /* 0x0000380e01007387 */ /* 0x000fe80000100a00 */
[----:B------:R-:W1:Y:S04]  /*14f40*/  LDS.128 R12, [R2+UR4+0x1000] ;  /* 0x00100004020c7984 */ /* 0x000e680008000c00 */
[----:B-1----:R-:W-:Y:S04]  /*14f50*/  STL.64 [R1+0x80], R12 ;  /* 0x0000800c01007387 */ /* 0x002fe80000100a00 */
[----:B------:R1:W-:Y:S04]  /*14f60*/  STL.64 [R1+0x88], R14 ;  /* 0x0000880e01007387 */ /* 0x0003e80000100a00 */
[----:B------:R-:W-:Y:S04]  /*14f70*/  STL.64 [R1+0x90], R24 ;  /* 0x0000901801007387 */ /* 0x000fe80000100a00 */
[----:B------:R-:W-:Y:S01]  /*14f80*/  STL.64 [R1+0x98], R26 ;  /* 0x0000981a01007387 */ /* 0x000fe20000100a00 */
[----:B-1----:R-:W-:-:S03]  /*14f90*/  IMAD.MOV.U32 R14, RZ, RZ, R24 ;  /* 0x000000ffff0e7224 */ /* 0x002fc600078e0018 */
[----:B------:R-:W1:Y:S04]  /*14fa0*/  LDS.128 R24, [R2+UR4+0x2000] ;  /* 0x0020000402187984 */ /* 0x000e680008000c00 */
[----:B-1----:R-:W-:Y:S01]  /*14fb0*/  STL.64 [R1+0xb0], R24 ;  /* 0x0000b01801007387 */ /* 0x002fe20000100a00 */
[----:B------:R-:W-:-:S03]  /*14fc0*/  IMAD.MOV.U32 R13, RZ, RZ, R24 ;  /* 0x000000ffff0d7224 */ /* 0x000fc600078e0018 */
[----:B------:R-:W-:Y:S04]  /*14fd0*/  STL.64 [R1+0xb8], R26 ;  /* 0x0000b81a01007387 */ /* 0x000fe80000100a00 */
[----:B------:R-:W1:Y:S01]  /*14fe0*/  LDS.128 R24, [R18+UR4+0x2000] ;  /* 0x0020000412187984 */ /* 0x000e620008000c00 */
[----:B------:R-:W-:Y:S01]  /*14ff0*/  IMAD.MOV.U32 R15, RZ, RZ, R12 ;  /* 0x000000ffff0f7224 */ /* 0x000fe200078e000c */
[----:B------:R-:W-:Y:S01]  /*15000*/  SGXT.U32 R0, R3, 0x2 ;  /* 0x000000020300781a */ /* 0x000fe20000000000 */
[C---:B---3--:R-:W-:Y:S01]  /*15010*/  IMAD R3, R4.reuse, UR5, RZ ;  /* 0x0000000504037c24 */ /* 0x048fe2000f8e02ff */
[----:B------:R-:W-:Y:S01]  /*15020*/  ISETP.GE.AND P0, PT, R4, UR10, PT ;  /* 0x0000000a04007c0c */ /* 0x000fe2000bf06270 */
[----:B------:R-:W2:Y:S01]  /*15030*/  LDCU UR5, c[0x0][0x39c] ;  /* 0x00007380ff0577ac */ /* 0x000ea20008000800 */
[----:B------:R-:W-:-:S02]  /*15040*/  LOP3.LUT R21, R19, R0, RZ, 0xfc, !PT ;  /* 0x0000000013157212 */ /* 0x000fc400078efcff */
[----:B-----5:R-:W-:Y:S01]  /*15050*/  LEA R20, P1, R3, UR6, 0x1 ;  /* 0x0000000603147c11 */ /* 0x020fe2000f8208ff */
[----:B------:R-:W3:Y:S01]  /*15060*/  LDCU UR6, c[0x0][0x39c] ;  /* 0x00007380ff0677ac */ /* 0x000ee20008000800 */
[C---:B------:R-:W-:Y:S01]  /*15070*/  ISETP.LT.AND P4, PT, R21.reuse, UR11, !P0 ;  /* 0x0000000b15007c0c */ /* 0x040fe2000c781270 */
[----:B0-----:R-:W-:Y:S01]  /*15080*/  IMAD R21, R21, R10, RZ ;  /* 0x0000000a15157224 */ /* 0x001fe200078e02ff */
[----:B------:R-:W-:Y:S01]  /*15090*/  LOP3.LUT R5, R19, 0x40, R0, 0xfe, !PT ;  /* 0x0000004013057812 */ /* 0x000fe200078efe00 */
[----:B------:R-:W0:Y:S01]  /*150a0*/  LDCU UR10, c[0x0][0x39c] ;  /* 0x00007380ff0a77ac */ /* 0x000e220008000800 */
[----:B------:R-:W-:Y:S02]  /*150b0*/  LEA.HI.X.SX32 R3, R3, UR7, 0x1, P1 ;  /* 0x0000000703037c11 */ /* 0x000fe400088f0eff */
[----:B------:R-:W-:Y:S01]  /*150c0*/  LEA R4, P2, R21, R20, 0x1 ;  /* 0x0000001415047211 */ /* 0x000fe200078408ff */
[----:B------:R-:W4:Y:S01]  /*150d0*/  LDCU UR7, c[0x0][0x39c] ;  /* 0x00007380ff0777ac */ /* 0x000f220008000800 */
[----:B-1----:R-:W-:Y:S01]  /*150e0*/  STL.64 [R1+0xa0], R24 ;  /* 0x0000a01801007387 */ /* 0x002fe20000100a00 */
[----:B------:R-:W-:-:S03]  /*150f0*/  IMAD.MOV.U32 R12, RZ, RZ, R24 ;  /* 0x000000ffff0c7224 */ /* 0x000fc600078e0018 */
[----:B------:R-:W-:Y:S04]  /*15100*/  STL.64 [R1+0xa8], R26 ;  /* 0x0000a81a01007387 */ /* 0x000fe80000100a00 */
[----:B------:R-:W1:Y:S01]  /*15110*/  LDS.128 R24, [R2+UR4+0x3000] ;  /* 0x0030000402187984 */ /* 0x000e620008000c00 */
[----:B------:R-:W-:Y:S02]  /*15120*/  LOP3.LUT R9, R19, 0x4, R0, 0xfe, !PT ;  /* 0x0000000413097812 */ /* 0x000fe400078efe00 */
[----:B------:R-:W-:Y:S02]  /*15130*/  ISETP.LT.AND P1, PT, R5, UR14, !P0 ;  /* 0x0000000e05007c0c */ /* 0x000fe4000c721270 */
[----:B------:R-:W-:Y:S02]  /*15140*/  LEA.HI.X.SX32 R5, R21, R3, 0x1, P2 ;  /* 0x0000000315057211 */ /* 0x000fe400010f0eff */
[C---:B------:R-:W-:Y:S01]  /*15150*/  ISETP.LT.AND P3, PT, R9.reuse, UR12, !P0 ;  /* 0x0000000c09007c0c */ /* 0x040fe2000c761270 */
[----:B------:R-:W-:-:S02]  /*15160*/  IMAD R9, R9, R10, RZ ;  /* 0x0000000a09097224 */ /* 0x000fc400078e02ff */
[----:B------:R-:W-:Y:S03]  /*15170*/  @P4 STG.E.U16 desc[UR8][R4.64], R6 ;  /* 0x0000000604004986 */ /* 0x000fe6000c101508 */
[----:B------:R-:W-:-:S04]  /*15180*/  LEA R8, P4, R9, R20, 0x1 ;  /* 0x0000001409087211 */ /* 0x000fc800078808ff */
[----:B------:R-:W-:-:S05]  /*15190*/  LEA.HI.X.SX32 R9, R9, R3, 0x1, P4 ;  /* 0x0000000309097211 */ /* 0x000fca00020f0eff */
[----:B------:R5:W-:Y:S04]  /*151a0*/  @P3 STG.E.U16 desc[UR8][R8.64], R11 ;  /* 0x0000000b08003986 */ /* 0x000be8000c101508 */
[----:B-1----:R-:W-:Y:S01]  /*151b0*/  STL [R1+0x60], R24 ;  /* 0x0000601801007387 */ /* 0x002fe20000100800 */
[----:B-----5:R-:W-:Y:S02]  /*151c0*/  IMAD.MOV.U32 R11, RZ, RZ, R24 ;  /* 0x000000ffff0b7224 */ /* 0x020fe400078e0018 */
[----:B------:R-:W-:Y:S01]  /*151d0*/  IMAD.MOV.U32 R29, RZ, RZ, R25 ;  /* 0x000000ffff1d7224 */ /* 0x000fe200078e0019 */
[----:B------:R-:W-:Y:S04]  /*151e0*/  STL.64 [R1+0x68], R26 ;  /* 0x0000681a01007387 */ /* 0x000fe80000100a00 */
[----:B------:R-:W1:Y:S04]  /*151f0*/  LDS.128 R24, [R18+UR4+0x3000] ;  /* 0x0030000412187984 */ /* 0x000e680008000c00 */
[----:B------:R-:W-:Y:S01]  /*15200*/  STL [R1+0x5f0], R29 ;  /* 0x0005f01d01007387 */ /* 0x000fe20000100800 */
[----:B------:R-:W-:-:S03]  /*15210*/  LOP3.LUT R7, R19, 0x8, R0, 0xfe, !PT ;  /* 0x0000000813077812 */ /* 0x000fc600078efe00 */
[----:B-1----:R-:W-:Y:S01]  /*15220*/  STL [R1+0x10], R24 ;  /* 0x0000101801007387 */ /* 0x002fe20000100800 */
[----:B------:R-:W-:-:S03]  /*15230*/  IMAD.MOV.U32 R28, RZ, RZ, R25 ;  /* 0x000000ffff1c7224 */ /* 0x000fc600078e0019 */
[----:B------:R-:W-:Y:S04]  /*15240*/  STL.64 [R1+0x18], R26 ;  /* 0x0000181a01007387 */ /* 0x000fe80000100a00 */
[----:B------:R-:W1:Y:S01]  /*15250*/  LDS.128 R24, [R2+UR4+0x4000] ;  /* 0x0040000402187984 */ /* 0x000e620008000c00 */
[C---:B------:R-:W-:Y:S01]  /*15260*/  ISETP.LT.AND P2, PT, R7.reuse, UR13, !P0 ;  /* 0x0000000d07007c0c */ /* 0x040fe2000c741270 */
[----:B------:R-:W-:Y:S01]  /*15270*/  IMAD R7, R7, R10, RZ ;  /* 0x0000000a07077224 */ /* 0x000fe200078e02ff */
[----:B------:R-:W-:Y:S01]  /*15280*/  LOP3.LUT R5, R19, 0xc, R0, 0xfe, !PT ;  /* 0x0000000c13057812 */ /* 0x000fe200078efe00 */
[----:B------:R-:W-:Y:S03]  /*15290*/  STL [R1+0x5f4], R28 ;  /* 0x0005f41c01007387 */ /* 0x000fe60000100800 */
[----:B------:R-:W-:-:S02]  /*152a0*/  LEA R6, P5, R7, R20, 0x1 ;  /* 0x0000001407067211 */ /* 0x000fc400078a08ff */
[C---:B--2---:R-:W-:Y:S01]  /*152b0*/  ISETP.LT.AND P4, PT, R5.reuse, UR5, !P0 ;  /* 0x0000000505007c0c */ /* 0x044fe2000c781270 */
[----:B------:R-:W-:Y:S01]  /*152c0*/  IMAD R5, R5, R10, RZ ;  /* 0x0000000a05057224 */ /* 0x000fe200078e02ff */
[-C--:B------:R-:W-:Y:S01]  /*152d0*/  LEA.HI.X.SX32 R7, R7, R3.reuse, 0x1, P5 ;  /* 0x0000000307077211 */ /* 0x080fe200028f0eff */
[----:B------:R-:W2:Y:S03]  /*152e0*/  LDCU UR5, c[0x0][0x39c] ;  /* 0x00007380ff0577ac */ /* 0x000ea60008000800 */
[C---:B------:R-:W-:Y:S01]  /*152f0*/  LEA R4, P3, R5.reuse, R20, 0x1 ;  /* 0x0000001405047211 */ /* 0x040fe200078608ff */
[----:B------:R5:W-:Y:S03]  /*15300*/  @P2 STG.E.U16 desc[UR8][R6.64], R15 ;  /* 0x0000000f06002986 */ /* 0x000be6000c101508 */
[----:B------:R-:W-:-:S02]  /*15310*/  LEA.HI.X.SX32 R5, R5, R3, 0x1, P3 ;  /* 0x0000000305057211 */ /* 0x000fc400018f0eff */
[----:B-----5:R-:W-:Y:S01]  /*15320*/  LOP3.LUT R6, R19, 0x10, R0, 0xfe, !PT ;  /* 0x0000001013067812 */ /* 0x020fe200078efe00 */
[----:B-1----:R-:W-:Y:S01]  /*15330*/  STL.64 [R1+0x50], R24 ;  /* 0x0000501801007387 */ /* 0x002fe20000100a00 */
[----:B------:R-:W-:-:S03]  /*15340*/  IMAD.MOV.U32 R22, RZ, RZ, R24 ;  /* 0x000000ffff167224 */ /* 0x000fc600078e0018 */
[----:B------:R-:W-:Y:S04]  /*15350*/  STL.64 [R1+0x58], R26 ;  /* 0x0000581a01007387 */ /* 0x000fe80000100a00 */
[----:B------:R-:W1:Y:S01]  /*15360*/  LDS.128 R24, [R18+UR4+0x4000] ;  /* 0x0040000412187984 */ /* 0x000e620008000c00 */
[--C-:B------:R-:W-:Y:S02]  /*15370*/  LOP3.LUT R7, R19, 0x14, R0.reuse, 0xfe, !PT ;  /* 0x0000001413077812 */ /* 0x100fe400078efe00 */
[C---:B---3--:R-:W-:Y:S01]  /*15380*/  ISETP.LT.AND P2, PT, R6.reuse, UR6, !P0 ;  /* 0x0000000606007c0c */ /* 0x048fe2000c741270 */
[----:B------:R-:W-:Y:S01]  /*15390*/  IMAD R6, R6, R10, RZ ;  /* 0x0000000a06067224 */ /* 0x000fe200078e02ff */
[----:B------:R3:W-:Y:S01]  /*153a0*/  @P4 STG.E.U16 desc[UR8][R4.64], R14 ;  /* 0x0000000e04004986 */ /* 0x0007e2000c101508 */
[C---:B----4-:R-:W-:Y:S01]  /*153b0*/  ISETP.LT.AND P4, PT, R7.reuse, UR7, !P0 ;  /* 0x0000000707007c0c */ /* 0x050fe2000c781270 */
[----:B------:R-:W4:Y:S02]  /*153c0*/  LDCU UR6, c[0x0][0x39c] ;  /* 0x00007380ff0677ac */ /* 0x000f240008000800 */
[----:B------:R-:W-:Y:S01]  /*153d0*/  LEA R8, P3, R6, R20, 0x1 ;  /* 0x0000001406087211 */ /* 0x000fe200078608ff */
[----:B------:R-:W5:Y:S01]  /*153e0*/  LDCU UR7, c[0x0][0x39c] ;  /* 0x00007380ff0777ac */ /* 0x000f620008000800 */
[----:B---3--:R-:W-:Y:S01]  /*153f0*/  IMAD R5, R7, R10, RZ ;  /* 0x0000000a07057224 */ /* 0x008fe200078e02ff */
[----:B------:R-:W-:-:S02]  /*15400*/  LOP3.LUT R7, R19, 0x18, R0, 0xfe, !PT ;  /* 0x0000001813077812 */ /* 0x000fc400078efe00 */
[-C--:B------:R-:W-:Y:S02]  /*15410*/  LEA.HI.X.SX32 R9, R6, R3.reuse, 0x1, P3 ;  /* 0x0000000306097211 */ /* 0x080fe400018f0eff */
[----:B------:R-:W-:Y:S02]  /*15420*/  LEA R4, P5, R5, R20, 0x1 ;  /* 0x0000001405047211 */ /* 0x000fe400078a08ff */
[C---:B--2---:R-:W-:Y:S01]  /*15430*/  ISETP.LT.AND P3, PT, R7.reuse, UR5, !P0 ;  /* 0x0000000507007c0c */ /* 0x044fe2000c761270 */
[----:B------:R-:W-:Y:S01]  /*15440*/  IMAD R7, R7, R10, RZ ;  /* 0x0000000a07077224 */ /* 0x000fe200078e02ff */
[-C--:B------:R-:W-:Y:S01]  /*15450*/  LEA.HI.X.SX32 R5, R5, R3.reuse, 0x1, P5 ;  /* 0x0000000305057211 */ /* 0x080fe200028f0eff */
[----:B------:R-:W-:Y:S01]  /*15460*/  @P2 STG.E.U16 desc[UR8][R8.64], R13 ;  /* 0x0000000d08002986 */ /* 0x000fe2000c101508 */
[----:B------:R-:W2:Y:S02]  /*15470*/  LDCU UR5, c[0x0][0x39c] ;  /* 0x00007380ff0577ac */ /* 0x000ea40008000800 */
[C---:B------:R-:W-:Y:S01]  /*15480*/  LEA R6, P2, R7.reuse, R20, 0x1 ;  /* 0x0000001407067211 */ /* 0x040fe200078408ff */
[----:B------:R3:W-:Y:S03]  /*15490*/  @P4 STG.E.U16 desc[UR8][R4.64], R12 ;  /* 0x0000000c04004986 */ /* 0x0007e6000c101508 */
[----:B------:R-:W-:-:S02]  /*154a0*/  LEA.HI.X.SX32 R7, R7, R3, 0x1, P2 ;  /* 0x0000000307077211 */ /* 0x000fc400010f0eff */
[----:B---3--:R-:W-:-:S04]  /*154b0*/  LOP3.LUT R4, R19, 0x1c, R0, 0xfe, !PT ;  /* 0x0000001c13047812 */ /* 0x008fc800078efe00 */
[C---:B0-----:R-:W-:Y:S01]  /*154c0*/  ISETP.LT.AND P2, PT, R4.reuse, UR10, !P0 ;  /* 0x0000000a04007c0c */ /* 0x041fe2000c741270 */
[----:B------:R-:W-:Y:S01]  /*154d0*/  IMAD R4, R4, R10, RZ ;  /* 0x0000000a04047224 */ /* 0x000fe200078e02ff */
[----:B------:R-:W-:Y:S01]  /*154e0*/  LOP3.LUT R5, R19, 0x20, R0, 0xfe, !PT ;  /* 0x0000002013057812 */ /* 0x000fe200078efe00 */
[----:B-1----:R-:W-:Y:S01]  /*154f0*/  STL.64 [R1], R24 ;  /* 0x0000001801007387 */ /* 0x002fe20000100a00 */
[----:B------:R-:W0:Y:S02]  /*15500*/  LDCU UR10, c[0x0][0x39c] ;  /* 0x00007380ff0a77ac */ /* 0x000e240008000800 */
[C---:B------:R-:W-:Y:S01]  /*15510*/  LEA R8, P4, R4.reuse, R20, 0x1 ;  /* 0x0000001404087211 */ /* 0x040fe200078808ff */
[----:B------:R-:W-:Y:S01]  /*15520*/  STL.64 [R1+0x8], R26 ;  /* 0x0000081a01007387 */ /* 0x000fe20000100a00 */
[C---:B------:R-:W-:Y:S02]  /*15530*/  IMAD R13, R5.reuse, R10, RZ ;  /* 0x0000000a050d7224 */ /* 0x040fe400078e02ff */
[----:B------:R-:W-:Y:S01]  /*15540*/  LEA.HI.X.SX32 R9, R4, R3, 0x1, P4 ;  /* 0x0000000304097211 */ /* 0x000fe200020f0eff */
[----:B------:R-:W1:Y:S04]  /*15550*/  LDS.128 R24, [R2+UR4+0x5000] ;  /* 0x0050000402187984 */ /* 0x000e680008000c00 */
[----:B------:R-:W-:Y:S01]  /*15560*/  @P3 STG.E.U16 desc[UR8][R6.64], R11 ;  /* 0x0000000b06003986 */ /* 0x000fe2000c101508 */
[----:B----4-:R-:W-:Y:S01]  /*15570*/  ISETP.LT.AND P3, PT, R5, UR6, !P0 ;  /* 0x0000000605007c0c */ /* 0x010fe2000c761270 */
[----:B------:R-:W3:Y:S02]  /*15580*/  LDCU UR6, c[0x0][0x39c] ;  /* 0x00007380ff0677ac */ /* 0x000ee40008000800 */
[----:B------:R-:W4:Y:S04]  /*15590*/  LDS.128 R4, [R18+UR4+0x5000] ;  /* 0x0050000412047984 */ /* 0x000f280008000c00 */
[----:B-1----:R-:W-:Y:S04]  /*155a0*/  STL [R1+0x44], R25 ;  /* 0x0000441901007387 */ /* 0x002fe80000100800 */
[----:B------:R-:W-:Y:S04]  /*155b0*/  STL.64 [R1+0x48], R26 ;  /* 0x0000481a01007387 */ /* 0x000fe80000100a00 */
[----:B----4-:R1:W-:Y:S04]  /*155c0*/  STL [R1+0x5f8], R5 ;  /* 0x0005f80501007387 */ /* 0x0103e80000100800 */
[----:B-1----:R-:W4:Y:S04]  /*155d0*/  LDL.LU R5, [R1] ;  /* 0x0000000001057983 */ /* 0x002f280000300800 */
[----:B------:R1:W-:Y:S04]  /*155e0*/  STL [R1+0x5e8], R6 ;  /* 0x0005e80601007387 */ /* 0x0003e80000100800 */
[----:B------:R0:W-:Y:S01]  /*155f0*/  STL [R1+0x5c8], R7 ;  /* 0x0005c80701007387 */ /* 0x0001e20000100800 */
[----:B------:R-:W-:-:S03]  /*15600*/  IMAD.MOV.U32 R28, RZ, RZ, R24 ;  /* 0x000000ffff1c7224 */ /* 0x000fc600078e0018 */
[----:B------:R-:W3:Y:S01]  /*15610*/  LDS.128 R24, [R2+UR4+0x6000] ;  /* 0x0060000402187984 */ /* 0x000ee20008000c00 */
[----:B-1----:R-:W1:Y:S03]  /*15620*/  LDC R6, c[0x0][0x3b8] ;  /* 0x0000ee00ff067b82 */ /* 0x002e660000000800 */
[----:B0-----:R-:W4:Y:S01]  /*15630*/  LDL.LU R7, [R1+0x10] ;  /* 0x0000100001077983 */ /* 0x001f220000300800 */
[C-C-:B------:R-:W-:Y:S02]  /*15640*/  LOP3.LUT R10, R19.reuse, 0x24, R0.reuse, 0xfe, !PT ;  /* 0x00000024130a7812 */ /* 0x140fe400078efe00 */
[----:B------:R-:W-:Y:S02]  /*15650*/  LOP3.LUT R11, R19, 0x28, R0, 0xfe, !PT ;  /* 0x00000028130b7812 */ /* 0x000fe400078efe00 */
[C---:B------:R-:W-:Y:S02]  /*15660*/  LEA R12, P5, R13.reuse, R20, 0x1 ;  /* 0x000000140d0c7211 */ /* 0x040fe400078a08ff */
[----:B--2---:R-:W-:Y:S01]  /*15670*/  ISETP.LT.AND P4, PT, R10, UR5, !P0 ;  /* 0x000000050a007c0c */ /* 0x004fe2000c781270 */
[----:B------:R-:W0:Y:S01]  /*15680*/  LDCU UR5, c[0x0][0x39c] ;  /* 0x00007380ff0577ac */ /* 0x000e220008000800 */
[----:B------:R-:W-:-:S02]  /*15690*/  LEA.HI.X.SX32 R13, R13, R3, 0x1, P5 ;  /* 0x000000030d0d7211 */ /* 0x000fc400028f0eff */
[C---:B-----5:R-:W-:Y:S01]  /*156a0*/  ISETP.LT.AND P5, PT, R11.reuse, UR7, !P0 ;  /* 0x000000070b007c0c */ /* 0x060fe2000c7a1270 */
[----:B------:R-:W2:Y:S01]  /*156b0*/  LDCU UR7, c[0x0][0x39c] ;  /* 0x00007380ff0777ac */ /* 0x000ea20008000800 */
[-C--:B-1----:R-:W-:Y:S02]  /*156c0*/  IMAD R10, R10, R6.reuse, RZ ;  /* 0x000000060a0a7224 */ /* 0x082fe400078e02ff */
[----:B------:R-:W-:-:S03]  /*156d0*/  IMAD R17, R11, R6, RZ ;  /* 0x000000060b117224 */ /* 0x000fc600078e02ff */
[----:B------:R-:W-:-:S04]  /*156e0*/  LEA R14, P6, R10, R20, 0x1 ;  /* 0x000000140a0e7211 */ /* 0x000fc800078c08ff */
[----:B------:R-:W-:Y:S01]  /*156f0*/  LEA.HI.X.SX32 R15, R10, R3, 0x1, P6 ;  /* 0x000000030a0f7211 */ /* 0x000fe200030f0eff */
[----:B---3--:R-:W-:Y:S04]  /*15700*/  STL [R1+0x24], R25 ;  /* 0x0000241901007387 */ /* 0x008fe80000100800 */
[----:B------:R-:W-:Y:S04]  /*15710*/  STL.64 [R1+0x28], R26 ;  /* 0x0000281a01007387 */ /* 0x000fe80000100a00 */
[----:B----4-:R-:W-:Y:S01]  /*15720*/  @P2 STG.E.U16 desc[UR8][R8.64], R7 ;  /* 0x0000000708002986 */ /* 0x010fe2000c101508 */
[----:B------:R-:W-:-:S03]  /*15730*/  LEA R16, P2, R17, R20, 0x1 ;  /* 0x0000001411107211 */ /* 0x000fc600078408ff */
[----:B------:R1:W-:Y:S01]  /*15740*/  @P3 STG.E.U16 desc[UR8][R12.64], R22 ;  /* 0x000000160c003986 */ /* 0x0003e2000c101508 */
[----:B------:R-:W-:-:S03]  /*15750*/  LEA.HI.X.SX32 R17, R17, R3, 0x1, P2 ;  /* 0x0000000311117211 */ /* 0x000fc600010f0eff */
[----:B------:R-:W3:Y:S04]  /*15760*/  LDS.128 R8, [R18+UR4+0x6000] ;  /* 0x0060000412087984 */ /* 0x000ee80008000c00 */
[----:B------:R-:W-:Y:S01]  /*15770*/  @P4 STG.E.U16 desc[UR8][R14.64], R5 ;  /* 0x000000050e004986 */ /* 0x000fe2000c101508 */
[----:B-1----:R-:W-:-:S03]  /*15780*/  LOP3.LUT R12, R19, 0x2c, R0, 0xfe, !PT ;  /* 0x0000002c130c7812 */ /* 0x002fc600078efe00 */
[----:B------:R1:W-:Y:S01]  /*15790*/  @P5 STG.E.U16 desc[UR8][R16.64], R28 ;  /* 0x0000001c10005986 */ /* 0x0003e2000c101508 */
[C---:B------:R-:W-:Y:S01]  /*157a0*/  ISETP.LT.AND P5, PT, R12.reuse, UR6, !P0 ;  /* 0x000000060c007c0c */ /* 0x040fe2000c7a1270 */
[----:B------:R-:W-:Y:S01]  /*157b0*/  IMAD R23, R12, R6, RZ ;  /* 0x000000060c177224 */ /* 0x000fe200078e02ff */
[----:B------:R-:W4:Y:S01]  /*157c0*/  LDCU UR6, c[0x0][0x39c] ;  /* 0x00007380ff0677ac */ /* 0x000f220008000800 */
[----:B------:R-:W5:Y:S01]  /*157d0*/  LDS.128 R12, [R2+UR4+0x7000] ;  /* 0x00700004020c7984 */ /* 0x000f620008000c00 */
[----:B-1----:R-:W-:-:S04]  /*157e0*/  LOP3.LUT R16, R19, 0x30, R0, 0xfe, !PT ;  /* 0x0000003013107812 */ /* 0x002fc800078efe00 */
[C---:B0-----:R-:W-:Y:S01]  /*157f0*/  ISETP.LT.AND P2, PT, R16.reuse, UR5, !P0 ;  /* 0x0000000510007c0c */ /* 0x041fe2000c741270 */
[----:B------:R-:W-:Y:S01]  /*15800*/  IMAD R26, R16, R6, RZ ;  /* 0x00000006101a7224 */ /* 0x000fe200078e02ff */
[----:B------:R-:W0:Y:S01]  /*15810*/  LDCU UR5, c[0x0][0x39c] ;  /* 0x00007380ff0577ac */ /* 0x000e220008000800 */
[----:B------:R-:W1:Y:S04]  /*15820*/  LDS.128 R16, [R18+UR4+0x7000] ;  /* 0x0070000412107984 */ /* 0x000e680008000c00 */
[----:B---3--:R-:W-:Y:S01]  /*15830*/  STL [R1+0x5e4], R10 ;  /* 0x0005e40a01007387 */ /* 0x008fe20000100800 */
[----:B------:R-:W-:Y:S01]  /*15840*/  IMAD.MOV.U32 R29, RZ, RZ, R24 ;  /* 0x000000ffff1d7224 */ /* 0x000fe200078e0018 */
[-C--:B------:R-:W-:Y:S01]  /*15850*/  LEA R22, P4, R26, R20.reuse, 0x1 ;  /* 0x000000141a167211 */ /* 0x080fe200078808ff */
[----:B------:R-:W3:Y:S01]  /*15860*/  LDCU UR4, c[0x0][0x39c] ;  /* 0x00007380ff0477ac */ /* 0x000ee20008000800 */
[----:B------:R0:W-:Y:S04]  /*15870*/  STL [R1+0x5c4], R11 ;  /* 0x0005c40b01007387 */ /* 0x0001e80000100800 */
[----:B0-----:R-:W2:Y:S04]  /*15880*/  LDL.LU R11, [R1+0x30] ;  /* 0x00003000010b7983 */ /* 0x001ea80000300800 */
[----:B------:R-:W2:Y:S04]  /*15890*/  LDL.LU R10, [R1+0x80] ;  /* 0x00008000010a7983 */ /* 0x000ea80000300800 */
[----:B-----5:R0:W-:Y:S04]  /*158a0*/  STL [R1+0x5e0], R14 ;  /* 0x0005e00e01007387 */ /* 0x0201e80000100800 */
[----:B0-----:R-:W5:Y:S04]  /*158b0*/  LDL.LU R14, [R1+0xb0] ;  /* 0x0000b000010e7983 */ /* 0x001f680000300800 */
[----:B------:R0:W-:Y:S04]  /*158c0*/  STL [R1+0x5c0], R15 ;  /* 0x0005c00f01007387 */ /* 0x0001e80000100800 */
[----:B0-----:R-:W2:Y:S04]  /*158d0*/  LDL.LU R15, [R1+0x90] ;  /* 0x00009000010f7983 */ /* 0x001ea80000300800 */
[----:B-1----:R0:W-:Y:S04]  /*158e0*/  STL [R1+0x5dc], R18 ;  /* 0x0005dc1201007387 */ /* 0x0021e80000100800 */
[----:B0-----:R-:W2:Y:S04]  /*158f0*/  LDL.LU R18, [R1+0x70] ;  /* 0x0000700001127983 */ /* 0x001ea80000300800 */
[----:B------:R0:W-:Y:S04]  /*15900*/  STL [R1+0x5bc], R19 ;  /* 0x0005bc1301007387 */ /* 0x0001e80000100800 */
[----:B0-----:R-:W2:Y:S01]  /*15910*/  LDL R19, [R1+0x364] ;  /* 0x0003640001137983 */ /* 0x001ea20000100800 */
[----:B------:R-:W-:-:S04]  /*15920*/  LEA R24, P3, R23, R20, 0x1 ;  /* 0x0000001417187211 */ /* 0x000fc800078608ff */
[-C--:B------:R-:W-:Y:S02]  /*15930*/  LEA.HI.X.SX32 R25, R23, R3.reuse, 0x1, P3 ;  /* 0x0000000317197211 */ /* 0x080fe400018f0eff */
[----:B------:R-:W-:-:S03]  /*15940*/  LEA.HI.X.SX32 R23, R26, R3, 0x1, P4 ;  /* 0x000000031a177211 */ /* 0x000fc600020f0eff */
[----:B------:R-:W-:Y:S04]  /*15950*/  @P5 STG.E.U16 desc[UR8][R24.64], R4 ;  /* 0x0000000418005986 */ /* 0x000fe8000c101508 */
[----:B------:R0:W-:Y:S01]  /*15960*/  @P2 STG.E.U16 desc[UR8][R22.64], R29 ;  /* 0x0000001d16002986 */ /* 0x0001e2000c101508 */
[----:B------:R-:W-:Y:S01]  /*15970*/  IMAD R21, R6, 0x40, R21 ;  /* 0x0000004006157824 */ /* 0x000fe200078e0215 */
[----:B--2---:R-:W-:-:S04]  /*15980*/  LOP3.LUT R2, R19, 0x34, R0, 0xfe, !PT ;  /* 0x0000003413027812 */ /* 0x004fc800078efe00 */
[C---:B------:R-:W-:Y:S01]  /*15990*/  ISETP.LT.AND P3, PT, R2.reuse, UR7, !P0 ;  /* 0x0000000702007c0c */ /* 0x040fe2000c761270 */
[----:B------:R-:W-:Y:S01]  /*159a0*/  IMAD R2, R2, R6, RZ ;  /* 0x0000000602027224 */ /* 0x000fe200078e02ff */
[C-C-:B0-----:R-:W-:Y:S01]  /*159b0*/  LOP3.LUT R22, R19.reuse, 0x38, R0.reuse, 0xfe, !PT ;  /* 0x0000003813167812 */ /* 0x141fe200078efe00 */
[----:B------:R-:W0:Y:S03]  /*159c0*/  LDCU UR7, c[0x0][0x39c] ;  /* 0x00007380ff0777ac */ /* 0x000e260008000800 */
[C---:B------:R-:W-:Y:S02]  /*159d0*/  LEA R24, P4, R2.reuse, R20, 0x1 ;  /* 0x0000001402187211 */ /* 0x040fe400078808ff */
[----:B------:R-:W-:Y:S02]  /*159e0*/  LOP3.LUT R23, R19, 0x3c, R0, 0xfe, !PT ;  /* 0x0000003c13177812 */ /* 0x000fe400078efe00 */
[----:B------:R-:W-:Y:S01]  /*159f0*/  LEA.HI.X.SX32 R25, R2, R3, 0x1, P4 ;  /* 0x0000000302197211 */ /* 0x000fe200020f0eff */
[C---:B------:R-:W-:Y:S01]  /*15a00*/  IMAD R2, R22.reuse, R6, RZ ;  /* 0x0000000616027224 */ /* 0x040fe200078e02ff */
[----:B------:R-:W-:Y:S01]  /*15a10*/  ISETP.LT.AND P4, PT, R22, UR10, !P0 ;  /* 0x0000000a16007c0c */ /* 0x000fe2000c781270 */
[----:B------:R-:W1:Y:S02]  /*15a20*/  LDCU UR10, c[0x0][0x39c] ;  /* 0x00007380ff0a77ac */ /* 0x000e640008000800 */
[----:B------:R2:W-:Y:S01]  /*15a30*/  @P3 STG.E.U16 desc[UR8][R24.64], R8 ;  /* 0x0000000818003986 */ /* 0x0005e2000c101508 */
[C---:B------:R-:W-:Y:S01]  /*15a40*/  ISETP.LT.AND P2, PT, R23.reuse, UR5, !P0 ;  /* 0x0000000517007c0c */ /* 0x040fe2000c741270 */
[----:B------:R-:W0:Y:S01]  /*15a50*/  LDCU UR5, c[0x0][0x39c] ;  /* 0x00007380ff0577ac */ /* 0x000e220008000800 */
[----:B------:R-:W-:Y:S01]  /*15a60*/  LEA R22, P3, R2, R20, 0x1 ;  /* 0x0000001402167211 */ /* 0x000fe200078608ff */
[----:B--2---:R-:W-:-:S03]  /*15a70*/  IMAD R25, R23, R6, RZ ;  /* 0x0000000617197224 */ /* 0x004fc600078e02ff */
[----:B------:R-:W-:Y:S02]  /*15a80*/  LEA.HI.X.SX32 R23, R2, R3, 0x1, P3 ;  /* 0x0000000302177211 */ /* 0x000fe400018f0eff */
[----:B------:R-:W-:-:S04]  /*15a90*/  LEA R24, P6, R25, R20, 0x1 ;  /* 0x0000001419187211 */ /* 0x000fc800078c08ff */
[----:B------:R-:W-:Y:S01]  /*15aa0*/  LEA.HI.X.SX32 R25, R25, R3, 0x1, P6 ;  /* 0x0000000319197211 */ /* 0x000fe200030f0eff */
[----:B------:R2:W-:Y:S01]  /*15ab0*/  @P4 STG.E.U16 desc[UR8][R22.64], R12 ;  /* 0x0000000c16004986 */ /* 0x0005e2000c101508 */
[----:B------:R-:W-:-:S03]  /*15ac0*/  LOP3.LUT R2, R19, 0x4c, R0, 0xfe, !PT ;  /* 0x0000004c13027812 */ /* 0x000fc600078efe00 */
[----:B------:R1:W-:Y:S01]  /*15ad0*/  @P2 STG.E.U16 desc[UR8][R24.64], R16 ;  /* 0x0000001018002986 */ /* 0x0003e2000c101508 */
[----:B------:R-:W-:Y:S02]  /*15ae0*/  LOP3.LUT R26, R19, 0x44, R0, 0xfe, !PT ;  /* 0x00000044131a7812 */ /* 0x000fe400078efe00 */
[----:B0-----:R-:W-:Y:S02]  /*15af0*/  ISETP.LT.AND P6, PT, R2, UR7, !P0 ;  /* 0x0000000702007c0c */ /* 0x001fe4000c7c1270 */
[C---:B--2---:R-:W-:Y:S01]  /*15b00*/  LEA R22, P2, R21.reuse, R20, 0x1 ;  /* 0x0000001415167211 */ /* 0x044fe200078408ff */
[----:B------:R-:W-:Y:S01]  /*15b10*/  IMAD R2, R6, 0x4, R21 ;  /* 0x0000000406027824 */ /* 0x000fe200078e0215 */
[----:B------:R-:W-:Y:S01]  /*15b20*/  PRMT R4, R18, 0x7632, R4 ;  /* 0x0000763212047816 */ /* 0x000fe20000000004 */
[----:B------:R-:W0:Y:S01]  /*15b30*/  LDCU UR7, c[0x0][0x39c] ;  /* 0x00007380ff0777ac */ /* 0x000e220008000800 */
[----:B------:R-:W-:Y:S02]  /*15b40*/  LEA.HI.X.SX32 R23, R21, R3, 0x1, P2 ;  /* 0x0000000315177211 */ /* 0x000fe400010f0eff */
[----:B-1----:R-:W-:-:S02]  /*15b50*/  LOP3.LUT R24, R19, 0x50, R0, 0xfe, !PT ;  /* 0x0000005013187812 */ /* 0x002fc400078efe00 */
[----:B---3--:R-:W-:Y:S01]  /*15b60*/  ISETP.LT.AND P5, PT, R26, UR4, !P0 ;  /* 0x000000041a007c0c */ /* 0x008fe2000c7a1270 */
[----:B------:R1:W-:Y:S01]  /*15b70*/  @P1 STG.E.U16 desc[UR8][R22.64], R4 ;  /* 0x0000000416001986 */ /* 0x0003e2000c101508 */
[----:B------:R-:W-:Y:S01]  /*15b80*/  ISETP.LT.AND P4, PT, R24, UR5, !P0 ;  /* 0x0000000518007c0c */ /* 0x000fe2000c781270 */
[----:B------:R-:W2:Y:S01]  /*15b90*/  LDCU UR4, c[0x0][0x39c] ;  /* 0x00007380ff0477ac */ /* 0x000ea20008000800 */
[----:B------:R-:W-:Y:S02]  /*15ba0*/  LEA R24, P2, R2, R20, 0x1 ;  /* 0x0000001402187211 */ /* 0x000fe400078408ff */
[----:B------:R-:W-:Y:S01]  /*15bb0*/  LOP3.LUT R27, R19, 0x48, R0, 0xfe, !PT ;  /* 0x00000048131b7812 */ /* 0x000fe200078efe00 */
[----:B------:R-:W-:Y:S01]  /*15bc0*/  IMAD R21, R6, 0x4, R2 ;  /* 0x0000000406157824 */ /* 0x000fe200078e0202 */
[----:B------:R-:W-:Y:S01]  /*15bd0*/  LEA.HI.X.SX32 R25, R2, R3, 0x1, P2 ;  /* 0x0000000302197211 */ /* 0x000fe200010f0eff */
[----:B------:R-:W3:Y:S01]  /*15be0*/  LDCU UR5, c[0x0][0x39c] ;  /* 0x00007380ff0577ac */ /* 0x000ee20008000800 */
[----:B-1----:R-:W-:-:S02]  /*15bf0*/  PRMT R4, R11, 0x7632, R4 ;  /* 0x000076320b047816 */ /* 0x002fc40000000004 */
[----:B------:R-:W5:Y:S04]  /*15c00*/  LDL.LU R11, [R1+0xa0] ;  /* 0x0000a000010b7983 */ /* 0x000f680000300800 */
[----:B------:R1:W-:Y:S02]  /*15c10*/  @P5 STG.E.U16 desc[UR8][R24.64], R4 ;  /* 0x0000000418005986 */ /* 0x0003e4000c101508 */
[----:B-1----:R-:W-:Y:S02]  /*15c20*/  PRMT R4, R10, 0x7632, R4 ;  /* 0x000076320a047816 */ /* 0x002fe40000000004 */
[----:B------:R-:W5:Y:S04]  /*15c30*/  LDL.LU R10, [R1+0x60] ;  /* 0x00006000010a7983 */ /* 0x000f680000300800 */
[----:B------:R-:W5:Y:S01]  /*15c40*/  LDL.LU R26, [R1+0x50] ;  /* 0x00005000011a7983 */ /* 0x000f620000300800 */
[----:B----4-:R-:W-:Y:S01]  /*15c50*/  ISETP.LT.AND P3, PT, R27, UR6, !P0 ;  /* 0x000000061b007c0c */ /* 0x010fe2000c761270 */
[----:B------:R-:W1:Y:S01]  /*15c60*/  LDCU UR6, c[0x0][0x39c] ;  /* 0x00007380ff0677ac */ /* 0x000e620008000800 */
[C-C-:B------:R-:W-:Y:S01]  /*15c70*/  LOP3.LUT R22, R19.reuse, 0x54, R0.reuse, 0xfe, !PT ;  /* 0x0000005413167812 */ /* 0x140fe200078efe00 */
[----:B------:R-:W4:Y:S01]  /*15c80*/  LDL.LU R18, [R1+0x74] ;  /* 0x0000740001127983 */ /* 0x000f220000300800 */
[----:B------:R-:W-:-:S02]  /*15c90*/  LOP3.LUT R2, R19, 0x58, R0, 0xfe, !PT ;  /* 0x0000005813027812 */ /* 0x000fc400078efe00 */
[----:B--2---:R-:W-:Y:S01]  /*15ca0*/  ISETP.LT.AND P1, PT, R22, UR4, !P0 ;  /* 0x0000000416007c0c */ /* 0x004fe2000c721270 */
[----:B------:R-:W2:Y:S01]  /*15cb0*/  LDCU UR4, c[0x0][0x39c] ;  /* 0x00007380ff0477ac */ /* 0x000ea20008000800 */
[----:B------:R-:W-:-:S04]  /*15cc0*/  LEA R22, P2, R21, R20, 0x1 ;  /* 0x0000001415167211 */ /* 0x000fc800078408ff */
[----:B------:R-:W-:Y:S02]  /*15cd0*/  LEA.HI.X.SX32 R23, R21, R3, 0x1, P2 ;  /* 0x0000000315177211 */ /* 0x000fe400010f0eff */
[----:B-1----:R-:W-:Y:S01]  /*15ce0*/  ISETP.LT.AND P5, PT, R2, UR6, !P0 ;  /* 0x0000000602007c0c */ /* 0x002fe2000c7a1270 */
[C---:B------:R-:W-:Y:S02]  /*15cf0*/  IMAD R2, R6.reuse, 0x4, R21 ;  /* 0x0000000406027824 */ /* 0x040fe400078e0215 */
[----:B------:R1:W-:Y:S01]  /*15d00*/  @P3 STG.E.U16 desc[UR8][R22.64], R4 ;  /* 0x0000000416003986 */ /* 0x0003e2000c101508 */
[----:B------:R-:W-:Y:S01]  /*15d10*/  LOP3.LUT R24, R19, 0x5c, R0, 0xfe, !PT ;  /* 0x0000005c13187812 */ /* 0x000fe200078efe00 */
[----:B------:R-:W0:Y:S01]  /*15d20*/  LDCU UR6, c[0x0][0x39c] ;  /* 0x00007380ff0677ac */ /* 0x000e220008000800 */
[----:B------:R-:W-:Y:S02]  /*15d30*/  IMAD R21, R6, 0x4, R2 ;  /* 0x0000000406157824 */ /* 0x000fe400078e0202 */
[----:B---3--:R-:W-:Y:S01]  /*15d40*/  ISETP.LT.AND P2, PT, R24, UR5, !P0 ;  /* 0x0000000518007c0c */ /* 0x008fe2000c741270 */
[----:B------:R-:W3:Y:S01]  /*15d50*/  LDCU UR5, c[0x0][0x39c] ;  /* 0x00007380ff0577ac */ /* 0x000ee20008000800 */
[----:B-1----:R-:W-:-:S04]  /*15d60*/  LEA R22, P3, R2, R20, 0x1 ;  /* 0x0000001402167211 */ /* 0x002fc800078608ff */
[-C--:B------:R-:W-:Y:S02]  /*15d70*/  LEA.HI.X.SX32 R23, R2, R3.reuse, 0x1, P3 ;  /* 0x0000000302177211 */ /* 0x080fe400018f0eff */
[----:B------:R-:W-:Y:S02]  /*15d80*/  LEA R24, P3, R21, R20, 0x1 ;  /* 0x0000001415187211 */ /* 0x000fe400078608ff */
[----:B------:R-:W-:Y:S02]  /*15d90*/  PRMT R4, R15, 0x7632, R4 ;  /* 0x000076320f047816 */ /* 0x000fe40000000004 */
[----:B-----5:R-:W-:Y:S01]  /*15da0*/  PRMT R8, R14, 0x7632, R8 ;  /* 0x000076320e087816 */ /* 0x020fe20000000008 */
[----:B------:R-:W5:Y:S01]  /*15db0*/  LDL.LU R15, [R1+0x34] ;  /* 0x00003400010f7983 */ /* 0x000f620000300800 */
[----:B------:R-:W-:Y:S01]  /*15dc0*/  LEA.HI.X.SX32 R25, R21, R3, 0x1, P3 ;  /* 0x0000000315197211 */ /* 0x000fe200018f0eff */
[----:B------:R-:W-:Y:S02]  /*15dd0*/  IMAD R21, R6, 0x4, R21 ;  /* 0x0000000406157824 */ /* 0x000fe400078e0215 */
[----:B------:R1:W-:Y:S01]  /*15de0*/  @P6 STG.E.U16 desc[UR8][R22.64], R4 ;  /* 0x0000000416006986 */ /* 0x0003e2000c101508 */
[----:B------:R-:W-:-:S03]  /*15df0*/  LOP3.LUT R2, R19, 0x60, R0, 0xfe, !PT ;  /* 0x0000006013027812 */ /* 0x000fc600078efe00 */
[----:B------:R0:W-:Y:S01]  /*15e00*/  @P4 STG.E.U16 desc[UR8][R24.64], R8 ;  /* 0x0000000818004986 */ /* 0x0001e2000c101508 */
[----:B--2---:R-:W-:Y:S01]  /*15e10*/  ISETP.LT.AND P3, PT, R2, UR4, !P0 ;  /* 0x0000000402007c0c */ /* 0x004fe2000c761270 */
[----:B------:R-:W-:Y:S01]  /*15e20*/  IMAD R2, R6, 0x4, R21 ;  /* 0x0000000406027824 */ /* 0x000fe200078e0215 */
[----:B------:R-:W2:Y:S01]  /*15e30*/  LDCU UR4, c[0x0][0x39c] ;  /* 0x00007380ff0477ac */ /* 0x000ea20008000800 */
[----:B------:R-:W4:Y:S01]  /*15e40*/  LDL.LU R14, [R1+0x84] ;  /* 0x00008400010e7983 */ /* 0x000f220000300800 */
[----:B-1----:R-:W-:-:S04]  /*15e50*/  LEA R22, P4, R21, R20, 0x1 ;  /* 0x0000001415167211 */ /* 0x002fc800078808ff */
[----:B------:R-:W-:Y:S02]  /*15e60*/  LEA.HI.X.SX32 R23, R21, R3, 0x1, P4 ;  /* 0x0000000315177211 */ /* 0x000fe400020f0eff */
[C-C-:B0-----:R-:W-:Y:S02]  /*15e70*/  LOP3.LUT R24, R19.reuse, 0x64, R0.reuse, 0xfe, !PT ;  /* 0x0000006413187812 */ /* 0x141fe400078efe00 */
[----:B------:R-:W-:Y:S02]  /*15e80*/  LOP3.LUT R21, R19, 0x68, R0, 0xfe, !PT ;  /* 0x0000006813157812 */ /* 0x000fe400078efe00 */
[----:B---3--:R-:W-:Y:S01]  /*15e90*/  ISETP.LT.AND P4, PT, R24, UR5, !P0 ;  /* 0x0000000518007c0c */ /* 0x008fe2000c781270 */
[----:B------:R-:W0:Y:S01]  /*15ea0*/  LDCU UR5, c[0x0][0x39c] ;  /* 0x00007380ff0577ac */ /* 0x000e220008000800 */
[----:B------:R-:W-:-:S04]  /*15eb0*/  LEA R24, P6, R2, R20, 0x1 ;  /* 0x0000001402187211 */ /* 0x000fc800078c08ff */
[----:B------:R-:W-:Y:S02]  /*15ec0*/  LEA.HI.X.SX32 R25, R2, R3, 0x1, P6 ;  /* 0x0000000302197211 */ /* 0x000fe400030f0eff */
[----:B------:R-:W-:Y:S02]  /*15ed0*/  PRMT R12, R29, 0x7632, R12 ;  /* 0x000076321d0c7816 */ /* 0x000fe4000000000c */
[----:B------:R-:W-:Y:S02]  /*15ee0*/  PRMT R4, R11, 0x7632, R4 ;  /* 0x000076320b047816 */ /* 0x000fe40000000004 */
[----:B------:R-:W3:Y:S04]  /*15ef0*/  LDL.LU R11, [R1+0x94] ;  /* 0x00009400010b7983 */ /* 0x000ee80000300800 */
[----:B------:R1:W-:Y:S01]  /*15f00*/  @P1 STG.E.U16 desc[UR8][R22.64], R4 ;  /* 0x0000000416001986 */ /* 0x0003e2000c101508 */
[----:B------:R-:W-:Y:S01]  /*15f10*/  ISETP.LT.AND P1, PT, R21, UR6, !P0 ;  /* 0x0000000615007c0c */ /* 0x000fe2000c721270 */
[----:B------:R-:W-:Y:S01]  /*15f20*/  IMAD R21, R6, 0x4, R2 ;  /* 0x0000000406157824 */ /* 0x000fe200078e0202 */
[----:B------:R-:W-:Y:S01]  /*15f30*/  LOP3.LUT R2, R19, 0x6c, R0, 0xfe, !PT ;  /* 0x0000006c13027812 */ /* 0x000fe200078efe00 */
[----:B------:R-:W0:Y:S01]  /*15f40*/  LDCU UR6, c[0x0][0x39c] ;  /* 0x00007380ff0677ac */ /* 0x000e220008000800 */
[----:B-1----:R-:W-:-:S02]  /*15f50*/  PRMT R4, R10, 0x7632, R4 ;  /* 0x000076320a047816 */ /* 0x002fc40000000004 */
[C---:B------:R-:W-:Y:S01]  /*15f60*/  LEA R22, P6, R21.reuse, R20, 0x1 ;  /* 0x0000001415167211 */ /* 0x040fe200078c08ff */
[----:B------:R-:W3:Y:S03]  /*15f70*/  LDL.LU R10, [R1+0xb4] ;  /* 0x0000b400010a7983 */ /* 0x000ee60000300800 */
[----:B------:R-:W-:Y:S01]  /*15f80*/  LEA.HI.X.SX32 R23, R21, R3, 0x1, P6 ;  /* 0x0000000315177211 */ /* 0x000fe200030f0eff */
[----:B------:R1:W-:Y:S01]  /*15f90*/  @P5 STG.E.U16 desc[UR8][R24.64], R4 ;  /* 0x0000000418005986 */ /* 0x0003e2000c101508 */
[----:B------:R-:W-:Y:S01]  /*15fa0*/  IMAD R21, R6, 0x4, R21 ;  /* 0x0000000406157824 */ /* 0x000fe200078e0215 */
[----:B--2---:R-:W-:Y:S01]  /*15fb0*/  ISETP.LT.AND P5, PT, R2, UR4, !P0 ;  /* 0x0000000402007c0c */ /* 0x004fe2000c7a1270 */
[----:B------:R-:W2:Y:S02]  /*15fc0*/  LDCU UR4, c[0x0][0x39c] ;  /* 0x00007380ff0477ac */ /* 0x000ea40008000800 */
[----:B------:R-:W-:Y:S01]  /*15fd0*/  IMAD R2, R6, 0x4, R21 ;  /* 0x0000000406027824 */ /* 0x000fe200078e0215 */
[----:B-1----:R-:W-:-:S02]  /*15fe0*/  PRMT R4, R7, 0x7632, R4 ;  /* 0x0000763207047816 */ /* 0x002fc40000000004 */
[----:B------:R-:W-:Y:S01]  /*15ff0*/  LOP3.LUT R24, R19, 0x70, R0, 0xfe, !PT ;  /* 0x0000007013187812 */ /* 0x000fe200078efe00 */
[----:B------:R-:W3:Y:S04]  /*16000*/  LDL.LU R7, [R1+0xa4] ;  /* 0x0000a40001077983 */ /* 0x000ee80000300800 */
[----:B------:R1:W-:Y:S02]  /*16010*/  @P2 STG.E.U16 desc[UR8][R22.64], R4 ;  /* 0x0000000416002986 */ /* 0x0003e4000c101508 */
[C---:B-1----:R-:W-:Y:S02]  /*16020*/  LEA R22, P2, R21.reuse, R20, 0x1 ;  /* 0x0000001415167211 */ /* 0x042fe400078408ff */
[----:B------:R-:W-:Y:S02]  /*16030*/  PRMT R4, R26, 0x7632, R4 ;  /* 0x000076321a047816 */ /* 0x000fe40000000004 */
[----:B------:R-:W-:-:S02]  /*16040*/  LEA.HI.X.SX32 R23, R21, R3, 0x1, P2 ;  /* 0x0000000315177211 */ /* 0x000fc400010f0eff */
[----:B0-----:R-:W-:Y:S01]  /*16050*/  ISETP.LT.AND P2, PT, R24, UR5, !P0 ;  /* 0x0000000518007c0c */ /* 0x001fe2000c741270 */
[----:B------:R-:W0:Y:S01]  /*16060*/  LDCU UR5, c[0x0][0x39c] ;  /* 0x00007380ff0577ac */ /* 0x000e220008000800 */
[C---:B------:R-:W-:Y:S01]  /*16070*/  LEA R24, P6, R2.reuse, R20, 0x1 ;  /* 0x0000001402187211 */ /* 0x040fe200078c08ff */
[----:B------:R1:W-:Y:S03]  /*16080*/  @P3 STG.E.U16 desc[UR8][R22.64], R4 ;  /* 0x0000000416003986 */ /* 0x0003e6000c101508 */
[----:B------:R-:W-:Y:S02]  /*16090*/  LEA.HI.X.SX32 R25, R2, R3, 0x1, P6 ;  /* 0x0000000302197211 */ /* 0x000fe400030f0eff */
[----:B-1----:R-:W-:Y:S02]  /*160a0*/  PRMT R4, R5, 0x7632, R4 ;  /* 0x0000763205047816 */ /* 0x002fe40000000004 */
[----:B------:R-:W3:Y:S04]  /*160b0*/  LDL.LU R5, [R1+0x5f8] ;  /* 0x0005f80001057983 */ /* 0x000ee80000300800 */
[----:B------:R1:W-:Y:S02]  /*160c0*/  @P4 STG.E.U16 desc[UR8][R24.64], R4 ;  /* 0x0000000418004986 */ /* 0x0003e4000c101508 */
[----:B-1----:R-:W-:-:S02]  /*160d0*/  PRMT R4, R28, 0x7632, R4 ;  /* 0x000076321c047816 */ /* 0x002fc40000000004 */
[----:B------:R-:W3:Y:S04]  /*160e0*/  LDL.LU R28, [R1+0x5f4] ;  /* 0x0005f400011c7983 */ /* 0x000ee80000300800 */
[----:B------:R-:W3:Y:S04]  /*160f0*/  LDL.LU R29, [R1+0x5f0] ;  /* 0x0005f000011d7983 */ /* 0x000ee80000300800 */
[----:B------:R-:W3:Y:S01]  /*16100*/  LDL R26, [R1+0x54] ;  /* 0x00005400011a7983 */ /* 0x000ee20000100800 */
[C---:B------:R-:W-:Y:S01]  /*16110*/  LOP3.LUT R22, R19.reuse, 0x74, R0, 0xfe, !PT ;  /* 0x0000007413167812 */ /* 0x040fe200078efe00 */
[----:B------:R-:W-:Y:S01]  /*16120*/  IMAD R21, R6, 0x4, R2 ;  /* 0x0000000406157824 */ /* 0x000fe200078e0202 */
[----:B------:R-:W-:Y:S01]  /*16130*/  LOP3.LUT R2, R19, 0x78, R0, 0xfe, !PT ;  /* 0x0000007813027812 */ /* 0x000fe200078efe00 */
[----:B------:R-:W3:Y:S01]  /*16140*/  LDL R27, [R1+0x44] ;  /* 0x00004400011b7983 */ /* 0x000ee20000100800 */
[----:B--2---:R-:W-:Y:S01]  /*16150*/  ISETP.LT.AND P6, PT, R22, UR4, !P0 ;  /* 0x0000000416007c0c */ /* 0x004fe2000c7c1270 */
[----:B------:R-:W1:Y:S01]  /*16160*/  LDCU UR4, c[0x0][0x39c] ;  /* 0x00007380ff0477ac */ /* 0x000e620008000800 */
[----:B------:R-:W-:-:S02]  /*16170*/  LEA R22, P3, R21, R20, 0x1 ;  /* 0x0000001415167211 */ /* 0x000fc400078608ff */
[----:B------:R-:W-:Y:S01]  /*16180*/  ISETP.LT.AND P4, PT, R2, UR6, !P0 ;  /* 0x0000000602007c0c */ /* 0x000fe2000c781270 */
[----:B------:R-:W2:Y:S01]  /*16190*/  LDCU UR6, c[0x0][0x39c] ;  /* 0x00007380ff0677ac */ /* 0x000ea20008000800 */
[----:B------:R-:W-:Y:S01]  /*161a0*/  LEA.HI.X.SX32 R23, R21, R3, 0x1, P3 ;  /* 0x0000000315177211 */ /* 0x000fe200018f0eff */
[----:B------:R-:W-:Y:S01]  /*161b0*/  IMAD R21, R6, 0x4, R21 ;  /* 0x0000000406157824 */ /* 0x000fe200078e0215 */
[----:B------:R-:W-:-:S03]  /*161c0*/  LOP3.LUT R2, R19, 0x7c, R0, 0xfe, !PT ;  /* 0x0000007c13027812 */ /* 0x000fc600078efe00 */
[----:B------:R1:W-:Y:S01]  /*161d0*/  @P1 STG.E.U16 desc[UR8][R22.64], R4 ;  /* 0x0000000416001986 */ /* 0x0003e2000c101508 */
[----:B0-----:R-:W-:Y:S01]  /*161e0*/  ISETP.LT.AND P3, PT, R2, UR5, !P0 ;  /* 0x0000000502007c0c */ /* 0x001fe2000c761270 */
[----:B------:R-:W-:Y:S01]  /*161f0*/  IMAD R2, R6, 0x4, R21 ;  /* 0x0000000406027824 */ /* 0x000fe200078e0215 */
[----:B------:R-:W0:Y:S01]  /*16200*/  LDCU UR5, c[0x0][0x39c] ;  /* 0x00007380ff0577ac */ /* 0x000e220008000800 */
[----:B------:R-:W-:Y:S02]  /*16210*/  PRMT R8, R4, 0x7632, R8 ;  /* 0x0000763204087816 */ /* 0x000fe40000000008 */
[----:B-1----:R-:W-:-:S04]  /*16220*/  LEA R22, P1, R21, R20, 0x1 ;  /* 0x0000001415167211 */ /* 0x002fc800078208ff */
[-C--:B------:R-:W-:Y:S02]  /*16230*/  LEA.HI.X.SX32 R23, R21, R3.reuse, 0x1, P1 ;  /* 0x0000000315177211 */ /* 0x080fe400008f0eff */
[C---:B------:R-:W-:Y:S02]  /*16240*/  LEA R24, P1, R2.reuse, R20, 0x1 ;  /* 0x0000001402187211 */ /* 0x040fe400078208ff */
[----:B------:R-:W-:Y:S02]  /*16250*/  LOP3.LUT R4, R19, 0x80, R0, 0xfe, !PT ;  /* 0x0000008013047812 */ /* 0x000fe400078efe00 */
[----:B------:R-:W-:Y:S01]  /*16260*/  LEA.HI.X.SX32 R25, R2, R3, 0x1, P1 ;  /* 0x0000000302197211 */ /* 0x000fe200008f0eff */
[----:B------:R-:W-:Y:S01]  /*16270*/  IMAD R2, R6, 0x4, R2 ;  /* 0x0000000406027824 */ /* 0x000fe200078e0202 */
[----:B------:R-:W-:Y:S01]  /*16280*/  ISETP.LT.AND P1, PT, R4, UR4, !P0 ;  /* 0x0000000404007c0c */ /* 0x000fe2000c721270 */
[----:B------:R1:W-:Y:S01]  /*16290*/  @P5 STG.E.U16 desc[UR8][R22.64], R8 ;  /* 0x0000000816005986 */ /* 0x0003e2000c101508 */
[----:B------:R-:W0:Y:S01]  /*162a0*/  LDCU UR4, c[0x0][0x39c] ;  /* 0x00007380ff0477ac */ /* 0x000e220008000800 */
[----:B------:R-:W-:-:S02]  /*162b0*/  IMAD R4, R6, 0x4, R2 ;  /* 0x0000000406047824 */ /* 0x000fc400078e0202 */
[----:B------:R2:W-:Y:S01]  /*162c0*/  @P2 STG.E.U16 desc[UR8][R24.64], R12 ;  /* 0x0000000c18002986 */ /* 0x0005e2000c101508 */
[----:B------:R-:W-:Y:S02]  /*162d0*/  LOP3.LUT R21, R19, 0x84, R0, 0xfe, !PT ;  /* 0x0000008413157812 */ /* 0x000fe400078efe00 */
[-C--:B-1----:R-:W-:Y:S02]  /*162e0*/  LEA R22, P2, R2, R20.reuse, 0x1 ;  /* 0x0000001402167211 */ /* 0x082fe400078408ff */
[----:B------:R-:W-:Y:S02]  /*162f0*/  PRMT R8, R8, 0x7632, R8 ;  /* 0x0000763208087816 */ /* 0x000fe40000000008 */
[----:B--2---:R-:W-:Y:S02]  /*16300*/  LEA R24, P5, R4, R20, 0x1 ;  /* 0x0000001404187211 */ /* 0x004fe400078a08ff */
[----:B------:R-:W-:Y:S02]  /*16310*/  LEA.HI.X.SX32 R23, R2, R3, 0x1, P2 ;  /* 0x0000000302177211 */ /* 0x000fe400010f0eff */
[----:B0-----:R-:W-:Y:S01]  /*16320*/  ISETP.LT.AND P2, PT, R21, UR5, !P0 ;  /* 0x0000000515007c0c */ /* 0x001fe2000c741270 */
[----:B------:R-:W0:Y:S01]  /*16330*/  LDCU UR5, c[0x0][0x39c] ;  /* 0x00007380ff0577ac */ /* 0x000e220008000800 */
[----:B------:R-:W-:-:S02]  /*16340*/  LOP3.LUT R2, R19, 0x88, R0, 0xfe, !PT ;  /* 0x0000008813027812 */ /* 0x000fc400078efe00 */
[----:B------:R-:W-:Y:S01]  /*16350*/  LEA.HI.X.SX32 R25, R4, R3, 0x1, P5 ;  /* 0x0000000304197211 */ /* 0x000fe200028f0eff */
[----:B------:R-:W-:Y:S01]  /*16360*/  IMAD R4, R6, 0x4, R4 ;  /* 0x0000000406047824 */ /* 0x000fe200078e0204 */
[----:B------:R-:W-:Y:S01]  /*16370*/  PRMT R12, R12, 0x7632, R12 ;  /* 0x000076320c0c7816 */ /* 0x000fe2000000000c */
[----:B------:R1:W-:Y:S01]  /*16380*/  @P6 STG.E.U16 desc[UR8][R22.64], R8 ;  /* 0x0000000816006986 */ /* 0x0003e2000c101508 */
[----:B------:R-:W-:Y:S01]  /*16390*/  ISETP.LT.AND P6, PT, R2, UR6, !P0 ;  /* 0x0000000602007c0c */ /* 0x000fe2000c7c1270 */
[----:B------:R-:W2:Y:S02]  /*163a0*/  LDCU UR6, c[0x0][0x39c] ;  /* 0x00007380ff0677ac */ /* 0x000ea40008000800 */
[----:B------:R0:W-:Y:S01]  /*163b0*/  @P4 STG.E.U16 desc[UR8][R24.64], R12 ;  /* 0x0000000c18004986 */ /* 0x0001e2000c101508 */
[----:B------:R-:W-:Y:S02]  /*163c0*/  LOP3.LUT R2, R19, 0x8c, R0, 0xfe, !PT ;  /* 0x0000008c13027812 */ /* 0x000fe400078efe00 */
[----:B------:R-:W-:Y:S01]  /*163d0*/  PRMT R16, R16, 0x7632, R16 ;  /* 0x0000763210107816 */ /* 0x000fe20000000010 */
[----:B------:R-:W3:Y:S01]  /*163e0*/  LDL R21, [R1+0x4] ;  /* 0x0000040001157983 */ /* 0x000ee20000100800 */
[----:B-1----:R-:W-:Y:S01]  /*163f0*/  IMAD R8, R6, 0x4, R4 ;  /* 0x0000000406087824 */ /* 0x002fe200078e0204 */
[----:B0-----:R-:W-:-:S02]  /*16400*/  LEA R24, P5, R4, R20, 0x1 ;  /* 0x0000001404187211 */ /* 0x001fc400078a08ff */
[----:B------:R-:W-:Y:S01]  /*16410*/  ISETP.LT.AND P4, PT, R2, UR4, !P0 ;  /* 0x0000000402007c0c */ /* 0x000fe2000c781270 */
[----:B------:R-:W0:Y:S01]  /*16420*/  LDCU UR4, c[0x0][0x39c] ;  /* 0x00007380ff0477ac */ /* 0x000e220008000800 */
[-C--:B------:R-:W-:Y:S01]  /*16430*/  LEA.HI.X.SX32 R25, R4, R3.reuse, 0x1, P5 ;  /* 0x0000000304197211 */ /* 0x080fe200028f0eff */
[----:B------:R-:W-:Y:S01]  /*16440*/  IMAD R4, R6, 0x4, R8 ;  /* 0x0000000406047824 */ /* 0x000fe200078e0208 */
[CC--:B------:R-:W-:Y:S02]  /*16450*/  LEA R22, P5, R8.reuse, R20.reuse, 0x1 ;  /* 0x0000001408167211 */ /* 0x0c0fe400078a08ff */
[C-C-:B------:R-:W-:Y:S01]  /*16460*/  LOP3.LUT R2, R19.reuse, 0x90, R0.reuse, 0xfe, !PT ;  /* 0x0000009013027812 */ /* 0x140fe200078efe00 */
[----:B------:R1:W-:Y:S01]  /*16470*/  @P3 STG.E.U16 desc[UR8][R24.64], R16 ;  /* 0x0000001018003986 */ /* 0x0003e2000c101508 */
[----:B------:R-:W-:Y:S02]  /*16480*/  LEA.HI.X.SX32 R23, R8, R3, 0x1, P5 ;  /* 0x0000000308177211 */ /* 0x000fe400028f0eff */
[----:B------:R-:W-:Y:S01]  /*16490*/  ISETP.LT.AND P3, PT, R2, UR5, !P0 ;  /* 0x0000000502007c0c */ /* 0x000fe2000c761270 */
[----:B------:R-:W0:Y:S01]  /*164a0*/  LDCU UR5, c[0x0][0x39c] ;  /* 0x00007380ff0577ac */ /* 0x000e220008000800 */
[----:B------:R-:W-:Y:S01]  /*164b0*/  LOP3.LUT R2, R19, 0x94, R0, 0xfe, !PT ;  /* 0x0000009413027812 */ /* 0x000fe200078efe00 */
[----:B----4-:R-:W-:Y:S01]  /*164c0*/  @P1 STG.E.U16 desc[UR8][R22.64], R18 ;  /* 0x0000001216001986 */ /* 0x010fe2000c101508 */
[----:B-1----:R-:W-:-:S02]  /*164d0*/  LEA R24, P5, R4, R20, 0x1 ;  /* 0x0000001404187211 */ /* 0x002fc400078a08ff */
[----:B--2---:R-:W-:Y:S01]  /*164e0*/  ISETP.LT.AND P1, PT, R2, UR6, !P0 ;  /* 0x0000000602007c0c */ /* 0x004fe2000c721270 */
[----:B------:R-:W1:Y:S01]  /*164f0*/  LDCU UR6, c[0x0][0x39c] ;  /* 0x00007380ff0677ac */ /* 0x000e620008000800 */
[----:B------:R-:W-:Y:S01]  /*16500*/  LEA.HI.X.SX32 R25, R4, R3, 0x1, P5 ;  /* 0x0000000304197211 */ /* 0x000fe200028f0eff */
[----:B------:R-:W-:Y:S01]  /*16510*/  IMAD R4, R6, 0x4, R4 ;  /* 0x0000000406047824 */ /* 0x000fe200078e0204 */
[----:B------:R-:W-:-:S03]  /*16520*/  LOP3.LUT R2, R19, 0x98, R0, 0xfe, !PT ;  /* 0x0000009813027812 */ /* 0x000fc600078efe00 */
[----:B-----5:R2:W-:Y:S01]  /*16530*/  @P2 STG.E.U16 desc[UR8][R24.64], R15 ;  /* 0x0000000f18002986 */ /* 0x0205e2000c101508 */
[----:B------:R-:W-:Y:S01]  /*16540*/  IMAD R8, R6, 0x4, R4 ;  /* 0x0000000406087824 */ /* 0x000fe200078e0204 */
[----:B0-----:R-:W-:Y:S01]  /*16550*/  ISETP.LT.AND P2, PT, R2, UR4, !P0 ;  /* 0x0000000402007c0c */ /* 0x001fe2000c741270 */
[----:B------:R-:W0:Y:S01]  /*16560*/  LDCU UR4, c[0x0][0x39c] ;  /* 0x00007380ff0477ac */ /* 0x000e220008000800 */
[----:B------:R-:W-:Y:S02]  /*16570*/  LOP3.LUT R2, R19, 0x9c, R0, 0xfe, !PT ;  /* 0x0000009c13027812 */ /* 0x000fe400078efe00 */
[----:B--2---:R-:W-:-:S04]  /*16580*/  LEA R24, P5, R4, R20, 0x1 ;  /* 0x0000001404187211 */ /* 0x004fc800078a08ff */
[----:B------:R-:W-:Y:S01]  /*16590*/  LEA.HI.X.SX32 R25, R4, R3, 0x1, P5 ;  /* 0x0000000304197211 */ /* 0x000fe200028f0eff */
[----:B------:R-:W-:Y:S01]  /*165a0*/  IMAD R4, R6, 0x4, R8 ;  /* 0x0000000406047824 */ /* 0x000fe200078e0208 */
[----:B------:R-:W-:-:S03]  /*165b0*/  LEA R22, P5, R8, R20, 0x1 ;  /* 0x0000001408167211 */ /* 0x000fc600078a08ff */
[----:B------:R2:W-:Y:S01]  /*165c0*/  @P6 STG.E.U16 desc[UR8][R24.64], R14 ;  /* 0x0000000e18006986 */ /* 0x0005e2000c101508 */
[----:B------:R-:W-:Y:S02]  /*165d0*/  LEA.HI.X.SX32 R23, R8, R3, 0x1, P5 ;  /* 0x0000000308177211 */ /* 0x000fe400028f0eff */
[----:B------:R-:W-:Y:S01]  /*165e0*/  ISETP.LT.AND P5, PT, R2, UR5, !P0 ;  /* 0x0000000502007c0c */ /* 0x000fe2000c7a1270 */
[----:B------:R-:W4:Y:S01]  /*165f0*/  LDCU UR5, c[0x0][0x39c] ;  /* 0x00007380ff0577ac */ /* 0x000f220008000800 */
[----:B------:R-:W-:Y:S02]  /*16600*/  LOP3.LUT R2, R19, 0xa0, R0, 0xfe, !PT ;  /* 0x000000a013027812 */ /* 0x000fe400078efe00 */
[----:B--2---:R-:W-:-:S04]  /*16610*/  LEA R24, P6, R4, R20, 0x1 ;  /* 0x0000001404187211 */ /* 0x004fc800078c08ff */
[----:B------:R-:W-:Y:S01]  /*16620*/  LEA.HI.X.SX32 R25, R4, R3, 0x1, P6 ;  /* 0x0000000304197211 */ /* 0x000fe200030f0eff */
[----:B---3--:R-:W-:Y:S01]  /*16630*/  @P4 STG.E.U16 desc[UR8][R22.64], R11 ;  /* 0x0000000b16004986 */ /* 0x008fe2000c101508 */
[----:B-1----:R-:W-:Y:S01]  /*16640*/  ISETP.LT.AND P4, PT, R2, UR6, !P0 ;  /* 0x0000000602007c0c */ /* 0x002fe2000c781270 */
[C---:B------:R-:W-:Y:S01]  /*16650*/  IMAD R2, R6.reuse, 0x4, R4 ;  /* 0x0000000406027824 */ /* 0x040fe200078e0204 */
[----:B------:R-:W-:Y:S01]  /*16660*/  LOP3.LUT R8, R19, 0xa4, R0, 0xfe, !PT ;  /* 0x000000a413087812 */ /* 0x000fe200078efe00 */
[----:B------:R-:W1:Y:S02]  /*16670*/  LDCU UR6, c[0x0][0x39c] ;  /* 0x00007380ff0677ac */ /* 0x000e640008000800 */
[----:B------:R-:W-:Y:S01]  /*16680*/  IMAD R4, R6, 0x4, R2 ;  /* 0x0000000406047824 */ /* 0x000fe200078e0202 */
[----:B------:R2:W-:Y:S02]  /*16690*/  @P3 STG.E.U16 desc[UR8][R24.64], R10 ;  /* 0x0000000a18003986 */ /* 0x0005e4000c101508 */
[----:B--2---:R-:W-:-:S04]  /*166a0*/  LEA R24, P6, R2, R20, 0x1 ;  /* 0x0000001402187211 */ /* 0x004fc800078c08ff */
[----:B------:R-:W-:Y:S01]  /*166b0*/  LEA.HI.X.SX32 R25, R2, R3, 0x1, P6 ;  /* 0x0000000302197211 */ /* 0x000fe200030f0eff */
[----:B------:R-:W-:Y:S01]  /*166c0*/  IMAD R2, R6, 0x4, R4 ;  /* 0x0000000406027824 */ /* 0x000fe200078e0204 */
[----:B------:R-:W-:-:S03]  /*166d0*/  LEA R22, P6, R4, R20, 0x1 ;  /* 0x0000001404167211 */ /* 0x000fc600078c08ff */
[----:B------:R2:W-:Y:S01]  /*166e0*/  @P1 STG.E.U16 desc[UR8][R24.64], R7 ;  /* 0x0000000718001986 */ /* 0x0005e2000c101508 */
[----:B------:R-:W-:Y:S01]  /*166f0*/  LEA.HI.X.SX32 R23, R4, R3, 0x1, P6 ;  /* 0x0000000304177211 */ /* 0x000fe200030f0eff */
[----:B------:R-:W-:Y:S01]  /*16700*/  IMAD R4, R6, 0x4, R2 ;  /* 0x0000000406047824 */ /* 0x000fe200078e0202 */
[----:B--2---:R-:W-:-:S04]  /*16710*/  LEA R24, P6, R2, R20, 0x1 ;  /* 0x0000001402187211 */ /* 0x004fc800078c08ff */
[----:B------:R-:W-:Y:S01]  /*16720*/  LEA.HI.X.SX32 R25, R2, R3, 0x1, P6 ;  /* 0x0000000302197211 */ /* 0x000fe200030f0eff */
[----:B------:R2:W-:Y:S04]  /*16730*/  @P2 STG.E.U16 desc[UR8][R22.64], R29 ;  /* 0x0000001d16002986 */ /* 0x0005e8000c101508 */
[----:B------:R-:W-:Y:S01]  /*16740*/  @P5 STG.E.U16 desc[UR8][R24.64], R28 ;  /* 0x0000001c18005986 */ /* 0x000fe2000c101508 */
[----:B--2---:R-:W-:-:S04]  /*16750*/  LEA R22, P6, R4, R20, 0x1 ;  /* 0x0000001404167211 */ /* 0x004fc800078c08ff */
[----:B------:R-:W-:-:S05]  /*16760*/  LEA.HI.X.SX32 R23, R4, R3, 0x1, P6 ;  /* 0x0000000304177211 */ /* 0x000fca00030f0eff */
[----:B------:R2:W-:Y:S04]  /*16770*/  @P4 STG.E.U16 desc[UR8][R22.64], R26 ;  /* 0x0000001a16004986 */ /* 0x0005e8000c101508 */
[----:B--2---:R-:W2:Y:S01]  /*16780*/  LDL R26, [R1+0x24] ;  /* 0x00002400011a7983 */ /* 0x004ea20000100800 */
[----:B0-----:R-:W-:Y:S01]  /*16790*/  ISETP.LT.AND P3, PT, R8, UR4, !P0 ;  /* 0x0000000408007c0c */ /* 0x001fe2000c761270 */
[----:B------:R-:W0:Y:S01]  /*167a0*/  LDCU UR4, c[0x0][0x39c] ;  /* 0x00007380ff0477ac */ /* 0x000e220008000800 */
[C---:B------:R-:W-:Y:S01]  /*167b0*/  LOP3.LUT R2, R19.reuse, 0xb0, R0, 0xfe, !PT ;  /* 0x000000b013027812 */ /* 0x040fe200078efe00 */
[----:B------:R-:W-:Y:S01]  /*167c0*/  IMAD R4, R6, 0x4, R4 ;  /* 0x0000000406047824 */ /* 0x000fe200078e0204 */
[----:B------:R-:W-:-:S04]  /*167d0*/  LOP3.LUT R8, R19, 0xa8, R0, 0xfe, !PT ;  /* 0x000000a813087812 */ /* 0x000fc800078efe00 */
[----:B----4-:R-:W-:Y:S01]  /*167e0*/  ISETP.LT.AND P1, PT, R8, UR5, !P0 ;  /* 0x0000000508007c0c */ /* 0x010fe2000c721270 */
[----:B------:R-:W3:Y:S01]  /*167f0*/  LDCU UR5, c[0x0][0x39c] ;  /* 0x00007380ff0577ac */ /* 0x000ee20008000800 */
[-C--:B------:R-:W-:Y:S02]  /*16800*/  LEA R22, P4, R4, R20.reuse, 0x1 ;  /* 0x0000001404167211 */ /* 0x080fe400078808ff */
[----:B0-----:R-:W-:Y:S01]  /*16810*/  ISETP.LT.AND P5, PT, R2, UR4, !P0 ;  /* 0x0000000402007c0c */ /* 0x001fe2000c7a1270 */
[----:B------:R-:W-:Y:S01]  /*16820*/  IMAD R2, R6, 0x4, R4 ;  /* 0x0000000406027824 */ /* 0x000fe200078e0204 */
[C---:B------:R-:W-:Y:S01]  /*16830*/  LOP3.LUT R8, R19.reuse, 0xac, R0, 0xfe, !PT ;  /* 0x000000ac13087812 */ /* 0x040fe200078efe00 */
[----:B------:R-:W-:Y:S01]  /*16840*/  STL [R1+0x5ec], R9 ;  /* 0x0005ec0901007387 */ /* 0x000fe20000100800 */
[-C--:B------:R-:W-:Y:S01]  /*16850*/  LEA.HI.X.SX32 R23, R4, R3.reuse, 0x1, P4 ;  /* 0x0000000304177211 */ /* 0x080fe200020f0eff */
[----:B------:R-:W0:Y:S01]  /*16860*/  LDCU UR4, c[0x0][0x39c] ;  /* 0x00007380ff0477ac */ /* 0x000e220008000800 */
[----:B------:R-:W-:Y:S01]  /*16870*/  LEA R24, P6, R2, R20, 0x1 ;  /* 0x0000001402187211 */ /* 0x000fe200078c08ff */
[----:B------:R-:W-:Y:S01]  /*16880*/  IMAD R4, R6, 0x4, R2 ;  /* 0x0000000406047824 */ /* 0x000fe200078e0202 */
[----:B-1----:R-:W-:Y:S01]  /*16890*/  ISETP.LT.AND P2, PT, R8, UR6, !P0 ;  /* 0x0000000608007c0c */ /* 0x002fe2000c741270 */
[----:B------:R-:W1:Y:S01]  /*168a0*/  LDCU UR6, c[0x0][0x39c] ;  /* 0x00007380ff0677ac */ /* 0x000e620008000800 */
[----:B------:R-:W-:Y:S01]  /*168b0*/  LEA.HI.X.SX32 R25, R2, R3, 0x1, P6 ;  /* 0x0000000302197211 */ /* 0x000fe200030f0eff */
[----:B------:R-:W-:Y:S01]  /*168c0*/  IMAD R2, R6, 0x4, R4 ;  /* 0x0000000406027824 */ /* 0x000fe200078e0204 */
[----:B------:R-:W-:-:S04]  /*168d0*/  LOP3.LUT R8, R19, 0xb4, R0, 0xfe, !PT ;  /* 0x000000b413087812 */ /* 0x000fc800078efe00 */
[----:B---3--:R-:W-:Y:S01]  /*168e0*/  ISETP.LT.AND P4, PT, R8, UR5, !P0 ;  /* 0x0000000508007c0c */ /* 0x008fe2000c781270 */
[----:B------:R-:W3:Y:S01]  /*168f0*/  LDCU UR5, c[0x0][0x39c] ;  /* 0x00007380ff0577ac */ /* 0x000ee20008000800 */
[----:B------:R-:W-:Y:S04]  /*16900*/  @P3 STG.E.U16 desc[UR8][R22.64], R21 ;  /* 0x0000001516003986 */ /* 0x000fe8000c101508 */
[----:B------:R4:W-:Y:S02]  /*16910*/  @P1 STG.E.U16 desc[UR8][R24.64], R27 ;  /* 0x0000001b18001986 */ /* 0x0009e4000c101508 */
[-C--:B----4-:R-:W-:Y:S02]  /*16920*/  LEA R24, P1, R4, R20.reuse, 0x1 ;  /* 0x0000001404187211 */ /* 0x090fe400078208ff */
[----:B------:R-:W-:-:S02]  /*16930*/  LEA R22, P6, R2, R20, 0x1 ;  /* 0x0000001402167211 */ /* 0x000fc400078c08ff */
[-C--:B------:R-:W-:Y:S01]  /*16940*/  LEA.HI.X.SX32 R25, R4, R3.reuse, 0x1, P1 ;  /* 0x0000000304197211 */ /* 0x080fe200008f0eff */
[----:B------:R-:W-:Y:S01]  /*16950*/  IMAD R4, R6, 0x4, R2 ;  /* 0x0000000406047824 */ /* 0x000fe200078e0202 */
[----:B------:R-:W-:-:S03]  /*16960*/  LEA.HI.X.SX32 R23, R2, R3, 0x1, P6 ;  /* 0x0000000302177211 */ /* 0x000fc600030f0eff */
[----:B------:R4:W-:Y:S02]  /*16970*/  @P2 STG.E.U16 desc[UR8][R24.64], R5 ;  /* 0x0000000518002986 */ /* 0x0009e4000c101508 */
[----:B----4-:R-:W-:-:S04]  /*16980*/  LEA R24, P6, R4, R20, 0x1 ;  /* 0x0000001404187211 */ /* 0x010fc800078c08ff */
[----:B------:R-:W-:Y:S01]  /*16990*/  LEA.HI.X.SX32 R25, R4, R3, 0x1, P6 ;  /* 0x0000000304197211 */ /* 0x000fe200030f0eff */
[----:B--2---:R-:W-:Y:S04]  /*169a0*/  @P5 STG.E.U16 desc[UR8][R22.64], R26 ;  /* 0x0000001a16005986 */ /* 0x004fe8000c101508 */
[----:B------:R2:W-:Y:S04]  /*169b0*/  @P4 STG.E.U16 desc[UR8][R24.64], R9 ;  /* 0x0000000918004986 */ /* 0x0005e8000c101508 */
[----:B--2---:R-:W2:Y:S01]  /*169c0*/  LDL.LU R9, [R1+0x364] ;  /* 0x0003640001097983 */ /* 0x004ea20000300800 */
[----:B------:R-:W-:-:S04]  /*169d0*/  LOP3.LUT R8, R19, 0xb8, R0, 0xfe, !PT ;  /* 0x000000b813087812 */ /* 0x000fc800078efe00 */
[----:B-1----:R-:W-:Y:S01]  /*169e0*/  ISETP.LT.AND P3, PT, R8, UR6, !P0 ;  /* 0x0000000608007c0c */ /* 0x002fe2000c761270 */
[----:B------:R-:W1:Y:S01]  /*169f0*/  LDCU UR6, c[0x0][0x39c] ;  /* 0x00007380ff0677ac */ /* 0x000e620008000800 */
[----:B------:R-:W-:-:S04]  /*16a00*/  LOP3.LUT R8, R19, 0xbc, R0, 0xfe, !PT ;  /* 0x000000bc13087812 */ /* 0x000fc800078efe00 */
[----:B0-----:R-:W-:Y:S01]  /*16a10*/  ISETP.LT.AND P1, PT, R8, UR4, !P0 ;  /* 0x0000000408007c0c */ /* 0x001fe2000c721270 */
[----:B------:R-:W0:Y:S01]  /*16a20*/  LDCU UR4, c[0x0][0x39c] ;  /* 0x00007380ff0477ac */ /* 0x000e220008000800 */
[----:B------:R-:W-:Y:S01]  /*16a30*/  LOP3.LUT R8, R19, 0xc0, R0, 0xfe, !PT ;  /* 0x000000c013087812 */ /* 0x000fe200078efe00 */
[----:B------:R-:W-:-:S03]  /*16a40*/  IMAD R2, R6, 0x4, R4 ;  /* 0x0000000406027824 */ /* 0x000fc600078e0204 */
[----:B---3--:R-:W-:Y:S01]  /*16a50*/  ISETP.LT.AND P2, PT, R8, UR5, !P0 ;  /* 0x0000000508007c0c */ /* 0x008fe2000c741270 */
[----:B------:R-:W3:Y:S01]  /*16a60*/  LDCU UR5, c[0x0][0x39c] ;  /* 0x00007380ff0577ac */ /* 0x000ee20008000800 */
[C---:B------:R-:W-:Y:S02]  /*16a70*/  LEA R22, P6, R2.reuse, R20, 0x1 ;  /* 0x0000001402167211 */ /* 0x040fe400078c08ff */
[C-C-:B------:R-:W-:Y:S02]  /*16a80*/  LOP3.LUT R4, R19.reuse, 0xc8, R0.reuse, 0xfe, !PT ;  /* 0x000000c813047812 */ /* 0x140fe400078efe00 */
[----:B------:R-:W-:Y:S02]  /*16a90*/  LOP3.LUT R8, R19, 0xc4, R0, 0xfe, !PT ;  /* 0x000000c413087812 */ /* 0x000fe400078efe00 */
[----:B------:R-:W-:Y:S02]  /*16aa0*/  LEA.HI.X.SX32 R23, R2, R3, 0x1, P6 ;  /* 0x0000000302177211 */ /* 0x000fe400030f0eff */
[----:B-1----:R-:W-:Y:S01]  /*16ab0*/  ISETP.LT.AND P5, PT, R8, UR6, !P0 ;  /* 0x0000000608007c0c */ /* 0x002fe2000c7a1270 */
[----:B------:R-:W1:Y:S01]  /*16ac0*/  LDCU UR6, c[0x0][0x39c] ;  /* 0x00007380ff0677ac */ /* 0x000e620008000800 */
[----:B0-----:R-:W-:Y:S01]  /*16ad0*/  ISETP.LT.AND P4, PT, R4, UR4, !P0 ;  /* 0x0000000404007c0c */ /* 0x001fe2000c781270 */
[C---:B------:R-:W-:Y:S01]  /*16ae0*/  IMAD R4, R6.reuse, 0x4, R2 ;  /* 0x0000000406047824 */ /* 0x040fe200078e0202 */
[----:B------:R-:W0:Y:S01]  /*16af0*/  LDCU UR4, c[0x0][0x39c] ;  /* 0x00007380ff0477ac */ /* 0x000e220008000800 */
[----:B------:R4:W-:Y:S02]  /*16b00*/  @P3 STG.E.U16 desc[UR8][R22.64], R13 ;  /* 0x0000000d16003986 */ /* 0x0009e4000c101508 */
[----:B------:R-:W-:Y:S01]  /*16b10*/  IMAD R2, R6, 0x4, R4 ;  /* 0x0000000406027824 */ /* 0x000fe200078e0204 */
[----:B------:R-:W-:-:S02]  /*16b20*/  PRMT R5, R18, 0x7632, R5 ;  /* 0x0000763212057816 */ /* 0x000fc40000000005 */
[----:B----4-:R-:W-:-:S04]  /*16b30*/  LEA R22, P6, R4, R20, 0x1 ;  /* 0x0000001404167211 */ /* 0x010fc800078c08ff */
[----:B------:R-:W-:Y:S02]  /*16b40*/  LEA.HI.X.SX32 R23, R4, R3, 0x1, P6 ;  /* 0x0000000304177211 */ /* 0x000fe400030f0eff */
[----:B------:R-:W-:Y:S01]  /*16b50*/  LEA R24, P6, R2, R20, 0x1 ;  /* 0x0000001402187211 */ /* 0x000fe200078c08ff */
[----:B------:R-:W-:-:S03]  /*16b60*/  IMAD R4, R6, 0x4, R2 ;  /* 0x0000000406047824 */ /* 0x000fc600078e0202 */
[----:B------:R-:W-:Y:S01]  /*16b70*/  LEA.HI.X.SX32 R25, R2, R3, 0x1, P6 ;  /* 0x0000000302197211 */ /* 0x000fe200030f0eff */
[----:B------:R-:W-:Y:S01]  /*16b80*/  @P1 STG.E.U16 desc[UR8][R22.64], R17 ;  /* 0x0000001116001986 */ /* 0x000fe2000c101508 */
[----:B------:R-:W-:-:S03]  /*16b90*/  IMAD R2, R6, 0x4, R4 ;  /* 0x0000000406027824 */ /* 0x000fc600078e0204 */
[----:B------:R4:W-:Y:S02]  /*16ba0*/  @P2 STG.E.U16 desc[UR8][R24.64], R5 ;  /* 0x0000000518002986 */ /* 0x0009e4000c101508 */
[CC--:B----4-:R-:W-:Y:S02]  /*16bb0*/  LEA R24, P2, R4.reuse, R20.reuse, 0x1 ;  /* 0x0000001404187211 */ /* 0x0d0fe400078408ff */
[----:B------:R-:W-:Y:S02]  /*16bc0*/  PRMT R5, R15, 0x7632, R5 ;  /* 0x000076320f057816 */ /* 0x000fe40000000005 */
[----:B------:R-:W-:Y:S02]  /*16bd0*/  LEA.HI.X.SX32 R25, R4, R3, 0x1, P2 ;  /* 0x0000000304197211 */ /* 0x000fe400010f0eff */
[----:B------:R-:W-:-:S03]  /*16be0*/  LEA R22, P6, R2, R20, 0x1 ;  /* 0x0000001402167211 */ /* 0x000fc600078c08ff */
[----:B------:R4:W-:Y:S01]  /*16bf0*/  @P5 STG.E.U16 desc[UR8][R24.64], R5 ;  /* 0x0000000518005986 */ /* 0x0009e2000c101508 */
[----:B------:R-:W-:Y:S02]  /*16c00*/  LEA.HI.X.SX32 R23, R2, R3, 0x1, P6 ;  /* 0x0000000302177211 */ /* 0x000fe400030f0eff */
[----:B----4-:R-:W-:-:S05]  /*16c10*/  PRMT R5, R14, 0x7632, R5 ;  /* 0x000076320e057816 */ /* 0x010fca0000000005 */
[----:B------:R4:W-:Y:S02]  /*16c20*/  @P4 STG.E.U16 desc[UR8][R22.64], R5 ;  /* 0x0000000516004986 */ /* 0x0009e4000c101508 */
[----:B----4-:R-:W-:Y:S02]  /*16c30*/  PRMT R5, R11, 0x7632, R5 ;  /* 0x000076320b057816 */ /* 0x010fe40000000005 */
[----:B--2---:R-:W-:-:S04]  /*16c40*/  LOP3.LUT R8, R9, 0xcc, R0, 0xfe, !PT ;  /* 0x000000cc09087812 */ /* 0x004fc800078efe00 */
[----:B---3--:R-:W-:Y:S01]  /*16c50*/  ISETP.LT.AND P3, PT, R8, UR5, !P0 ;  /* 0x0000000508007c0c */ /* 0x008fe2000c761270 */
[----:B------:R-:W2:Y:S01]  /*16c60*/  LDCU UR5, c[0x0][0x39c] ;  /* 0x00007380ff0577ac */ /* 0x000ea20008000800 */
[----:B------:R-:W-:-:S04]  /*16c70*/  LOP3.LUT R8, R9, 0xd0, R0, 0xfe, !PT ;  /* 0x000000d009087812 */ /* 0x000fc800078efe00 */
[----:B0-----:R-:W-:Y:S01]  /*16c80*/  ISETP.LT.AND P1, PT, R8, UR4, !P0 ;  /* 0x0000000408007c0c */ /* 0x001fe2000c721270 */
[----:B------:R-:W0:Y:S01]  /*16c90*/  LDCU UR4, c[0x0][0x39c] ;  /* 0x00007380ff0477ac */ /* 0x000e220008000800 */
[C-C-:B------:R-:W-:Y:S02]  /*16ca0*/  LOP3.LUT R8, R9.reuse, 0xd4, R0.reuse, 0xfe, !PT ;  /* 0x000000d409087812 */ /* 0x140fe400078efe00 */
[C---:B------:R-:W-:Y:S02]  /*16cb0*/  LOP3.LUT R4, R9.reuse, 0xd8, R0, 0xfe, !PT ;  /* 0x000000d809047812 */ /* 0x040fe400078efe00 */
[----:B--2---:R-:W-:Y:S01]  /*16cc0*/  ISETP.LT.AND P2, PT, R8, UR5, !P0 ;  /* 0x0000000508007c0c */ /* 0x004fe2000c741270 */
[----:B------:R-:W-:Y:S01]  /*16cd0*/  IMAD R8, R6, 0x4, R2 ;  /* 0x0000000406087824 */ /* 0x000fe200078e0202 */
[----:B-1----:R-:W-:Y:S01]  /*16ce0*/  ISETP.LT.AND P5, PT, R4, UR6, !P0 ;  /* 0x0000000604007c0c */ /* 0x002fe2000c7a1270 */
[----:B------:R-:W1:Y:S02]  /*16cf0*/  LDCU UR5, c[0x0][0x39c] ;  /* 0x00007380ff0577ac */ /* 0x000e640008000800 */
[----:B------:R-:W-:Y:S01]  /*16d00*/  IMAD R2, R6, 0x4, R8 ;  /* 0x0000000406027824 */ /* 0x000fe200078e0208 */
[----:B------:R-:W-:Y:S01]  /*16d10*/  LEA R24, P6, R8, R20, 0x1 ;  /* 0x0000001408187211 */ /* 0x000fe200078c08ff */
[----:B------:R-:W2:Y:S01]  /*16d20*/  LDCU UR6, c[0x0][0x39c] ;  /* 0x00007380ff0677ac */ /* 0x000ea20008000800 */
[----:B------:R-:W-:-:S02]  /*16d30*/  LOP3.LUT R4, R9, 0xdc, R0, 0xfe, !PT ;  /* 0x000000dc09047812 */ /* 0x000fc400078efe00 */
[-C--:B------:R-:W-:Y:S02]  /*16d40*/  LEA.HI.X.SX32 R25, R8, R3.reuse, 0x1, P6 ;  /* 0x0000000308197211 */ /* 0x080fe400030f0eff */
[----:B------:R-:W-:Y:S02]  /*16d50*/  LEA R22, P6, R2, R20, 0x1 ;  /* 0x0000001402167211 */ /* 0x000fe400078c08ff */
[----:B0-----:R-:W-:Y:S01]  /*16d60*/  ISETP.LT.AND P4, PT, R4, UR4, !P0 ;  /* 0x0000000404007c0c */ /* 0x001fe2000c781270 */
[--C-:B------:R-:W-:Y:S01]  /*16d70*/  IMAD R4, R6, 0x4, R2.reuse ;  /* 0x0000000406047824 */ /* 0x100fe200078e0202 */
[----:B------:R-:W-:Y:S01]  /*16d80*/  LEA.HI.X.SX32 R23, R2, R3, 0x1, P6 ;  /* 0x0000000302177211 */ /* 0x000fe200030f0eff */
[----:B------:R0:W-:Y:S01]  /*16d90*/  @P3 STG.E.U16 desc[UR8][R24.64], R5 ;  /* 0x0000000518003986 */ /* 0x0001e2000c101508 */
[----:B------:R-:W-:Y:S01]  /*16da0*/  PRMT R2, R10, 0x7632, R2 ;  /* 0x000076320a027816 */ /* 0x000fe20000000002 */
[----:B------:R-:W3:Y:S01]  /*16db0*/  LDCU UR4, c[0x0][0x39c] ;  /* 0x00007380ff0477ac */ /* 0x000ee20008000800 */
[----:B------:R-:W-:-:S03]  /*16dc0*/  LOP3.LUT R10, R9, 0x110, R0, 0xfe, !PT ;  /* 0x00000110090a7812 */ /* 0x000fc600078efe00 */
[----:B------:R4:W-:Y:S01]  /*16dd0*/  @P1 STG.E.U16 desc[UR8][R22.64], R2 ;  /* 0x0000000216001986 */ /* 0x0009e2000c101508 */
[----:B0-----:R-:W-:Y:S02]  /*16de0*/  LEA R24, P3, R4, R20, 0x1 ;  /* 0x0000001404187211 */ /* 0x001fe400078608ff */
[----:B------:R-:W-:Y:S02]  /*16df0*/  PRMT R5, R7, 0x7632, R5 ;  /* 0x0000763207057816 */ /* 0x000fe40000000005 */
[C---:B------:R-:W-:Y:S01]  /*16e00*/  LOP3.LUT R7, R9.reuse, 0x114, R0, 0xfe, !PT ;  /* 0x0000011409077812 */ /* 0x040fe200078efe00 */
[----:B----4-:R-:W-:Y:S01]  /*16e10*/  IMAD R2, R6, 0x4, R4 ;  /* 0x0000000406027824 */ /* 0x010fe200078e0204 */
[----:B------:R-:W-:Y:S01]  /*16e20*/  LEA.HI.X.SX32 R25, R4, R3, 0x1, P3 ;  /* 0x0000000304197211 */ /* 0x000fe200018f0eff */
[----:B------:R0:W-:Y:S02]  /*16e30*/  STL [R1], R10 ;  /* 0x0000000a01007387 */ /* 0x0001e40000100800 */
[----:B------:R-:W-:Y:S01]  /*16e40*/  IMAD R4, R6, 0x4, R2 ;  /* 0x0000000406047824 */ /* 0x000fe200078e0202 */
[C-C-:B------:R-:W-:Y:S01]  /*16e50*/  LOP3.LUT R6, R9.reuse, 0x118, R0.reuse, 0xfe, !PT ;  /* 0x0000011809067812 */ /* 0x140fe200078efe00 */
[----:B------:R4:W-:Y:S01]  /*16e60*/  STL [R1+0x10], R7 ;  /* 0x0000100701007387 */ /* 0x0009e20000100800 */
[----:B0-----:R-:W-:-:S03]  /*16e70*/  LOP3.LUT R10, R9, 0x11c, R0, 0xfe, !PT ;  /* 0x0000011c090a7812 */ /* 0x001fc600078efe00 */
[----:B------:R0:W-:Y:S01]  /*16e80*/  STL [R1+0x14], R6 ;  /* 0x0000140601007387 */ /* 0x0001e20000100800 */
[----:B----4-:R-:W-:-:S03]  /*16e90*/  LOP3.LUT R7, R9, 0x120, R0, 0xfe, !PT ;  /* 0x0000012009077812 */ /* 0x010fc600078efe00 */
[----:B------:R4:W-:Y:S04]  /*16ea0*/  STL [R1+0x20], R10 ;  /* 0x0000200a01007387 */ /* 0x0009e80000100800 */
[----:B------:R5:W-:Y:S01]  /*16eb0*/  STL [R1+0x30], R7 ;  /* 0x0000300701007387 */ /* 0x000be20000100800 */
[C-C-:B0-----:R-:W-:Y:S02]  /*16ec0*/  LOP3.LUT R6, R9.reuse, 0x124, R0.reuse, 0xfe, !PT ;  /* 0x0000012409067812 */ /* 0x141fe400078efe00 */
[----:B----4-:R-:W-:-:S03]  /*16ed0*/  LOP3.LUT R10, R9, 0x128, R0, 0xfe, !PT ;  /* 0x00000128090a7812 */ /* 0x010fc600078efe00 */
[----:B------:R-:W-:Y:S01]  /*16ee0*/  STL [R1+0x34], R6 ;  /* 0x0000340601007387 */ /* 0x000fe20000100800 */
[----:B-----5:R-:W-:-:S03]  /*16ef0*/  LOP3.LUT R7, R9, 0x12c, R0, 0xfe, !PT ;  /* 0x0000012c09077812 */ /* 0x020fc600078efe00 */
[----:B------:R-:W-:Y:S01]  /*16f00*/  STL [R1+0x40], R10 ;  /* 0x0000400a01007387 */ /* 0x000fe20000100800 */
[----:B------:R-:W-:-:S03]  /*16f10*/  LOP3.LUT R11, R9, 0x134, R0, 0xfe, !PT ;  /* 0x00000134090b7812 */ /* 0x000fc600078efe00 */
[----:B------:R0:W-:Y:S04]  /*16f20*/  STL [R1+0x50], R7 ;  /* 0x0000500701007387 */ /* 0x0001e80000100800 */
[----:B------:R4:W-:Y:S01]  /*16f30*/  STL [R1+0x64], R11 ;  /* 0x0000640b01007387 */ /* 0x0009e20000100800 */
[----:B0-----:R-:W-:-:S05]  /*16f40*/  LOP3.LUT R7, R9, 0x138, R0, 0xfe, !PT ;  /* 0x0000013809077812 */ /* 0x001fca00078efe00 */
[----:B------:R0:W-:Y:S01]  /*16f50*/  STL [R1+0x70], R7 ;  /* 0x0000700701007387 */ /* 0x0001e20000100800 */
[C-C-:B------:R-:W-:Y:S02]  /*16f60*/  LOP3.LUT R15, R9.reuse, 0x14c, R0.reuse, 0xfe, !PT ;  /* 0x0000014c090f7812 */ /* 0x140fe400078efe00 */
[C-C-:B----4-:R-:W-:Y:S02]  /*16f70*/  LOP3.LUT R11, R9.reuse, 0x150, R0.reuse, 0xfe, !PT ;  /* 0x00000150090b7812 */ /* 0x150fe400078efe00 */
[----:B0-----:R-:W-:-:S05]  /*16f80*/  LOP3.LUT R7, R9, 0x148, R0, 0xfe, !PT ;  /* 0x0000014809077812 */ /* 0x001fca00078efe00 */
[----:B------:R0:W-:Y:S04]  /*16f90*/  STL [R1+0x90], R7 ;  /* 0x0000900701007387 */ /* 0x0001e80000100800 */
[----:B------:R4:W-:Y:S01]  /*16fa0*/  STL [R1+0x94], R15 ;  /* 0x0000940f01007387 */ /* 0x0009e20000100800 */
[----:B0-----:R-:W-:-:S03]  /*16fb0*/  LOP3.LUT R7, R9, 0x154, R0, 0xfe, !PT ;  /* 0x0000015409077812 */ /* 0x001fc600078efe00 */
[----:B------:R0:W-:Y:S01]  /*16fc0*/  STL [R1+0xa0], R11 ;  /* 0x0000a00b01007387 */ /* 0x0001e20000100800 */
[----:B----4-:R-:W-:-:S03]  /*16fd0*/  LOP3.LUT R15, R9, 0x158, R0, 0xfe, !PT ;  /* 0x00000158090f7812 */ /* 0x010fc600078efe00 */
        /* <DEDUP_REMOVED lines=8> */
[----:B------:R0:W-:Y:S01]  /*17060*/  STL [R1+0xc4], R15 ;  /* 0x0000c40f01007387 */ /* 0x0001e20000100800 */
[----:B-----5:R-:W-:-:S03]  /*17070*/  LOP3.LUT R7, R9, 0x16c, R0, 0xfe, !PT ;  /* 0x0000016c09077812 */ /* 0x020fc600078efe00 */
        /* <DEDUP_REMOVED lines=35> */
[----:B-----5:R-:W-:-:S05]  /*172b0*/  LOP3.LUT R7, R9, 0x1b4, R0, 0xfe, !PT ;  /* 0x000001b409077812 */ /* 0x020fca00078efe00 */
[----:B------:R4:W-:Y:S01]  /*172c0*/  STL [R1+0x5cc], R7 ;  /* 0x0005cc0701007387 */ /* 0x0009e20000100800 */
[----:B0-----:R-:W-:-:S03]  /*172d0*/  LOP3.LUT R15, R9, 0x1b8, R0, 0xfe, !PT ;  /* 0x000001b8090f7812 */ /* 0x001fc600078efe00 */
[----:B------:R0:W-:Y:S01]  /*172e0*/  STL [R1+0x110], R11 ;  /* 0x0001100b01007387 */ /* 0x0001e20000100800 */
[----:B------:R-:W-:-:S03]  /*172f0*/  LOP3.LUT R19, R9, 0x1c4, R0, 0xfe, !PT ;  /* 0x000001c409137812 */ /* 0x000fc600078efe00 */
[----:B----4-:R-:W4:Y:S01]  /*17300*/  LDL.LU R7, [R1+0x54] ;  /* 0x0000540001077983 */ /* 0x010f220000300800 */
[----:B0-----:R-:W-:-:S03]  /*17310*/  LOP3.LUT R11, R9, 0x1bc, R0, 0xfe, !PT ;  /* 0x000001bc090b7812 */ /* 0x001fc600078efe00 */
[----:B------:R0:W-:Y:S04]  /*17320*/  STL [R1+0x118], R15 ;  /* 0x0001180f01007387 */ /* 0x0001e80000100800 */
[----:B------:R5:W-:Y:S01]  /*17330*/  STL [R1+0x5d0], R11 ;  /* 0x0005d00b01007387 */ /* 0x000be20000100800 */
[C-C-:B0-----:R-:W-:Y:S02]  /*17340*/  LOP3.LUT R15, R9.reuse, 0x1c0, R0.reuse, 0xfe, !PT ;  /* 0x000001c0090f7812 */ /* 0x141fe400078efe00 */
[----:B-----5:R-:W-:-:S03]  /*17350*/  LOP3.LUT R11, R9, 0x1c8, R0, 0xfe, !PT ;  /* 0x000001c8090b7812 */ /* 0x020fc600078efe00 */
[----:B------:R0:W-:Y:S04]  /*17360*/  STL [R1+0x5d4], R15 ;  /* 0x0005d40f01007387 */ /* 0x0001e80000100800 */
[----:B------:R5:W-:Y:S01]  /*17370*/  STL [R1+0x5d8], R19 ;  /* 0x0005d81301007387 */ /* 0x000be20000100800 */
[----:B0-----:R-:W-:-:S03]  /*17380*/  LOP3.LUT R15, R9, 0x1cc, R0, 0xfe, !PT ;  /* 0x000001cc090f7812 */ /* 0x001fc600078efe00 */
[----:B------:R0:W-:Y:S01]  /*17390*/  STL [R1+0x128], R11 ;  /* 0x0001280b01007387 */ /* 0x0001e20000100800 */
[----:B-----5:R-:W-:-:S03]  /*173a0*/  LOP3.LUT R19, R9, 0x1d0, R0, 0xfe, !PT ;  /* 0x000001d009137812 */ /* 0x020fc600078efe00 */
[----:B------:R5:W-:Y:S01]  /*173b0*/  STL [R1+0x12c], R15 ;  /* 0x00012c0f01007387 */ /* 0x000be20000100800 */
[----:B0-----:R-:W-:-:S03]  /*173c0*/  LOP3.LUT R11, R9, 0x1d4, R0, 0xfe, !PT ;  /* 0x000001d4090b7812 */ /* 0x001fc600078efe00 */
[----:B------:R0:W-:Y:S01]  /*173d0*/  STL [R1+0x130], R19 ;  /* 0x0001301301007387 */ /* 0x0001e20000100800 */
[----:B-----5:R-:W-:-:S03]  /*173e0*/  LOP3.LUT R15, R9, 0x1d8, R0, 0xfe, !PT ;  /* 0x000001d8090f7812 */ /* 0x020fc600078efe00 */
[----:B0-----:R-:W5:Y:S04]  /*173f0*/  LDL.LU R19, [R1+0x4] ;  /* 0x0000040001137983 */ /* 0x001f680000300800 */
[----:B------:R0:W-:Y:S04]  /*17400*/  STL [R1+0x134], R11 ;  /* 0x0001340b01007387 */ /* 0x0001e80000100800 */
[----:B------:R1:W-:Y:S01]  /*17410*/  STL [R1+0x138], R15 ;  /* 0x0001380f01007387 */ /* 0x0003e20000100800 */
[C-C-:B0-----:R-:W-:Y:S02]  /*17420*/  LOP3.LUT R11, R9.reuse, 0x1dc, R0.reuse, 0xfe, !PT ;  /* 0x000001dc090b7812 */ /* 0x141fe400078efe00 */
[----:B-1----:R-:W-:-:S03]  /*17430*/  LOP3.LUT R15, R9, 0x1e0, R0, 0xfe, !PT ;  /* 0x000001e0090f7812 */ /* 0x002fc600078efe00 */
[----:B------:R0:W-:Y:S04]  /*17440*/  STL [R1+0x13c], R11 ;  /* 0x00013c0b01007387 */ /* 0x0001e80000100800 */
[----:B------:R1:W-:Y:S01]  /*17450*/  STL [R1+0x140], R15 ;  /* 0x0001400f01007387 */ /* 0x0003e20000100800 */
[C-C-:B0-----:R-:W-:Y:S02]  /*17460*/  LOP3.LUT R11, R9.reuse, 0x1e4, R0.reuse, 0xfe, !PT ;  /* 0x000001e4090b7812 */ /* 0x141fe400078efe00 */
[----:B-1----:R-:W-:-:S03]  /*17470*/  LOP3.LUT R15, R9, 0x1e8, R0, 0xfe, !PT ;  /* 0x000001e8090f7812 */ /* 0x002fc600078efe00 */
[----:B------:R0:W-:Y:S01]  /*17480*/  STL [R1+0x148], R11 ;  /* 0x0001480b01007387 */ /* 0x0001e20000100800 */
[----:B------:R-:W-:-:S03]  /*17490*/  LEA R22, P1, R2, R20, 0x1 ;  /* 0x0000001402167211 */ /* 0x000fc600078208ff */
[----:B------:R1:W-:Y:S01]  /*174a0*/  STL [R1+0x14c], R15 ;  /* 0x00014c0f01007387 */ /* 0x0003e20000100800 */
[----:B0-----:R-:W-:-:S03]  /*174b0*/  LOP3.LUT R11, R9, 0x1ec, R0, 0xfe, !PT ;  /* 0x000001ec090b7812 */ /* 0x001fc600078efe00 */
[----:B------:R0:W-:Y:S01]  /*174c0*/  @P2 STG.E.U16 desc[UR8][R24.64], R5 ;  /* 0x0000000518002986 */ /* 0x0001e2000c101508 */
[----:B-1----:R-:W-:-:S03]  /*174d0*/  LOP3.LUT R15, R9, 0x1f0, R0, 0xfe, !PT ;  /* 0x000001f0090f7812 */ /* 0x002fc600078efe00 */
[----:B------:R1:W-:Y:S01]  /*174e0*/  STL [R1+0x150], R11 ;  /* 0x0001500b01007387 */ /* 0x0003e20000100800 */
[-C--:B------:R-:W-:Y:S02]  /*174f0*/  LEA.HI.X.SX32 R23, R2, R3.reuse, 0x1, P1 ;  /* 0x0000000302177211 */ /* 0x080fe400008f0eff */
[----:B------:R-:W-:Y:S02]  /*17500*/  PRMT R2, R29, 0x7632, R2 ;  /* 0x000076321d027816 */ /* 0x000fe40000000002 */
[----:B0-----:R-:W-:Y:S01]  /*17510*/  LEA R24, P2, R4, R20, 0x1 ;  /* 0x0000001404187211 */ /* 0x001fe200078408ff */
[----:B-1----:R-:W5:Y:S01]  /*17520*/  LDL.LU R11, [R1+0x44] ;  /* 0x00004400010b7983 */ /* 0x002f620000300800 */
[----:B------:R-:W-:Y:S02]  /*17530*/  PRMT R5, R28, 0x7632, R5 ;  /* 0x000076321c057816 */ /* 0x000fe40000000005 */
[----:B------:R-:W-:Y:S01]  /*17540*/  LEA.HI.X.SX32 R25, R4, R3, 0x1, P2 ;  /* 0x0000000304197211 */ /* 0x000fe200010f0eff */
[----:B------:R0:W-:Y:S01]  /*17550*/  STL [R1+0x154], R15 ;  /* 0x0001540f01007387 */ /* 0x0001e20000100800 */
[----:B------:R-:W-:-:S03]  /*17560*/  LOP3.LUT R21, R9, 0xe8, R0, 0xfe, !PT ;  /* 0x000000e809157812 */ /* 0x000fc600078efe00 */
[----:B------:R1:W-:Y:S01]  /*17570*/  @P5 STG.E.U16 desc[UR8][R22.64], R2 ;  /* 0x0000000216005986 */ /* 0x0003e2000c101508 */
[----:B0-----:R-:W-:-:S03]  /*17580*/  LOP3.LUT R15, R9, 0x1f4, R0, 0xfe, !PT ;  /* 0x000001f4090f7812 */ /* 0x001fc600078efe00 */
[----:B------:R0:W-:Y:S01]  /*17590*/  @P4 STG.E.U16 desc[UR8][R24.64], R5 ;  /* 0x0000000518004986 */ /* 0x0001e2000c101508 */
[C-C-:B------:R-:W-:Y:S02]  /*175a0*/  LOP3.LUT R16, R9.reuse, 0xf0, R0.reuse, 0xfe, !PT ;  /* 0x000000f009107812 */ /* 0x140fe400078efe00 */
[C-C-:B------:R-:W-:Y:S01]  /*175b0*/  LOP3.LUT R12, R9.reuse, 0xf4, R0.reuse, 0xfe, !PT ;  /* 0x000000f4090c7812 */ /* 0x140fe200078efe00 */
[----:B------:R2:W-:Y:S01]  /*175c0*/  STL [R1+0x158], R15 ;  /* 0x0001580f01007387 */ /* 0x0005e20000100800 */
[C-C-:B-1----:R-:W-:Y:S02]  /*175d0*/  LOP3.LUT R22, R9.reuse, 0xe0, R0.reuse, 0xfe, !PT ;  /* 0x000000e009167812 */ /* 0x142fe400078efe00 */
[C-C-:B------:R-:W-:Y:S02]  /*175e0*/  LOP3.LUT R23, R9.reuse, 0xe4, R0.reuse, 0xfe, !PT ;  /* 0x000000e409177812 */ /* 0x140fe400078efe00 */
[C-C-:B------:R-:W-:Y:S02]  /*175f0*/  LOP3.LUT R2, R9.reuse, 0xf8, R0.reuse, 0xfe, !PT ;  /* 0x000000f809027812 */ /* 0x140fe400078efe00 */
[----:B------:R-:W-:-:S02]  /*17600*/  LOP3.LUT R8, R9, 0xfc, R0, 0xfe, !PT ;  /* 0x000000fc09087812 */ /* 0x000fc400078efe00 */
[C-C-:B0-----:R-:W-:Y:S02]  /*17610*/  LOP3.LUT R25, R9.reuse, 0x1fc, R0.reuse, 0xfe, !PT ;  /* 0x000001fc09197812 */ /* 0x141fe400078efe00 */
[C-C-:B------:R-:W-:Y:S02]  /*17620*/  LOP3.LUT R24, R9.reuse, 0xec, R0.reuse, 0xfe, !PT ;  /* 0x000000ec09187812 */ /* 0x140fe400078efe00 */
[C-C-:B------:R-:W-:Y:S02]  /*17630*/  LOP3.LUT R26, R9.reuse, 0x100, R0.reuse, 0xfe, !PT ;  /* 0x00000100091a7812 */ /* 0x140fe400078efe00 */
[C-C-:B------:R-:W-:Y:S02]  /*17640*/  LOP3.LUT R27, R9.reuse, 0x104, R0.reuse, 0xfe, !PT ;  /* 0x00000104091b7812 */ /* 0x140fe400078efe00 */
[C-C-:B------:R-:W-:Y:S02]  /*17650*/  LOP3.LUT R28, R9.reuse, 0x108, R0.reuse, 0xfe, !PT ;  /* 0x00000108091c7812 */ /* 0x140fe400078efe00 */
[----:B------:R-:W-:-:S02]  /*17660*/  LOP3.LUT R29, R9, 0x10c, R0, 0xfe, !PT ;  /* 0x0000010c091d7812 */ /* 0x000fc400078efe00 */
[C-C-:B------:R-:W-:Y:S02]  /*17670*/  LOP3.LUT R6, R9.reuse, 0x130, R0.reuse, 0xfe, !PT ;  /* 0x0000013009067812 */ /* 0x140fe400078efe00 */
[C-C-:B------:R-:W-:Y:S02]  /*17680*/  LOP3.LUT R10, R9.reuse, 0x13c, R0.reuse, 0xfe, !PT ;  /* 0x0000013c090a7812 */ /* 0x140fe400078efe00 */
[C-C-:B------:R-:W-:Y:S02]  /*17690*/  LOP3.LUT R14, R9.reuse, 0x140, R0.reuse, 0xfe, !PT ;  /* 0x00000140090e7812 */ /* 0x140fe400078efe00 */
[C-C-:B------:R-:W-:Y:S02]  /*176a0*/  LOP3.LUT R18, R9.reuse, 0x144, R0.reuse, 0xfe, !PT ;  /* 0x0000014409127812 */ /* 0x140fe400078efe00 */
[----:B--2---:R-:W-:Y:S02]  /*176b0*/  LOP3.LUT R15, R9, 0x1f8, R0, 0xfe, !PT ;  /* 0x000001f8090f7812 */ /* 0x004fe400078efe00 */
[----:B------:R-:W2:Y:S04]  /*176c0*/  LDL.LU R9, [R1+0x5ec] ;  /* 0x0005ec0001097983 */ /* 0x000ea80000300800 */
[----:B------:R0:W-:Y:S02]  /*176d0*/  STL [R1+0x144], R15 ;  /* 0x0001440f01007387 */ /* 0x0001e40000100800 */
[----:B0-----:R-:W0:Y:S01]  /*176e0*/  LDC R15, c[0x0][0x3b8] ;  /* 0x0000ee00ff0f7b82 */ /* 0x001e220000000800 */
[----:B---3--:R-:W-:Y:S01]  /*176f0*/  ISETP.LT.AND P6, PT, R22, UR4, !P0 ;  /* 0x0000000416007c0c */ /* 0x008fe2000c7c1270 */
[----:B------:R-:W1:Y:S01]  /*17700*/  LDCU UR4, c[0x0][0x39c] ;  /* 0x00007380ff0477ac */ /* 0x000e620008000800 */
[----:B------:R-:W-:-:S02]  /*17710*/  ISETP.LT.AND P3, PT, R23, UR5, !P0 ;  /* 0x0000000517007c0c */ /* 0x000fc4000c761270 */
[----:B------:R-:W-:Y:S01]  /*17720*/  ISETP.LT.AND P2, PT, R21, UR6, !P0 ;  /* 0x0000000615007c0c */ /* 0x000fe2000c741270 */
[----:B------:R-:W3:Y:S01]  /*17730*/  LDCU UR5, c[0x0][0x39c] ;  /* 0x00007380ff0577ac */ /* 0x000ee20008000800 */
[----:B------:R-:W-:Y:S02]  /*17740*/  ISETP.LT.AND P5, PT, R24, UR7, !P0 ;  /* 0x0000000718007c0c */ /* 0x000fe4000c7a1270 */
[----:B------:R-:W-:Y:S01]  /*17750*/  ISETP.LT.AND P1, PT, R25, UR10, !P0 ;  /* 0x0000000a19007c0c */ /* 0x000fe2000c721270 */
[----:B------:R-:W0:Y:S01]  /*17760*/  LDCU UR6, c[0x0][0x39c] ;  /* 0x00007380ff0677ac */ /* 0x000e220008000800 */
[----:B------:R-:W-:Y:S02]  /*17770*/  PRMT R13, R13, 0x7632, R13 ;  /* 0x000076320d0d7816 */ /* 0x000fe4000000000d */
[----:B------:R-:W-:Y:S01]  /*17780*/  PRMT R17, R17, 0x7632, R17 ;  /* 0x0000763211117816 */ /* 0x000fe20000000011 */
[----:B------:R-:W0:Y:S02]  /*17790*/  LDCU UR7, c[0x0][0x39c] ;  /* 0x00007380ff0777ac */ /* 0x000e240008000800 */
[----:B0-----:R-:W-:-:S05]  /*177a0*/  IMAD R4, R15, 0x4, R4 ;  /* 0x000000040f047824 */ /* 0x001fca00078e0204 */
[----:B------:R-:W-:-:S04]  /*177b0*/  LEA R22, P4, R4, R20, 0x1 ;  /* 0x0000001404167211 */ /* 0x000fc800078808ff */
[----:B------:R-:W-:Y:S01]  /*177c0*/  LEA.HI.X.SX32 R23, R4, R3, 0x1, P4 ;  /* 0x0000000304177211 */ /* 0x000fe200020f0eff */
[----:B------:R-:W-:Y:S01]  /*177d0*/  IMAD R4, R15, 0x4, R4 ;  /* 0x000000040f047824 */ /* 0x000fe200078e0204 */
[----:B-1----:R-:W-:Y:S01]  /*177e0*/  ISETP.LT.AND P4, PT, R16, UR4, !P0 ;  /* 0x0000000410007c0c */ /* 0x002fe2000c781270 */
[----:B------:R-:W0:Y:S01]  /*177f0*/  LDCU UR4, c[0x0][0x39c] ;  /* 0x00007380ff0477ac */ /* 0x000e220008000800 */
[----:B----4-:R-:W-:Y:S02]  /*17800*/  PRMT R0, R7, 0x7632, R0 ;  /* 0x0000763207007816 */ /* 0x010fe40000000000 */
[----:B------:R-:W4:Y:S04]  /*17810*/  LDL.LU R7, [R1+0x24] ;  /* 0x0000240001077983 */ /* 0x000f280000300800 */
[----:B------:R1:W-:Y:S04]  /*17820*/  @P6 STG.E.U16 desc[UR8][R22.64], R0 ;  /* 0x0000000016006986 */ /* 0x0003e8000c101508 */
[----:B------:R-:W4:Y:S01]  /*17830*/  LDL.LU R21, [R1] ;  /* 0x0000000001157983 */ /* 0x000f220000300800 */
[----:B-1----:R-:W-:Y:S01]  /*17840*/  LEA R22, P6, R4, R20, 0x1 ;  /* 0x0000001404167211 */ /* 0x002fe200078c08ff */
[----:B------:R-:W-:-:S03]  /*17850*/  IMAD R0, R15, 0x4, R4 ;  /* 0x000000040f007824 */ /* 0x000fc600078e0204 */
[----:B------:R-:W-:Y:S02]  /*17860*/  LEA.HI.X.SX32 R23, R4, R3, 0x1, P6 ;  /* 0x0000000304177211 */ /* 0x000fe400030f0eff */
[----:B------:R-:W-:-:S04]  /*17870*/  LEA R24, P6, R0, R20, 0x1 ;  /* 0x0000001400187211 */ /* 0x000fc800078c08ff */
[----:B------:R-:W-:Y:S01]  /*17880*/  LEA.HI.X.SX32 R25, R0, R3, 0x1, P6 ;  /* 0x0000000300197211 */ /* 0x000fe200030f0eff */
[----:B------:R-:W-:Y:S01]  /*17890*/  IMAD R16, R15, 0x4, R0 ;  /* 0x000000040f107824 */ /* 0x000fe200078e0200 */
[----:B-----5:R-:W-:-:S05]  /*178a0*/  PRMT R4, R19, 0x7632, R4 ;  /* 0x0000763213047816 */ /* 0x020fca0000000004 */
[----:B------:R1:W-:Y:S01]  /*178b0*/  @P3 STG.E.U16 desc[UR8][R22.64], R4 ;  /* 0x0000000416003986 */ /* 0x0003e2000c101508 */
[----:B------:R-:W-:Y:S02]  /*178c0*/  PRMT R0, R5, 0x7632, R0 ;  /* 0x0000763205007816 */ /* 0x000fe40000000000 */
[----:B-1----:R-:W-:-:S04]  /*178d0*/  LEA R4, P6, R16, R20, 0x1 ;  /* 0x0000001410047211 */ /* 0x002fc800078c08ff */
[----:B------:R-:W-:Y:S02]  /*178e0*/  LEA.HI.X.SX32 R5, R16, R3, 0x1, P6 ;  /* 0x0000000310057211 */ /* 0x000fe400030f0eff */
[----:B---3--:R-:W-:Y:S01]  /*178f0*/  ISETP.LT.AND P3, PT, R12, UR5, !P0 ;  /* 0x000000050c007c0c */ /* 0x008fe2000c761270 */
[----:B------:R-:W1:Y:S01]  /*17900*/  LDCU UR5, c[0x0][0x39c] ;  /* 0x00007380ff0577ac */ /* 0x000e620008000800 */
[----:B--2---:R-:W-:-:S05]  /*17910*/  PRMT R9, R11, 0x7632, R9 ;  /* 0x000076320b097816 */ /* 0x004fca0000000009 */
[----:B------:R2:W-:Y:S02]  /*17920*/  @P2 STG.E.U16 desc[UR8][R24.64], R9 ;  /* 0x0000000918002986 */ /* 0x0005e4000c101508 */
[----:B--2---:R-:W2:Y:S02]  /*17930*/  LDC R25, c[0x0][0x3b8] ;  /* 0x0000ee00ff197b82 */ /* 0x004ea40000000800 */
[----:B------:R3:W-:Y:S01]  /*17940*/  @P5 STG.E.U16 desc[UR8][R4.64], R0 ;  /* 0x0000000004005986 */ /* 0x0007e2000c101508 */
[----:B0-----:R-:W-:Y:S01]  /*17950*/  ISETP.LT.AND P2, PT, R2, UR4, !P0 ;  /* 0x0000000402007c0c */ /* 0x001fe2000c741270 */
[----:B------:R-:W0:Y:S01]  /*17960*/  LDCU UR4, c[0x0][0x39c] ;  /* 0x00007380ff0477ac */ /* 0x000e220008000800 */
[----:B--2---:R-:W-:-:S05]  /*17970*/  IMAD R16, R25, 0x4, R16 ;  /* 0x0000000419107824 */ /* 0x004fca00078e0210 */
[----:B---3--:R-:W-:Y:S01]  /*17980*/  LEA R4, P6, R16, R20, 0x1 ;  /* 0x0000001410047211 */ /* 0x008fe200078c08ff */
[----:B------:R-:W-:-:S03]  /*17990*/  IMAD R2, R25, 0x4, R16 ;  /* 0x0000000419027824 */ /* 0x000fc600078e0210 */
[----:B------:R-:W-:Y:S02]  /*179a0*/  LEA.HI.X.SX32 R5, R16, R3, 0x1, P6 ;  /* 0x0000000310057211 */ /* 0x000fe400030f0eff */
[----:B------:R-:W2:Y:S04]  /*179b0*/  LDL.LU R16, [R1+0x10] ;  /* 0x0000100001107983 */ /* 0x000ea80000300800 */
[----:B------:R-:W3:Y:S04]  /*179c0*/  LDL.LU R24, [R1+0x14] ;  /* 0x0000140001187983 */ /* 0x000ee80000300800 */
[----:B------:R-:W5:Y:S04]  /*179d0*/  LDL.LU R12, [R1+0x20] ;  /* 0x00002000010c7983 */ /* 0x000f680000300800 */
[----:B------:R-:W2:Y:S04]  /*179e0*/  LDL.LU R19, [R1+0x78] ;  /* 0x0000780001137983 */ /* 0x000ea80000300800 */
[----:B------:R-:W3:Y:S04]  /*179f0*/  LDL.LU R15, [R1+0x38] ;  /* 0x00003800010f7983 */ /* 0x000ee80000300800 */
[----:B------:R-:W3:Y:S01]  /*17a00*/  LDL.LU R11, [R1+0x88] ;  /* 0x00008800010b7983 */ /* 0x000ee20000300800 */
[----:B------:R-:W-:Y:S01]  /*17a10*/  ISETP.LT.AND P5, PT, R8, UR6, !P0 ;  /* 0x0000000608007c0c */ /* 0x000fe2000c7a1270 */
[----:B------:R-:W-:Y:S01]  /*17a20*/  IMAD R0, R25, 0x4, R2 ;  /* 0x0000000419007824 */ /* 0x000fe200078e0202 */
[----:B------:R-:W-:Y:S01]  /*17a30*/  LEA R22, P6, R2, R20, 0x1 ;  /* 0x0000001402167211 */ /* 0x000fe200078c08ff */
[----:B------:R-:W0:Y:S01]  /*17a40*/  LDCU UR6, c[0x0][0x39c] ;  /* 0x00007380ff0677ac */ /* 0x000e220008000800 */
[----:B------:R-:W-:-:S02]  /*17a50*/  PRMT R9, R9, 0x7632, R9 ;  /* 0x0000763209097816 */ /* 0x000fc40000000009 */
[----:B------:R-:W-:Y:S02]  /*17a60*/  LEA.HI.X.SX32 R23, R2, R3, 0x1, P6 ;  /* 0x0000000302177211 */ /* 0x000fe400030f0eff */
[----:B----4-:R-:W-:Y:S02]  /*17a70*/  PRMT R8, R7, 0x7632, R8 ;  /* 0x0000763207087816 */ /* 0x010fe40000000008 */
[----:B------:R-:W4:Y:S04]  /*17a80*/  LDL.LU R7, [R1+0x98] ;  /* 0x0000980001077983 */ /* 0x000f280000300800 */
[----:B------:R0:W-:Y:S01]  /*17a90*/  @P4 STG.E.U16 desc[UR8][R4.64], R8 ;  /* 0x0000000804004986 */ /* 0x0001e2000c101508 */
[----:B-1----:R-:W-:Y:S01]  /*17aa0*/  ISETP.LT.AND P4, PT, R26, UR5, !P0 ;  /* 0x000000051a007c0c */ /* 0x002fe2000c781270 */
[----:B------:R-:W1:Y:S02]  /*17ab0*/  LDCU UR5, c[0x0][0x39c] ;  /* 0x00007380ff0577ac */ /* 0x000e640008000800 */
[----:B------:R1:W-:Y:S01]  /*17ac0*/  @P3 STG.E.U16 desc[UR8][R22.64], R9 ;  /* 0x0000000916003986 */ /* 0x0003e2000c101508 */
[----:B0-----:R-:W-:Y:S01]  /*17ad0*/  ISETP.LT.AND P3, PT, R27, UR4, !P0 ;  /* 0x000000041b007c0c */ /* 0x001fe2000c761270 */
[----:B------:R-:W0:Y:S01]  /*17ae0*/  LDCU UR4, c[0x0][0x39c] ;  /* 0x00007380ff0477ac */ /* 0x000e220008000800 */
[----:B------:R-:W-:-:S04]  /*17af0*/  LEA R4, P6, R0, R20, 0x1 ;  /* 0x0000001400047211 */ /* 0x000fc800078c08ff */
[----:B------:R-:W-:Y:S01]  /*17b00*/  LEA.HI.X.SX32 R5, R0, R3, 0x1, P6 ;  /* 0x0000000300057211 */ /* 0x000fe200030f0eff */
[C---:B------:R-:W-:Y:S01]  /*17b10*/  IMAD R0, R25.reuse, 0x4, R0 ;  /* 0x0000000419007824 */ /* 0x040fe200078e0200 */
[----:B-1----:R-:W5:Y:S03]  /*17b20*/  LDL.LU R22, [R1+0xb8] ;  /* 0x0000b80001167983 */ /* 0x002f660000300800 */
[----:B------:R-:W-:Y:S01]  /*17b30*/  IMAD R2, R25, 0x4, R0 ;  /* 0x0000000419027824 */ /* 0x000fe200078e0200 */
[----:B------:R1:W-:Y:S02]  /*17b40*/  @P2 STG.E.U16 desc[UR8][R4.64], R13 ;  /* 0x0000000d04002986 */ /* 0x0003e4000c101508 */
[----:B-1----:R-:W-:-:S04]  /*17b50*/  LEA R4, P6, R0, R20, 0x1 ;  /* 0x0000001400047211 */ /* 0x002fc800078c08ff */
[----:B------:R-:W-:Y:S02]  /*17b60*/  LEA.HI.X.SX32 R5, R0, R3, 0x1, P6 ;  /* 0x0000000300057211 */ /* 0x000fe400030f0eff */
[----:B------:R-:W-:-:S04]  /*17b70*/  LEA R8, P6, R2, R20, 0x1 ;  /* 0x0000001402087211 */ /* 0x000fc800078c08ff */
[----:B------:R-:W-:Y:S01]  /*17b80*/  LEA.HI.X.SX32 R9, R2, R3, 0x1, P6 ;  /* 0x0000000302097211 */ /* 0x000fe200030f0eff */
[----:B------:R1:W-:Y:S01]  /*17b90*/  @P5 STG.E.U16 desc[UR8][R4.64], R17 ;  /* 0x0000001104005986 */ /* 0x0003e2000c101508 */
[----:B------:R-:W-:Y:S01]  /*17ba0*/  IMAD R0, R25, 0x4, R2 ;  /* 0x0000000419007824 */ /* 0x000fe200078e0202 */
[----:B------:R-:W-:Y:S01]  /*17bb0*/  ISETP.LT.AND P5, PT, R29, UR5, !P0 ;  /* 0x000000051d007c0c */ /* 0x000fe2000c7a1270 */
[----:B------:R-:W0:Y:S01]  /*17bc0*/  LDCU UR5, c[0x0][0x39c] ;  /* 0x00007380ff0577ac */ /* 0x000e220008000800 */
[----:B------:R-:W-:Y:S01]  /*17bd0*/  ISETP.LT.AND P2, PT, R28, UR6, !P0 ;  /* 0x000000061c007c0c */ /* 0x000fe2000c741270 */
[----:B------:R-:W-:Y:S01]  /*17be0*/  IMAD R2, R25, 0x4, R0 ;  /* 0x0000000419027824 */ /* 0x000fe200078e0200 */
[----:B------:R-:W0:Y:S01]  /*17bf0*/  LDCU UR6, c[0x0][0x39c] ;  /* 0x00007380ff0677ac */ /* 0x000e220008000800 */
[----:B-1----:R-:W-:-:S04]  /*17c00*/  LEA R4, P6, R0, R20, 0x1 ;  /* 0x0000001400047211 */ /* 0x002fc800078c08ff */
[----:B------:R-:W-:Y:S01]  /*17c10*/  LEA.HI.X.SX32 R5, R0, R3, 0x1, P6 ;  /* 0x0000000300057211 */ /* 0x000fe200030f0eff */
[----:B--2---:R1:W-:Y:S01]  /*17c20*/  @P4 STG.E.U16 desc[UR8][R8.64], R19 ;  /* 0x0000001308004986 */ /* 0x0043e2000c101508 */
[----:B0-----:R-:W-:Y:S01]  /*17c30*/  ISETP.LT.AND P4, PT, R21, UR4, !P0 ;  /* 0x0000000415007c0c */ /* 0x001fe2000c781270 */
[----:B------:R-:W0:Y:S02]  /*17c40*/  LDCU UR4, c[0x0][0x39c] ;  /* 0x00007380ff0477ac */ /* 0x000e240008000800 */
[----:B------:R-:W2:Y:S04]  /*17c50*/  LDL.LU R21, [R1+0x30] ;  /* 0x0000300001157983 */ /* 0x000ea80000300800 */
[----:B------:R-:W2:Y:S04]  /*17c60*/  LDL.LU R27, [R1+0xa8] ;  /* 0x0000a800011b7983 */ /* 0x000ea80000300800 */
[----:B------:R-:W2:Y:S01]  /*17c70*/  LDL.LU R28, [R1+0x34] ;  /* 0x00003400011c7983 */ /* 0x000ea20000300800 */
[----:B-1----:R-:W-:-:S03]  /*17c80*/  LEA R8, P6, R2, R20, 0x1 ;  /* 0x0000001402087211 */ /* 0x002fc600078c08ff */
[----:B------:R-:W2:Y:S01]  /*17c90*/  LDL.LU R13, [R1+0x40] ;  /* 0x00004000010d7983 */ /* 0x000ea20000300800 */
[----:B------:R-:W-:-:S03]  /*17ca0*/  LEA.HI.X.SX32 R9, R2, R3, 0x1, P6 ;  /* 0x0000000302097211 */ /* 0x000fc600030f0eff */
[----:B------:R-:W2:Y:S04]  /*17cb0*/  LDL.LU R29, [R1+0x68] ;  /* 0x00006800011d7983 */ /* 0x000ea80000300800 */
[----:B---3--:R1:W-:Y:S04]  /*17cc0*/  @P3 STG.E.U16 desc[UR8][R4.64], R15 ;  /* 0x0000000f04003986 */ /* 0x0083e8000c101508 */
[----:B------:R3:W-:Y:S01]  /*17cd0*/  @P2 STG.E.U16 desc[UR8][R8.64], R11 ;  /* 0x0000000b08002986 */ /* 0x0007e2000c101508 */
[----:B------:R-:W-:Y:S01]  /*17ce0*/  ISETP.LT.AND P2, PT, R24, UR5, !P0 ;  /* 0x0000000518007c0c */ /* 0x000fe2000c741270 */
[----:B------:R-:W0:Y:S02]  /*17cf0*/  LDCU UR5, c[0x0][0x39c] ;  /* 0x00007380ff0577ac */ /* 0x000e240008000800 */
[----:B------:R-:W2:Y:S04]  /*17d00*/  LDL.LU R17, [R1+0x18] ;  /* 0x0000180001117983 */ /* 0x000ea80000300800 */
[----:B------:R-:W2:Y:S04]  /*17d10*/  LDL.LU R24, [R1+0x50] ;  /* 0x0000500001187983 */ /* 0x000ea80000300800 */
[----:B------:R-:W2:Y:S01]  /*17d20*/  LDL.LU R23, [R1+0x58] ;  /* 0x0000580001177983 */ /* 0x000ea20000300800 */
[C---:B-1----:R-:W-:Y:S01]  /*17d30*/  IMAD R5, R25.reuse, 0x4, R2 ;  /* 0x0000000419057824 */ /* 0x042fe200078e0202 */
[----:B------:R-:W-:Y:S01]  /*17d40*/  ISETP.LT.AND P3, PT, R16, UR6, !P0 ;  /* 0x0000000610007c0c */ /* 0x000fe2000c761270 */
[----:B------:R-:W2:Y:S02]  /*17d50*/  LDCU UR6, c[0x0][0x39c] ;  /* 0x00007380ff0677ac */ /* 0x000ea40008000800 */
[----:B------:R-:W-:Y:S01]  /*17d60*/  IMAD R0, R25, 0x4, R5 ;  /* 0x0000000419007824 */ /* 0x000fe200078e0205 */
[----:B------:R-:W-:-:S04]  /*17d70*/  LEA R4, P6, R5, R20, 0x1 ;  /* 0x0000001405047211 */ /* 0x000fc800078c08ff */
[----:B------:R-:W-:Y:S01]  /*17d80*/  LEA.HI.X.SX32 R5, R5, R3, 0x1, P6 ;  /* 0x0000000305057211 */ /* 0x000fe200030f0eff */
[----:B------:R-:W-:Y:S01]  /*17d90*/  IMAD R2, R25, 0x4, R0 ;  /* 0x0000000419027824 */ /* 0x000fe200078e0200 */
[----:B---3--:R-:W-:-:S04]  /*17da0*/  LEA R8, P6, R0, R20, 0x1 ;  /* 0x0000001400087211 */ /* 0x008fc800078c08ff */
[----:B------:R-:W-:Y:S01]  /*17db0*/  LEA.HI.X.SX32 R9, R0, R3, 0x1, P6 ;  /* 0x0000000300097211 */ /* 0x000fe200030f0eff */
[----:B----4-:R1:W-:Y:S02]  /*17dc0*/  @P5 STG.E.U16 desc[UR8][R4.64], R7 ;  /* 0x0000000704005986 */ /* 0x0103e4000c101508 */
[----:B-1----:R-:W-:-:S04]  /*17dd0*/  LEA R4, P6, R2, R20, 0x1 ;  /* 0x0000001402047211 */ /* 0x002fc800078c08ff */
[----:B------:R-:W-:Y:S01]  /*17de0*/  LEA.HI.X.SX32 R5, R2, R3, 0x1, P6 ;  /* 0x0000000302057211 */ /* 0x000fe200030f0eff */
[----:B-----5:R1:W-:Y:S01]  /*17df0*/  @P4 STG.E.U16 desc[UR8][R8.64], R22 ;  /* 0x0000001608004986 */ /* 0x0203e2000c101508 */
[----:B0-----:R-:W-:Y:S01]  /*17e00*/  ISETP.LT.AND P5, PT, R12, UR4, !P0 ;  /* 0x000000040c007c0c */ /* 0x001fe2000c7a1270 */
[----:B------:R-:W0:Y:S02]  /*17e10*/  LDCU UR4, c[0x0][0x39c] ;  /* 0x00007380ff0477ac */ /* 0x000e240008000800 */
[----:B------:R-:W3:Y:S04]  /*17e20*/  LDL.LU R12, [R1+0x64] ;  /* 0x00006400010c7983 */ /* 0x000ee80000300800 */
[----:B------:R-:W4:Y:S01]  /*17e30*/  LDL.LU R16, [R1+0x70] ;  /* 0x0000700001107983 */ /* 0x000f220000300800 */
[----:B-1----:R-:W-:-:S04]  /*17e40*/  IMAD R9, R25, 0x4, R2 ;  /* 0x0000000419097824 */ /* 0x002fc800078e0202 */
[----:B------:R-:W-:Y:S01]  /*17e50*/  IMAD R0, R25, 0x4, R9 ;  /* 0x0000000419007824 */ /* 0x000fe200078e0209 */
[----:B------:R-:W-:-:S03]  /*17e60*/  LEA R8, P6, R9, R20, 0x1 ;  /* 0x0000001409087211 */ /* 0x000fc600078c08ff */
[----:B------:R-:W-:Y:S01]  /*17e70*/  IMAD R2, R25, 0x4, R0 ;  /* 0x0000000419027824 */ /* 0x000fe200078e0200 */
[----:B------:R-:W-:Y:S02]  /*17e80*/  LEA.HI.X.SX32 R9, R9, R3, 0x1, P6 ;  /* 0x0000000309097211 */ /* 0x000fe400030f0eff */
[----:B--2---:R-:W-:Y:S01]  /*17e90*/  ISETP.LT.AND P4, PT, R21, UR6, !P0 ;  /* 0x0000000615007c0c */ /* 0x004fe2000c781270 */
[----:B------:R-:W1:Y:S01]  /*17ea0*/  LDCU UR6, c[0x0][0x39c] ;  /* 0x00007380ff0677ac */ /* 0x000e620008000800 */
[----:B------:R-:W2:Y:S04]  /*17eb0*/  LDL.LU R21, [R1+0x8] ;  /* 0x0000080001157983 */ /* 0x000ea80000300800 */
[----:B------:R5:W-:Y:S01]  /*17ec0*/  @P3 STG.E.U16 desc[UR8][R4.64], R27 ;  /* 0x0000001b04003986 */ /* 0x000be2000c101508 */
[----:B------:R-:W-:Y:S01]  /*17ed0*/  ISETP.LT.AND P3, PT, R28, UR5, !P0 ;  /* 0x000000051c007c0c */ /* 0x000fe2000c761270 */
[----:B------:R-:W0:Y:S02]  /*17ee0*/  LDCU UR5, c[0x0][0x39c] ;  /* 0x00007380ff0577ac */ /* 0x000e240008000800 */
[----:B------:R-:W3:Y:S01]  /*17ef0*/  LDL.LU R26, [R1+0x48] ;  /* 0x00004800011a7983 */ /* 0x000ee20000300800 */
[----:B-----5:R-:W-:-:S03]  /*17f00*/  LEA R4, P6, R0, R20, 0x1 ;  /* 0x0000001400047211 */ /* 0x020fc600078c08ff */
[----:B------:R5:W-:Y:S01]  /*17f10*/  @P2 STG.E.U16 desc[UR8][R8.64], R29 ;  /* 0x0000001d08002986 */ /* 0x000be2000c101508 */
[----:B------:R-:W-:Y:S02]  /*17f20*/  LEA.HI.X.SX32 R5, R0, R3, 0x1, P6 ;  /* 0x0000000300057211 */ /* 0x000fe400030f0eff */
[----:B-----5:R-:W-:-:S04]  /*17f30*/  LEA R8, P6, R2, R20, 0x1 ;  /* 0x0000001402087211 */ /* 0x020fc800078c08ff */
[-C--:B------:R-:W-:Y:S01]  /*17f40*/  LEA.HI.X.SX32 R9, R2, R3.reuse, 0x1, P6 ;  /* 0x0000000302097211 */ /* 0x080fe200030f0eff */
[----:B------:R5:W-:Y:S01]  /*17f50*/  @P5 STG.E.U16 desc[UR8][R4.64], R17 ;  /* 0x0000001104005986 */ /* 0x000be2000c101508 */
[----:B-1----:R-:W-:Y:S01]  /*17f60*/  ISETP.LT.AND P5, PT, R24, UR6, !P0 ;  /* 0x0000000618007c0c */ /* 0x002fe2000c7a1270 */
[----:B------:R-:W4:Y:S02]  /*17f70*/  LDCU UR6, c[0x0][0x39c] ;  /* 0x00007380ff0677ac */ /* 0x000f240008000800 */
[----:B------:R1:W-:Y:S01]  /*17f80*/  @P4 STG.E.U16 desc[UR8][R8.64], R23 ;  /* 0x0000001708004986 */ /* 0x0003e2000c101508 */
[----:B0-----:R-:W-:Y:S01]  /*17f90*/  ISETP.LT.AND P4, PT, R6, UR5, !P0 ;  /* 0x0000000506007c0c */ /* 0x001fe2000c781270 */
[----:B------:R-:W0:Y:S02]  /*17fa0*/  LDCU UR5, c[0x0][0x39c] ;  /* 0x00007380ff0577ac */ /* 0x000e240008000800 */
[----:B------:R-:W4:Y:S04]  /*17fb0*/  LDL.LU R24, [R1+0x28] ;  /* 0x0000280001187983 */ /* 0x000f280000300800 */
[----:B------:R-:W4:Y:S01]  /*17fc0*/  LDL.LU R6, [R1+0x5e8] ;  /* 0x0005e80001067983 */ /* 0x000f220000300800 */
[----:B-----5:R-:W-:Y:S01]  /*17fd0*/  IMAD R5, R25, 0x4, R2 ;  /* 0x0000000419057824 */ /* 0x020fe200078e0202 */
[----:B------:R-:W-:Y:S01]  /*17fe0*/  ISETP.LT.AND P2, PT, R13, UR4, !P0 ;  /* 0x000000040d007c0c */ /* 0x000fe2000c741270 */
[----:B------:R-:W5:Y:S01]  /*17ff0*/  LDCU UR4, c[0x0][0x39c] ;  /* 0x00007380ff0477ac */ /* 0x000f620008000800 */
[----:B------:R-:W5:Y:S01]  /*18000*/  LDL.LU R28, [R1+0x94] ;  /* 0x00009400011c7983 */ /* 0x000f620000300800 */
[----:B------:R-:W-:Y:S01]  /*18010*/  IMAD R0, R25, 0x4, R5 ;  /* 0x0000000419007824 */ /* 0x000fe200078e0205 */
[----:B------:R-:W-:Y:S01]  /*18020*/  LEA R4, P6, R5, R20, 0x1 ;  /* 0x0000001405047211 */ /* 0x000fe200078c08ff */
[----:B------:R-:W0:Y:S02]  /*18030*/  LDC R13, c[0x0][0x3b8] ;  /* 0x0000ee00ff0d7b82 */ /* 0x000e240000000800 */
[----:B------:R-:W-:Y:S01]  /*18040*/  IMAD R2, R25, 0x4, R0 ;  /* 0x0000000419027824 */ /* 0x000fe200078e0200 */
[----:B------:R-:W-:-:S02]  /*18050*/  LEA.HI.X.SX32 R5, R5, R3, 0x1, P6 ;  /* 0x0000000305057211 */ /* 0x000fc400030f0eff */
[----:B-1----:R-:W-:-:S04]  /*18060*/  LEA R8, P6, R0, R20, 0x1 ;  /* 0x0000001400087211 */ /* 0x002fc800078c08ff */
[----:B------:R-:W-:Y:S01]  /*18070*/  LEA.HI.X.SX32 R9, R0, R3, 0x1, P6 ;  /* 0x0000000300097211 */ /* 0x000fe200030f0eff */
[----:B--2---:R1:W-:Y:S02]  /*18080*/  @P3 STG.E.U16 desc[UR8][R4.64], R21 ;  /* 0x0000001504003986 */ /* 0x0043e4000c101508 */
[----:B-1----:R-:W-:-:S04]  /*18090*/  LEA R4, P6, R2, R20, 0x1 ;  /* 0x0000001402047211 */ /* 0x002fc800078c08ff */
[-C--:B------:R-:W-:Y:S01]  /*180a0*/  LEA.HI.X.SX32 R5, R2, R3.reuse, 0x1, P6 ;  /* 0x0000000302057211 */ /* 0x080fe200030f0eff */
[----:B---3--:R1:W-:Y:S04]  /*180b0*/  @P2 STG.E.U16 desc[UR8][R8.64], R26 ;  /* 0x0000001a08002986 */ /* 0x0083e8000c101508 */
[----:B----4-:R2:W-:Y:S01]  /*180c0*/  @P5 STG.E.U16 desc[UR8][R4.64], R6 ;  /* 0x0000000604005986 */ /* 0x0105e2000c101508 */
[----:B0-----:R-:W-:Y:S01]  /*180d0*/  ISETP.LT.AND P5, PT, R10, UR5, !P0 ;  /* 0x000000050a007c0c */ /* 0x001fe2000c7a1270 */
[C---:B------:R-:W-:Y:S01]  /*180e0*/  IMAD R0, R25.reuse, 0x4, R2 ;  /* 0x0000000419007824 */ /* 0x040fe200078e0202 */
[----:B-----5:R-:W-:Y:S01]  /*180f0*/  ISETP.LT.AND P3, PT, R12, UR4, !P0 ;  /* 0x000000040c007c0c */ /* 0x020fe2000c761270 */
[----:B------:R-:W3:Y:S01]  /*18100*/  LDL.LU R10, [R1+0x5e4] ;  /* 0x0005e400010a7983 */ /* 0x000ee20000300800 */
[----:B------:R-:W0:Y:S01]  /*18110*/  LDC R12, c[0x0][0x3b8] ;  /* 0x0000ee00ff0c7b82 */ /* 0x000e220000000800 */
[----:B------:R-:W4:Y:S01]  /*18120*/  LDCU UR4, c[0x0][0x39c] ;  /* 0x00007380ff0477ac */ /* 0x000f220008000800 */
[----:B------:R-:W-:Y:S01]  /*18130*/  ISETP.LT.AND P2, PT, R16, UR6, !P0 ;  /* 0x0000000610007c0c */ /* 0x000fe2000c741270 */
[C---:B------:R-:W-:Y:S01]  /*18140*/  IMAD R2, R25.reuse, 0x4, R0 ;  /* 0x0000000419027824 */ /* 0x040fe200078e0200 */
[CC--:B-1----:R-:W-:Y:S01]  /*18150*/  LEA R8, P6, R0.reuse, R20.reuse, 0x1 ;  /* 0x0000001400087211 */ /* 0x0c2fe200078c08ff */
[----:B------:R-:W1:Y:S03]  /*18160*/  LDCU UR6, c[0x0][0x39c] ;  /* 0x00007380ff0677ac */ /* 0x000e660008000800 */
[-C--:B------:R-:W-:Y:S01]  /*18170*/  LEA.HI.X.SX32 R9, R0, R3.reuse, 0x1, P6 ;  /* 0x0000000300097211 */ /* 0x080fe200030f0eff */
[----:B------:R-:W-:Y:S01]  /*18180*/  IMAD R0, R25, 0x4, R2 ;  /* 0x0000000419007824 */ /* 0x000fe200078e0202 */
[C---:B--2---:R-:W-:Y:S01]  /*18190*/  LEA R4, P6, R2.reuse, R20, 0x1 ;  /* 0x0000001402047211 */ /* 0x044fe200078c08ff */
[----:B------:R-:W2:Y:S01]  /*181a0*/  LDC R16, c[0x0][0x3b8] ;  /* 0x0000ee00ff107b82 */ /* 0x000ea20000000800 */
[----:B------:R-:W5:Y:S01]  /*181b0*/  LDCU UR5, c[0x0][0x39c] ;  /* 0x00007380ff0577ac */ /* 0x000f620008000800 */
[----:B------:R0:W-:Y:S01]  /*181c0*/  @P4 STG.E.U16 desc[UR8][R8.64], R24 ;  /* 0x0000001808004986 */ /* 0x0001e2000c101508 */
[----:B------:R-:W-:-:S02]  /*181d0*/  LEA.HI.X.SX32 R5, R2, R3, 0x1, P6 ;  /* 0x0000000302057211 */ /* 0x000fc400030f0eff */
[----:B----4-:R-:W-:Y:S01]  /*181e0*/  ISETP.LT.AND P4, PT, R14, UR4, !P0 ;  /* 0x000000040e007c0c */ /* 0x010fe2000c781270 */
[----:B------:R-:W4:Y:S01]  /*181f0*/  LDCU UR4, c[0x0][0x39c] ;  /* 0x00007380ff0477ac */ /* 0x000f220008000800 */
[----:B------:R-:W2:Y:S01]  /*18200*/  LDL.LU R14, [R1+0x5e0] ;  /* 0x0005e000010e7983 */ /* 0x000ea20000300800 */
[----:B0-----:R-:W-:Y:S01]  /*18210*/  IMAD R2, R12, 0x4, R0 ;  /* 0x000000040c027824 */ /* 0x001fe200078e0200 */
[C---:B------:R-:W-:Y:S01]  /*18220*/  LEA R8, P6, R0.reuse, R20, 0x1 ;  /* 0x0000001400087211 */ /* 0x040fe200078c08ff */
[----:B------:R-:W0:Y:S03]  /*18230*/  LDC R12, c[0x0][0x3b8] ;  /* 0x0000ee00ff0c7b82 */ /* 0x000e260000000800 */
[----:B------:R-:W-:Y:S01]  /*18240*/  LEA.HI.X.SX32 R9, R0, R3, 0x1, P6 ;  /* 0x0000000300097211 */ /* 0x000fe200030f0eff */
[----:B------:R-:W-:-:S04]  /*18250*/  IMAD R0, R13, 0x4, R2 ;  /* 0x000000040d007824 */ /* 0x000fc800078e0202 */
[----:B------:R-:W0:Y:S01]  /*18260*/  LDC R13, c[0x0][0x3b8] ;  /* 0x0000ee00ff0d7b82 */ /* 0x000e220000000800 */
[----:B---3--:R3:W-:Y:S01]  /*18270*/  @P3 STG.E.U16 desc[UR8][R4.64], R10 ;  /* 0x0000000a04003986 */ /* 0x0087e2000c101508 */
[----:B-1----:R-:W-:Y:S01]  /*18280*/  ISETP.LT.AND P3, PT, R18, UR6, !P0 ;  /* 0x0000000612007c0c */ /* 0x002fe2000c761270 */
[----:B------:R-:W1:Y:S02]  /*18290*/  LDCU UR6, c[0x0][0x39c] ;  /* 0x00007380ff0677ac */ /* 0x000e640008000800 */
[----:B------:R-:W4:Y:S04]  /*182a0*/  LDL.LU R18, [R1+0x5dc] ;  /* 0x0005dc0001127983 */ /* 0x000f280000300800 */
[----:B------:R-:W5:Y:S01]  /*182b0*/  LDL.LU R25, [R1+0xa4] ;  /* 0x0000a40001197983 */ /* 0x000f620000300800 */
[----:B---3--:R-:W-:-:S04]  /*182c0*/  LEA R4, P6, R2, R20, 0x1 ;  /* 0x0000001402047211 */ /* 0x008fc800078c08ff */
[----:B------:R-:W-:Y:S02]  /*182d0*/  LEA.HI.X.SX32 R5, R2, R3, 0x1, P6 ;  /* 0x0000000302057211 */ /* 0x000fe400030f0eff */
[----:B------:R-:W5:Y:S04]  /*182e0*/  LDL.LU R2, [R1+0x90] ;  /* 0x0000900001027983 */ /* 0x000f680000300800 */
[----:B--2---:R2:W-:Y:S02]  /*182f0*/  @P2 STG.E.U16 desc[UR8][R8.64], R14 ;  /* 0x0000000e08002986 */ /* 0x0045e4000c101508 */
[----:B--2---:R-:W-:-:S04]  /*18300*/  LEA R8, P6, R0, R20, 0x1 ;  /* 0x0000001400087211 */ /* 0x004fc800078c08ff */
[----:B------:R-:W-:Y:S01]  /*18310*/  LEA.HI.X.SX32 R9, R0, R3, 0x1, P6 ;  /* 0x0000000300097211 */ /* 0x000fe200030f0eff */
[----:B----4-:R2:W-:Y:S01]  /*18320*/  @P5 STG.E.U16 desc[UR8][R4.64], R18 ;  /* 0x0000001204005986 */ /* 0x0105e2000c101508 */
[----:B------:R-:W-:Y:S01]  /*18330*/  ISETP.LT.AND P5, PT, R28, UR4, !P0 ;  /* 0x000000041c007c0c */ /* 0x000fe2000c7a1270 */
[----:B------:R-:W3:Y:S02]  /*18340*/  LDCU UR4, c[0x0][0x39c] ;  /* 0x00007380ff0477ac */ /* 0x000ee40008000800 */
[----:B------:R-:W4:Y:S01]  /*18350*/  LDL.LU R28, [R1+0xb4] ;  /* 0x0000b400011c7983 */ /* 0x000f220000300800 */
[----:B-----5:R-:W-:Y:S01]  /*18360*/  ISETP.LT.AND P2, PT, R2, UR5, !P0 ;  /* 0x0000000502007c0c */ /* 0x020fe2000c741270 */
[--C-:B------:R-:W-:Y:S01]  /*18370*/  IMAD R2, R16, 0x4, R0.reuse ;  /* 0x0000000410027824 */ /* 0x100fe200078e0200 */
[----:B------:R-:W-:Y:S01]  /*18380*/  PRMT R0, R19, 0x7632, R0 ;  /* 0x0000763213007816 */ /* 0x000fe20000000000 */
[----:B------:R-:W5:Y:S01]  /*18390*/  LDC R16, c[0x0][0x3b8] ;  /* 0x0000ee00ff107b82 */ /* 0x000f620000000800 */
[----:B------:R-:W3:Y:S01]  /*183a0*/  LDL.LU R19, [R1+0x5d8] ;  /* 0x0005d80001137983 */ /* 0x000ee20000300800 */
[----:B------:R-:W0:Y:S03]  /*183b0*/  LDCU UR5, c[0x0][0x39c] ;  /* 0x00007380ff0577ac */ /* 0x000e260008000800 */
[----:B--2---:R-:W1:Y:S01]  /*183c0*/  LDL.LU R5, [R1+0xa0] ;  /* 0x0000a00001057983 */ /* 0x004e620000300800 */
[----:B------:R-:W-:-:S03]  /*183d0*/  LEA R4, P6, R2, R20, 0x1 ;  /* 0x0000001402047211 */ /* 0x000fc600078c08ff */
[----:B------:R0:W-:Y:S02]  /*183e0*/  @P4 STG.E.U16 desc[UR8][R8.64], R0 ;  /* 0x0000000008004986 */ /* 0x0001e4000c101508 */
[--C-:B0-----:R-:W-:Y:S02]  /*183f0*/  IMAD R0, R12, 0x4, R2.reuse ;  /* 0x000000040c007824 */ /* 0x101fe400078e0202 */
[----:B------:R-:W0:Y:S01]  /*18400*/  LDC R12, c[0x0][0x3b8] ;  /* 0x0000ee00ff0c7b82 */ /* 0x000e220000000800 */
[----:B-1----:R-:W-:Y:S01]  /*18410*/  ISETP.LT.AND P4, PT, R5, UR6, !P0 ;  /* 0x0000000605007c0c */ /* 0x002fe2000c781270 */
[----:B------:R-:W4:Y:S01]  /*18420*/  LDCU UR6, c[0x0][0x39c] ;  /* 0x00007380ff0677ac */ /* 0x000f220008000800 */
[-C--:B------:R-:W-:Y:S02]  /*18430*/  LEA.HI.X.SX32 R5, R2, R3.reuse, 0x1, P6 ;  /* 0x0000000302057211 */ /* 0x080fe400030f0eff */
[----:B------:R-:W-:Y:S02]  /*18440*/  PRMT R2, R15, 0x7632, R2 ;  /* 0x000076320f027816 */ /* 0x000fe40000000002 */
[CC--:B------:R-:W-:Y:S01]  /*18450*/  LEA R8, P6, R0.reuse, R20.reuse, 0x1 ;  /* 0x0000001400087211 */ /* 0x0c0fe200078c08ff */
[----:B------:R-:W2:Y:S03]  /*18460*/  LDL.LU R15, [R1+0x5d4] ;  /* 0x0005d400010f7983 */ /* 0x000ea60000300800 */
[----:B------:R-:W-:Y:S01]  /*18470*/  LEA.HI.X.SX32 R9, R0, R3, 0x1, P6 ;  /* 0x0000000300097211 */ /* 0x000fe200030f0eff */
[----:B------:R1:W-:Y:S01]  /*18480*/  @P3 STG.E.U16 desc[UR8][R4.64], R2 ;  /* 0x0000000204003986 */ /* 0x0003e2000c101508 */
[----:B---3--:R-:W-:Y:S01]  /*18490*/  ISETP.LT.AND P3, PT, R25, UR4, !P0 ;  /* 0x0000000419007c0c */ /* 0x008fe2000c761270 */
[----:B------:R-:W3:Y:S01]  /*184a0*/  LDCU UR4, c[0x0][0x39c] ;  /* 0x00007380ff0477ac */ /* 0x000ee20008000800 */
[--C-:B-1----:R-:W-:Y:S01]  /*184b0*/  IMAD R2, R13, 0x4, R0.reuse ;  /* 0x000000040d027824 */ /* 0x102fe200078e0200 */
[----:B------:R-:W-:Y:S01]  /*184c0*/  PRMT R0, R11, 0x7632, R0 ;  /* 0x000076320b007816 */ /* 0x000fe20000000000 */
[----:B------:R-:W1:Y:S01]  /*184d0*/  LDC R13, c[0x0][0x3b8] ;  /* 0x0000ee00ff0d7b82 */ /* 0x000e620000000800 */
[----:B------:R-:W2:Y:S04]  /*184e0*/  LDL.LU R11, [R1+0x5d0] ;  /* 0x0005d000010b7983 */ /* 0x000ea80000300800 */
[----:B------:R-:W2:Y:S04]  /*184f0*/  LDL.LU R25, [R1+0xc4] ;  /* 0x0000c40001197983 */ /* 0x000ea80000300800 */
[----:B------:R0:W-:Y:S04]  /*18500*/  @P2 STG.E.U16 desc[UR8][R8.64], R0 ;  /* 0x0000000008002986 */ /* 0x0001e8000c101508 */
[----:B0-----:R-:W2:Y:S01]  /*18510*/  LDL.LU R9, [R1+0xb0] ;  /* 0x0000b00001097983 */ /* 0x001ea20000300800 */
[----:B------:R-:W-:Y:S01]  /*18520*/  LEA R4, P6, R2, R20, 0x1 ;  /* 0x0000001402047211 */ /* 0x000fe200078c08ff */
[----:B-----5:R-:W-:-:S02]  /*18530*/  IMAD R0, R16, 0x4, R2 ;  /* 0x0000000410007824 */ /* 0x020fc400078e0202 */
[----:B------:R-:W0:Y:S01]  /*18540*/  LDC R16, c[0x0][0x3b8] ;  /* 0x0000ee00ff107b82 */ /* 0x000e220000000800 */
[----:B------:R-:W-:Y:S02]  /*18550*/  LEA.HI.X.SX32 R5, R2, R3, 0x1, P6 ;  /* 0x0000000302057211 */ /* 0x000fe400030f0eff */
[----:B------:R-:W-:Y:S02]  /*18560*/  PRMT R2, R7, 0x7632, R2 ;  /* 0x0000763207027816 */ /* 0x000fe40000000002 */
[----:B------:R-:W-:Y:S01]  /*18570*/  LEA R8, P6, R0, R20, 0x1 ;  /* 0x0000001400087211 */ /* 0x000fe200078c08ff */
[----:B------:R-:W5:Y:S04]  /*18580*/  LDL.LU R7, [R1+0x5cc] ;  /* 0x0005cc0001077983 */ /* 0x000f680000300800 */
[----:B------:R3:W-:Y:S01]  /*18590*/  @P5 STG.E.U16 desc[UR8][R4.64], R2 ;  /* 0x0000000204005986 */ /* 0x0007e2000c101508 */
[----:B----4-:R-:W-:Y:S01]  /*185a0*/  ISETP.LT.AND P5, PT, R28, UR6, !P0 ;  /* 0x000000061c007c0c */ /* 0x010fe2000c7a1270 */
[----:B------:R-:W4:Y:S02]  /*185b0*/  LDCU UR6, c[0x0][0x39c] ;  /* 0x00007380ff0677ac */ /* 0x000f240008000800 */
[----:B------:R-:W4:Y:S01]  /*185c0*/  LDL.LU R28, [R1+0xc8] ;  /* 0x0000c800011c7983 */ /* 0x000f220000300800 */
[----:B---3--:R-:W-:-:S02]  /*185d0*/  IMAD R2, R12, 0x4, R0 ;  /* 0x000000040c027824 */ /* 0x008fc400078e0200 */
[----:B------:R-:W3:Y:S01]  /*185e0*/  LDC R12, c[0x0][0x3b8] ;  /* 0x0000ee00ff0c7b82 */ /* 0x000ee20000000800 */
[----:B--2---:R-:W-:Y:S01]  /*185f0*/  ISETP.LT.AND P2, PT, R9, UR5, !P0 ;  /* 0x0000000509007c0c */ /* 0x004fe2000c741270 */
[----:B------:R-:W2:Y:S01]  /*18600*/  LDCU UR5, c[0x0][0x39c] ;  /* 0x00007380ff0577ac */ /* 0x000ea20008000800 */
[----:B------:R-:W-:Y:S02]  /*18610*/  LEA.HI.X.SX32 R9, R0, R3, 0x1, P6 ;  /* 0x0000000300097211 */ /* 0x000fe400030f0eff */
[----:B------:R-:W-:Y:S02]  /*18620*/  PRMT R0, R22, 0x7632, R0 ;  /* 0x0000763216007816 */ /* 0x000fe40000000000 */
[----:B------:R-:W4:Y:S04]  /*18630*/  LDL.LU R22, [R1+0xcc] ;  /* 0x0000cc0001167983 */ /* 0x000f280000300800 */
[----:B------:R-:W2:Y:S01]  /*18640*/  LDL.LU R5, [R1+0xc0] ;  /* 0x0000c00001057983 */ /* 0x000ea20000300800 */
[----:B------:R-:W-:-:S03]  /*18650*/  LEA R4, P6, R2, R20, 0x1 ;  /* 0x0000001402047211 */ /* 0x000fc600078c08ff */
[----:B------:R1:W-:Y:S02]  /*18660*/  @P4 STG.E.U16 desc[UR8][R8.64], R0 ;  /* 0x0000000008004986 */ /* 0x0003e4000c101508 */
[--C-:B-1----:R-:W-:Y:S02]  /*18670*/  IMAD R0, R13, 0x4, R2.reuse ;  /* 0x000000040d007824 */ /* 0x102fe400078e0202 */
[----:B------:R-:W1:Y:S01]  /*18680*/  LDC R13, c[0x0][0x3b8] ;  /* 0x0000ee00ff0d7b82 */ /* 0x000e620000000800 */
[----:B--2---:R-:W-:Y:S01]  /*18690*/  ISETP.LT.AND P4, PT, R5, UR4, !P0 ;  /* 0x0000000405007c0c */ /* 0x004fe2000c781270 */
[----:B------:R-:W2:Y:S01]  /*186a0*/  LDCU UR4, c[0x0][0x39c] ;  /* 0x00007380ff0477ac */ /* 0x000ea20008000800 */
[-C--:B------:R-:W-:Y:S02]  /*186b0*/  LEA.HI.X.SX32 R5, R2, R3.reuse, 0x1, P6 ;  /* 0x0000000302057211 */ /* 0x080fe400030f0eff */
[----:B------:R-:W-:Y:S02]  /*186c0*/  PRMT R2, R27, 0x7632, R2 ;  /* 0x000076321b027816 */ /* 0x000fe40000000002 */
[C---:B------:R-:W-:Y:S01]  /*186d0*/  LEA R8, P6, R0.reuse, R20, 0x1 ;  /* 0x0000001400087211 */ /* 0x040fe200078c08ff */
[----:B------:R-:W5:Y:S04]  /*186e0*/  LDL.LU R27, [R1+0xd0] ;  /* 0x0000d000011b7983 */ /* 0x000f680000300800 */
[----:B------:R0:W-:Y:S01]  /*186f0*/  @P3 STG.E.U16 desc[UR8][R4.64], R2 ;  /* 0x0000000204003986 */ /* 0x0001e2000c101508 */
[----:B------:R-:W-:-:S02]  /*18700*/  LEA.HI.X.SX32 R9, R0, R3, 0x1, P6 ;  /* 0x0000000300097211 */ /* 0x000fc400030f0eff */
[----:B------:R-:W-:Y:S01]  /*18710*/  ISETP.LT.AND P3, PT, R25, UR5, !P0 ;  /* 0x0000000519007c0c */ /* 0x000fe2000c761270 */
[----:B------:R-:W5:Y:S01]  /*18720*/  LDCU UR5, c[0x0][0x39c] ;  /* 0x00007380ff0577ac */ /* 0x000f620008000800 */
[----:B------:R-:W5:Y:S01]  /*18730*/  LDL.LU R25, [R1+0xd4] ;  /* 0x0000d40001197983 */ /* 0x000f620000300800 */
[--C-:B0-----:R-:W-:Y:S02]  /*18740*/  IMAD R2, R16, 0x4, R0.reuse ;  /* 0x0000000410027824 */ /* 0x101fe400078e0200 */
[----:B------:R-:W0:Y:S01]  /*18750*/  LDC R16, c[0x0][0x3b8] ;  /* 0x0000ee00ff107b82 */ /* 0x000e220000000800 */
[----:B------:R-:W-:Y:S02]  /*18760*/  PRMT R0, R29, 0x7632, R0 ;  /* 0x000076321d007816 */ /* 0x000fe40000000000 */
[----:B------:R-:W-:-:S03]  /*18770*/  LEA R4, P6, R2, R20, 0x1 ;  /* 0x0000001402047211 */ /* 0x000fc600078c08ff */
[----:B------:R3:W-:Y:S01]  /*18780*/  @P2 STG.E.U16 desc[UR8][R8.64], R0 ;  /* 0x0000000008002986 */ /* 0x0007e2000c101508 */
[-C--:B------:R-:W-:Y:S01]  /*18790*/  LEA.HI.X.SX32 R5, R2, R3.reuse, 0x1, P6 ;  /* 0x0000000302057211 */ /* 0x080fe200030f0eff */
[--C-:B---3--:R-:W-:Y:S01]  /*187a0*/  IMAD R0, R12, 0x4, R2.reuse ;  /* 0x000000040c007824 */ /* 0x108fe200078e0202 */
[----:B------:R-:W-:Y:S01]  /*187b0*/  PRMT R2, R17, 0x7632, R2 ;  /* 0x0000763211027816 */ /* 0x000fe20000000002 */
[----:B------:R-:W3:Y:S03]  /*187c0*/  LDC R12, c[0x0][0x3b8] ;  /* 0x0000ee00ff0c7b82 */ /* 0x000ee60000000800 */
[CC--:B------:R-:W-:Y:S01]  /*187d0*/  LEA R8, P6, R0.reuse, R20.reuse, 0x1 ;  /* 0x0000001400087211 */ /* 0x0c0fe200078c08ff */
[----:B------:R1:W-:Y:S03]  /*187e0*/  @P5 STG.E.U16 desc[UR8][R4.64], R2 ;  /* 0x0000000204005986 */ /* 0x0003e6000c101508 */
[-C--:B------:R-:W-:Y:S01]  /*187f0*/  LEA.HI.X.SX32 R9, R0, R3.reuse, 0x1, P6 ;  /* 0x0000000300097211 */ /* 0x080fe200030f0eff */
[--C-:B-1----:R-:W-:Y:S01]  /*18800*/  IMAD R2, R13, 0x4, R0.reuse ;  /* 0x000000040d027824 */ /* 0x102fe200078e0200 */
[----:B------:R-:W-:Y:S01]  /*18810*/  PRMT R0, R23, 0x7632, R0 ;  /* 0x0000763217007816 */ /* 0x000fe20000000000 */
[----:B------:R-:W1:Y:S03]  /*18820*/  LDC R13, c[0x0][0x3b8] ;  /* 0x0000ee00ff0d7b82 */ /* 0x000e660000000800 */
[-C--:B------:R-:W-:Y:S01]  /*18830*/  LEA R4, P6, R2, R20.reuse, 0x1 ;  /* 0x0000001402047211 */ /* 0x080fe200078c08ff */
[----:B------:R0:W-:Y:S01]  /*18840*/  @P4 STG.E.U16 desc[UR8][R8.64], R0 ;  /* 0x0000000008004986 */ /* 0x0001e2000c101508 */
[----:B----4-:R-:W-:Y:S01]  /*18850*/  ISETP.LT.AND P5, PT, R22, UR6, !P0 ;  /* 0x0000000616007c0c */ /* 0x010fe2000c7a1270 */
[----:B------:R-:W4:Y:S01]  /*18860*/  LDCU UR6, c[0x0][0x39c] ;  /* 0x00007380ff0677ac */ /* 0x000f220008000800 */
[-C--:B------:R-:W-:Y:S01]  /*18870*/  LEA.HI.X.SX32 R5, R2, R3.reuse, 0x1, P6 ;  /* 0x0000000302057211 */ /* 0x080fe200030f0eff */
[----:B------:R-:W4:Y:S04]  /*18880*/  LDL.LU R22, [R1+0xd8] ;  /* 0x0000d80001167983 */ /* 0x000f280000300800 */
[----:B------:R-:W4:Y:S01]  /*18890*/  LDL.LU R23, [R1+0xdc] ;  /* 0x0000dc0001177983 */ /* 0x000f220000300800 */
[--C-:B0-----:R-:W-:Y:S01]  /*188a0*/  IMAD R0, R16, 0x4, R2.reuse ;  /* 0x0000000410007824 */ /* 0x101fe200078e0202 */
[----:B------:R-:W-:Y:S01]  /*188b0*/  PRMT R2, R21, 0x7632, R2 ;  /* 0x0000763215027816 */ /* 0x000fe20000000002 */
[----:B------:R-:W0:Y:S01]  /*188c0*/  LDC R16, c[0x0][0x3b8] ;  /* 0x0000ee00ff107b82 */ /* 0x000e220000000800 */
[----:B------:R-:W4:Y:S01]  /*188d0*/  LDL.LU R21, [R1+0xe0] ;  /* 0x0000e00001157983 */ /* 0x000f220000300800 */
[----:B--2---:R-:W-:Y:S01]  /*188e0*/  ISETP.LT.AND P2, PT, R28, UR4, !P0 ;  /* 0x000000041c007c0c */ /* 0x004fe2000c741270 */
[----:B------:R-:W2:Y:S01]  /*188f0*/  LDCU UR4, c[0x0][0x39c] ;  /* 0x00007380ff0477ac */ /* 0x000ea20008000800 */
[CC--:B------:R-:W-:Y:S01]  /*18900*/  LEA R8, P6, R0.reuse, R20.reuse, 0x1 ;  /* 0x0000001400087211 */ /* 0x0c0fe200078c08ff */
[----:B------:R3:W-:Y:S03]  /*18910*/  @P3 STG.E.U16 desc[UR8][R4.64], R2 ;  /* 0x0000000204003986 */ /* 0x0007e6000c101508 */
[----:B------:R-:W-:Y:S01]  /*18920*/  LEA.HI.X.SX32 R9, R0, R3, 0x1, P6 ;  /* 0x0000000300097211 */ /* 0x000fe200030f0eff */
[--C-:B---3--:R-:W-:Y:S01]  /*18930*/  IMAD R2, R12, 0x4, R0.reuse ;  /* 0x000000040c027824 */ /* 0x108fe200078e0200 */
[----:B------:R-:W-:Y:S01]  /*18940*/  PRMT R0, R26, 0x7632, R0 ;  /* 0x000076321a007816 */ /* 0x000fe20000000000 */
[----:B------:R-:W3:Y:S01]  /*18950*/  LDC R12, c[0x0][0x3b8] ;  /* 0x0000ee00ff0c7b82 */ /* 0x000ee20000000800 */
[----:B------:R-:W3:Y:S02]  /*18960*/  LDL.LU R26, [R1+0xe4] ;  /* 0x0000e400011a7983 */ /* 0x000ee40000300800 */
[----:B------:R-:W-:-:S02]  /*18970*/  LEA R4, P6, R2, R20, 0x1 ;  /* 0x0000001402047211 */ /* 0x000fc400078c08ff */
[----:B------:R1:W-:Y:S02]  /*18980*/  @P2 STG.E.U16 desc[UR8][R8.64], R0 ;  /* 0x0000000008002986 */ /* 0x0003e4000c101508 */
[----:B------:R-:W-:Y:S01]  /*18990*/  LEA.HI.X.SX32 R5, R2, R3, 0x1, P6 ;  /* 0x0000000302057211 */ /* 0x000fe200030f0eff */
[----:B-1----:R-:W-:Y:S01]  /*189a0*/  IMAD R0, R13, 0x4, R2 ;  /* 0x000000040d007824 */ /* 0x002fe200078e0202 */
[----:B------:R-:W-:Y:S01]  /*189b0*/  PRMT R6, R6, 0x7632, R6 ;  /* 0x0000763206067816 */ /* 0x000fe20000000006 */
[----:B------:R-:W1:Y:S03]  /*189c0*/  LDC R13, c[0x0][0x3b8] ;  /* 0x0000ee00ff0d7b82 */ /* 0x000e660000000800 */
[----:B------:R-:W-:Y:S01]  /*189d0*/  LEA R8, P6, R0, R20, 0x1 ;  /* 0x0000001400087211 */ /* 0x000fe200078c08ff */
[----:B0-----:R-:W-:-:S03]  /*189e0*/  IMAD R2, R16, 0x4, R0 ;  /* 0x0000000410027824 */ /* 0x001fc600078e0200 */
[----:B------:R-:W-:Y:S02]  /*189f0*/  LEA.HI.X.SX32 R9, R0, R3, 0x1, P6 ;  /* 0x0000000300097211 */ /* 0x000fe400030f0eff */
[----:B------:R-:W-:Y:S01]  /*18a00*/  PRMT R0, R24, 0x7632, R0 ;  /* 0x0000763218007816 */ /* 0x000fe20000000000 */
[----:B------:R0:W-:Y:S01]  /*18a10*/  @P5 STG.E.U16 desc[UR8][R4.64], R6 ;  /* 0x0000000604005986 */ /* 0x0001e2000c101508 */
[----:B-----5:R-:W-:Y:S01]  /*18a20*/  ISETP.LT.AND P4, PT, R27, UR5, !P0 ;  /* 0x000000051b007c0c */ /* 0x020fe2000c781270 */
[----:B------:R-:W5:Y:S01]  /*18a30*/  LDCU UR5, c[0x0][0x39c] ;  /* 0x00007380ff0577ac */ /* 0x000f620008000800 */
[----:B------:R-:W-:Y:S01]  /*18a40*/  PRMT R10, R10, 0x7632, R10 ;  /* 0x000076320a0a7816 */ /* 0x000fe2000000000a */
[----:B0-----:R-:W0:Y:S01]  /*18a50*/  LDC R6, c[0x0][0x3b8] ;  /* 0x0000ee00ff067b82 */ /* 0x001e220000000800 */
[----:B--2---:R-:W-:Y:S01]  /*18a60*/  ISETP.LT.AND P3, PT, R25, UR4, !P0 ;  /* 0x0000000419007c0c */ /* 0x004fe2000c761270 */
[----:B------:R-:W4:Y:S01]  /*18a70*/  LDCU UR4, c[0x0][0x39c] ;  /* 0x00007380ff0477ac */ /* 0x000f220008000800 */
[----:B------:R-:W2:Y:S07]  /*18a80*/  LDL.LU R25, [R1+0xe8] ;  /* 0x0000e80001197983 */ /* 0x000eae0000300800 */
[----:B------:R3:W-:Y:S01]  /*18a90*/  @P4 STG.E.U16 desc[UR8][R8.64], R0 ;  /* 0x0000000008004986 */ /* 0x0007e2000c101508 */
[----:B----4-:R-:W-:-:S02]  /*18aa0*/  ISETP.LT.AND P4, PT, R21, UR4, !P0 ;  /* 0x0000000415007c0c */ /* 0x010fc4000c781270 */
[----:B------:R-:W-:Y:S01]  /*18ab0*/  ISETP.LT.AND P5, PT, R23, UR6, !P0 ;  /* 0x0000000617007c0c */ /* 0x000fe2000c7a1270 */
[----:B------:R-:W4:Y:S01]  /*18ac0*/  LDL.LU R21, [R1+0xec] ;  /* 0x0000ec0001157983 */ /* 0x000f220000300800 */
[----:B------:R-:W2:Y:S01]  /*18ad0*/  LDCU UR6, c[0x0][0x39c] ;  /* 0x00007380ff0677ac */ /* 0x000ea20008000800 */
[-C--:B------:R-:W-:Y:S01]  /*18ae0*/  LEA R4, P6, R2, R20.reuse, 0x1 ;  /* 0x0000001402047211 */ /* 0x080fe200078c08ff */
[----:B---3--:R-:W-:Y:S01]  /*18af0*/  IMAD R0, R12, 0x4, R2 ;  /* 0x000000040c007824 */ /* 0x008fe200078e0202 */
[----:B-----5:R-:W-:Y:S01]  /*18b00*/  ISETP.LT.AND P2, PT, R22, UR5, !P0 ;  /* 0x0000000516007c0c */ /* 0x020fe2000c741270 */
[----:B------:R-:W4:Y:S01]  /*18b10*/  LDCU UR4, c[0x0][0x39c] ;  /* 0x00007380ff0477ac */ /* 0x000f220008000800 */
[-C--:B------:R-:W-:Y:S01]  /*18b20*/  LEA.HI.X.SX32 R5, R2, R3.reuse, 0x1, P6 ;  /* 0x0000000302057211 */ /* 0x080fe200030f0eff */
[----:B-1----:R-:W-:Y:S01]  /*18b30*/  IMAD R2, R13, 0x4, R0 ;  /* 0x000000040d027824 */ /* 0x002fe200078e0200 */
[-C--:B------:R-:W-:Y:S01]  /*18b40*/  LEA R8, P6, R0, R20.reuse, 0x1 ;  /* 0x0000001400087211 */ /* 0x080fe200078c08ff */
[----:B------:R-:W3:Y:S01]  /*18b50*/  LDL R22, [R1+0x7c] ;  /* 0x00007c0001167983 */ /* 0x000ee20000100800 */
[----:B------:R-:W-:Y:S01]  /*18b60*/  PRMT R14, R14, 0x7632, R14 ;  /* 0x000076320e0e7816 */ /* 0x000fe2000000000e */
[----:B------:R-:W1:Y:S01]  /*18b70*/  LDC R12, c[0x0][0x3b8] ;  /* 0x0000ee00ff0c7b82 */ /* 0x000e620000000800 */
[----:B------:R-:W-:Y:S01]  /*18b80*/  LEA.HI.X.SX32 R9, R0, R3, 0x1, P6 ;  /* 0x0000000300097211 */ /* 0x000fe200030f0eff */
[----:B------:R5:W-:Y:S01]  /*18b90*/  @P3 STG.E.U16 desc[UR8][R4.64], R10 ;  /* 0x0000000a04003986 */ /* 0x000be2000c101508 */
[----:B------:R-:W-:Y:S01]  /*18ba0*/  PRMT R18, R18, 0x7632, R18 ;  /* 0x0000763212127816 */ /* 0x000fe20000000012 */
[----:B------:R-:W0:Y:S02]  /*18bb0*/  LDCU UR5, c[0x0][0x39c] ;  /* 0x00007380ff0577ac */ /* 0x000e240008000800 */
[----:B------:R0:W-:Y:S02]  /*18bc0*/  @P2 STG.E.U16 desc[UR8][R8.64], R14 ;  /* 0x0000000e08002986 */ /* 0x0001e4000c101508 */
[----:B------:R-:W1:Y:S02]  /*18bd0*/  LDC R13, c[0x0][0x3b8] ;  /* 0x0000ee00ff0d7b82 */ /* 0x000e640000000800 */
[----:B------:R-:W3:Y:S01]  /*18be0*/  LDL.LU R24, [R1+0xf0] ;  /* 0x0000f00001187983 */ /* 0x000ee20000300800 */
[----:B-----5:R-:W-:-:S05]  /*18bf0*/  LEA R4, P6, R2, R20, 0x1 ;  /* 0x0000001402047211 */ /* 0x020fca00078c08ff */
[----:B------:R-:W5:Y:S01]  /*18c00*/  LDC R10, c[0x0][0x3b8] ;  /* 0x0000ee00ff0a7b82 */ /* 0x000f620000000800 */
[----:B------:R-:W-:-:S05]  /*18c10*/  LEA.HI.X.SX32 R5, R2, R3, 0x1, P6 ;  /* 0x0000000302057211 */ /* 0x000fca00030f0eff */
[----:B------:R1:W-:Y:S01]  /*18c20*/  @P5 STG.E.U16 desc[UR8][R4.64], R18 ;  /* 0x0000001204005986 */ /* 0x0003e2000c101508 */
[----:B0-----:R-:W-:Y:S01]  /*18c30*/  IMAD R0, R6, 0x4, R2 ;  /* 0x0000000406007824 */ /* 0x001fe200078e0202 */
[----:B------:R-:W-:Y:S01]  /*18c40*/  ISETP.LT.AND P3, PT, R26, UR5, !P0 ;  /* 0x000000051a007c0c */ /* 0x000fe2000c761270 */
[----:B------:R-:W0:Y:S01]  /*18c50*/  LDC R6, c[0x0][0x3b8] ;  /* 0x0000ee00ff067b82 */ /* 0x000e220000000800 */
[----:B------:R-:W0:Y:S07]  /*18c60*/  LDCU UR5, c[0x0][0x39c] ;  /* 0x00007380ff0577ac */ /* 0x000e2e0008000800 */
[----:B------:R-:W0:Y:S01]  /*18c70*/  LDC R14, c[0x0][0x3b8] ;  /* 0x0000ee00ff0e7b82 */ /* 0x000e220000000800 */
[----:B--2---:R-:W-:-:S02]  /*18c80*/  ISETP.LT.AND P2, PT, R25, UR6, !P0 ;  /* 0x0000000619007c0c */ /* 0x004fc4000c741270 */
[----:B----4-:R-:W-:Y:S01]  /*18c90*/  ISETP.LT.AND P6, PT, R21, UR4, !P0 ;  /* 0x0000000415007c0c */ /* 0x010fe2000c7c1270 */
[----:B------:R-:W2:Y:S01]  /*18ca0*/  LDL.LU R25, [R1+0xf4] ;  /* 0x0000f40001197983 */ /* 0x000ea20000300800 */
[-C--:B------:R-:W-:Y:S01]  /*18cb0*/  LEA R8, P5, R0, R20.reuse, 0x1 ;  /* 0x0000001400087211 */ /* 0x080fe200078a08ff */
[----:B-1----:R-:W-:Y:S01]  /*18cc0*/  IMAD R2, R12, 0x4, R0 ;  /* 0x000000040c027824 */ /* 0x002fe200078e0200 */
[----:B------:R-:W2:Y:S01]  /*18cd0*/  LDCU UR6, c[0x0][0x39c] ;  /* 0x00007380ff0677ac */ /* 0x000ea20008000800 */
[----:B------:R-:W4:Y:S01]  /*18ce0*/  LDL.LU R28, [R1+0xf8] ;  /* 0x0000f800011c7983 */ /* 0x000f220000300800 */
[----:B------:R-:W-:Y:S01]  /*18cf0*/  LEA.HI.X.SX32 R9, R0, R3, 0x1, P5 ;  /* 0x0000000300097211 */ /* 0x000fe200028f0eff */
[----:B------:R-:W1:Y:S01]  /*18d00*/  LDC R12, c[0x0][0x3b8] ;  /* 0x0000ee00ff0c7b82 */ /* 0x000e620000000800 */
[----:B------:R-:W0:Y:S01]  /*18d10*/  LDCU UR4, c[0x0][0x39c] ;  /* 0x00007380ff0477ac */ /* 0x000e220008000800 */
[----:B------:R-:W2:Y:S04]  /*18d20*/  LDL.LU R23, [R1+0x8c] ;  /* 0x00008c0001177983 */ /* 0x000ea80000300800 */
[----:B------:R-:W2:Y:S04]  /*18d30*/  LDL.LU R18, [R1+0x3c] ;  /* 0x00003c0001127983 */ /* 0x000ea80000300800 */
[----:B------:R-:W4:Y:S01]  /*18d40*/  LDL R21, [R1+0x9c] ;  /* 0x00009c0001157983 */ /* 0x000f220000100800 */
[----:B------:R-:W-:Y:S01]  /*18d50*/  LEA R4, P5, R2, R20, 0x1 ;  /* 0x0000001402047211 */ /* 0x000fe200078a08ff */
[----:B-----5:R-:W-:-:S02]  /*18d60*/  IMAD R0, R10, 0x4, R2 ;  /* 0x000000040a007824 */ /* 0x020fc400078e0202 */
[----:B---3--:R3:W-:Y:S01]  /*18d70*/  @P4 STG.E.U16 desc[UR8][R8.64], R22 ;  /* 0x0000001608004986 */ /* 0x0087e2000c101508 */
[----:B------:R-:W-:Y:S01]  /*18d80*/  LEA.HI.X.SX32 R5, R2, R3, 0x1, P5 ;  /* 0x0000000302057211 */ /* 0x000fe200028f0eff */
[----:B------:R-:W5:Y:S02]  /*18d90*/  LDC R10, c[0x0][0x3b8] ;  /* 0x0000ee00ff0a7b82 */ /* 0x000f640000000800 */
[----:B------:R-:W4:Y:S04]  /*18da0*/  LDL.LU R26, [R1+0xfc] ;  /* 0x0000fc00011a7983 */ /* 0x000f280000300800 */
[----:B------:R-:W4:Y:S01]  /*18db0*/  LDL.LU R27, [R1+0xbc] ;  /* 0x0000bc00011b7983 */ /* 0x000f220000300800 */
[----:B---3--:R-:W-:-:S04]  /*18dc0*/  LEA R8, P5, R0, R20, 0x1 ;  /* 0x0000001400087211 */ /* 0x008fc800078a08ff */
[----:B------:R-:W-:Y:S01]  /*18dd0*/  LEA.HI.X.SX32 R9, R0, R3, 0x1, P5 ;  /* 0x0000000300097211 */ /* 0x000fe200028f0eff */
[----:B0-----:R-:W-:Y:S01]  /*18de0*/  IMAD R0, R6, 0x4, R0 ;  /* 0x0000000406007824 */ /* 0x001fe200078e0200 */
[----:B------:R-:W-:Y:S01]  /*18df0*/  ISETP.LT.AND P4, PT, R24, UR5, !P0 ;  /* 0x0000000518007c0c */ /* 0x000fe2000c781270 */
[----:B------:R-:W0:Y:S01]  /*18e00*/  LDCU UR5, c[0x0][0x39c] ;  /* 0x00007380ff0577ac */ /* 0x000e220008000800 */
[----:B------:R-:W0:Y:S01]  /*18e10*/  LDL.LU R24, [R1+0x100] ;  /* 0x0001000001187983 */ /* 0x000e220000300800 */
[----:B------:R-:W3:Y:S03]  /*18e20*/  LDC R6, c[0x0][0x3b8] ;  /* 0x0000ee00ff067b82 */ /* 0x000ee60000000800 */
[----:B------:R-:W3:Y:S04]  /*18e30*/  LDL.LU R22, [R1+0xac] ;  /* 0x0000ac0001167983 */ /* 0x000ee80000300800 */
[----:B--2---:R-:W-:Y:S04]  /*18e40*/  @P3 STG.E.U16 desc[UR8][R4.64], R18 ;  /* 0x0000001204003986 */ /* 0x004fe8000c101508 */
[----:B------:R2:W-:Y:S01]  /*18e50*/  @P2 STG.E.U16 desc[UR8][R8.64], R23 ;  /* 0x0000001708002986 */ /* 0x0005e2000c101508 */
[----:B------:R-:W-:Y:S01]  /*18e60*/  ISETP.LT.AND P3, PT, R25, UR6, !P0 ;  /* 0x0000000619007c0c */ /* 0x000fe2000c761270 */
[----:B-1----:R-:W-:Y:S01]  /*18e70*/  IMAD R2, R12, 0x4, R0 ;  /* 0x000000040c027824 */ /* 0x002fe200078e0200 */
[----:B------:R-:W1:Y:S01]  /*18e80*/  LDCU UR6, c[0x0][0x39c] ;  /* 0x00007380ff0677ac */ /* 0x000e620008000800 */
[----:B------:R-:W1:Y:S01]  /*18e90*/  LDL.LU R25, [R1+0x104] ;  /* 0x0001040001197983 */ /* 0x000e620000300800 */
[----:B------:R-:W0:Y:S03]  /*18ea0*/  LDC R12, c[0x0][0x3b8] ;  /* 0x0000ee00ff0c7b82 */ /* 0x000e260000000800 */
[----:B------:R-:W3:Y:S01]  /*18eb0*/  LDL.LU R29, [R1+0x6c] ;  /* 0x00006c00011d7983 */ /* 0x000ee20000300800 */
[----:B--2---:R-:W-:-:S04]  /*18ec0*/  LEA R8, P2, R0, R20, 0x1 ;  /* 0x0000001400087211 */ /* 0x004fc800078408ff */
[----:B------:R-:W-:-:S05]  /*18ed0*/  LEA.HI.X.SX32 R9, R0, R3, 0x1, P2 ;  /* 0x0000000300097211 */ /* 0x000fca00010f0eff */
[----:B----4-:R2:W-:Y:S04]  /*18ee0*/  @P6 STG.E.U16 desc[UR8][R8.64], R21 ;  /* 0x0000001508006986 */ /* 0x0105e8000c101508 */
[----:B--2---:R-:W2:Y:S04]  /*18ef0*/  LDL.LU R21, [R1+0x108] ;  /* 0x0001080001157983 */ /* 0x004ea80000300800 */
[----:B------:R-:W4:Y:S01]  /*18f00*/  LDL.LU R17, [R1+0x1c] ;  /* 0x00001c0001117983 */ /* 0x000f220000300800 */
[----:B------:R-:W-:Y:S01]  /*18f10*/  LEA R4, P2, R2, R20, 0x1 ;  /* 0x0000001402047211 */ /* 0x000fe200078408ff */
[----:B------:R-:W-:-:S02]  /*18f20*/  IMAD R0, R13, 0x4, R2 ;  /* 0x000000040d007824 */ /* 0x000fc400078e0202 */
[----:B------:R-:W1:Y:S01]  /*18f30*/  LDC R13, c[0x0][0x3b8] ;  /* 0x0000ee00ff0d7b82 */ /* 0x000e620000000800 */
[-C--:B------:R-:W-:Y:S01]  /*18f40*/  LEA.HI.X.SX32 R5, R2, R3.reuse, 0x1, P2 ;  /* 0x0000000302057211 */ /* 0x080fe200010f0eff */
[----:B------:R-:W-:Y:S01]  /*18f50*/  IMAD R2, R14, 0x4, R0 ;  /* 0x000000040e027824 */ /* 0x000fe200078e0200 */
[----:B------:R-:W-:Y:S01]  /*18f60*/  ISETP.LT.AND P2, PT, R26, UR4, !P0 ;  /* 0x000000041a007c0c */ /* 0x000fe2000c741270 */
[----:B------:R-:W2:Y:S01]  /*18f70*/  LDCU UR4, c[0x0][0x39c] ;  /* 0x00007380ff0477ac */ /* 0x000ea20008000800 */
[-C--:B------:R-:W-:Y:S02]  /*18f80*/  LEA R8, P6, R0, R20.reuse, 0x1 ;  /* 0x0000001400087211 */ /* 0x080fe400078c08ff */
[----:B------:R-:W-:Y:S01]  /*18f90*/  ISETP.LT.AND P5, PT, R28, UR7, !P0 ;  /* 0x000000071c007c0c */ /* 0x000fe2000c7a1270 */
[----:B------:R0:W-:Y:S01]  /*18fa0*/  @P4 STG.E.U16 desc[UR8][R4.64], R27 ;  /* 0x0000001b04004986 */ /* 0x0001e2000c101508 */
[----:B------:R-:W-:Y:S01]  /*18fb0*/  LEA.HI.X.SX32 R9, R0, R3, 0x1, P6 ;  /* 0x0000000300097211 */ /* 0x000fe200030f0eff */
[----:B-----5:R-:W-:Y:S01]  /*18fc0*/  IMAD R0, R10, 0x4, R2 ;  /* 0x000000040a007824 */ /* 0x020fe200078e0202 */
[----:B------:R-:W5:Y:S01]  /*18fd0*/  LDCU UR7, c[0x0][0x39c] ;  /* 0x00007380ff0777ac */ /* 0x000f620008000800 */
[----:B------:R-:W5:Y:S01]  /*18fe0*/  LDL.LU R28, [R1+0x5c] ;  /* 0x00005c00011c7983 */ /* 0x000f620000300800 */
[----:B------:R-:W1:Y:S01]  /*18ff0*/  LDC R14, c[0x0][0x3b8] ;  /* 0x0000ee00ff0e7b82 */ /* 0x000e620000000800 */
[----:B0-----:R-:W-:-:S02]  /*19000*/  LEA R4, P6, R2, R20, 0x1 ;  /* 0x0000001402047211 */ /* 0x001fc400078c08ff */
[----:B---3--:R0:W-:Y:S02]  /*19010*/  @P3 STG.E.U16 desc[UR8][R8.64], R22 ;  /* 0x0000001608003986 */ /* 0x0081e4000c101508 */
[----:B------:R-:W-:Y:S02]  /*19020*/  LEA.HI.X.SX32 R5, R2, R3, 0x1, P6 ;  /* 0x0000000302057211 */ /* 0x000fe400030f0eff */
[----:B------:R-:W3:Y:S01]  /*19030*/  LDL.LU R26, [R1+0xc] ;  /* 0x00000c00011a7983 */ /* 0x000ee20000300800 */
[----:B------:R-:W-:Y:S01]  /*19040*/  ISETP.LT.AND P4, PT, R24, UR5, !P0 ;  /* 0x0000000518007c0c */ /* 0x000fe2000c781270 */
[----:B------:R-:W-:Y:S01]  /*19050*/  IMAD R2, R12, 0x4, R0 ;  /* 0x000000040c027824 */ /* 0x000fe200078e0200 */
[----:B------:R-:W0:Y:S01]  /*19060*/  LDCU UR5, c[0x0][0x39c] ;  /* 0x00007380ff0577ac */ /* 0x000e220008000800 */
[----:B------:R-:W3:Y:S01]  /*19070*/  LDL.LU R24, [R1+0x118] ;  /* 0x0001180001187983 */ /* 0x000ee20000300800 */
[----:B------:R-:W0:Y:S01]  /*19080*/  LDC R12, c[0x0][0x3b8] ;  /* 0x0000ee00ff0c7b82 */ /* 0x000e220000000800 */
[----:B-1----:R-:W-:Y:S01]  /*19090*/  ISETP.LT.AND P3, PT, R25, UR6, !P0 ;  /* 0x0000000619007c0c */ /* 0x002fe2000c761270 */
[----:B------:R-:W1:Y:S01]  /*190a0*/  LDCU UR6, c[0x0][0x39c] ;  /* 0x00007380ff0677ac */ /* 0x000e620008000800 */
[----:B------:R-:W3:Y:S04]  /*190b0*/  LDL.LU R25, [R1+0x4c] ;  /* 0x00004c0001197983 */ /* 0x000ee80000300800 */
[----:B------:R1:W-:Y:S01]  /*190c0*/  @P5 STG.E.U16 desc[UR8][R4.64], R29 ;  /* 0x0000001d04005986 */ /* 0x0003e2000c101508 */
[----:B0-----:R-:W-:-:S03]  /*190d0*/  LEA R8, P5, R0, R20, 0x1 ;  /* 0x0000001400087211 */ /* 0x001fc600078a08ff */
[----:B------:R-:W3:Y:S01]  /*190e0*/  LDL.LU R10, [R1+0x110] ;  /* 0x00011000010a7983 */ /* 0x000ee20000300800 */
[-C--:B------:R-:W-:Y:S01]  /*190f0*/  LEA.HI.X.SX32 R9, R0, R3.reuse, 0x1, P5 ;  /* 0x0000000300097211 */ /* 0x080fe200028f0eff */
[----:B------:R-:W-:Y:S01]  /*19100*/  IMAD R0, R13, 0x4, R2 ;  /* 0x000000040d007824 */ /* 0x000fe200078e0202 */
[C---:B-1----:R-:W-:Y:S02]  /*19110*/  LEA R4, P5, R2.reuse, R20, 0x1 ;  /* 0x0000001402047211 */ /* 0x042fe400078a08ff */
[----:B--2---:R-:W-:Y:S01]  /*19120*/  ISETP.LT.AND P6, PT, R21, UR4, !P0 ;  /* 0x0000000415007c0c */ /* 0x004fe2000c7c1270 */
[----:B------:R-:W0:Y:S01]  /*19130*/  LDCU UR4, c[0x0][0x39c] ;  /* 0x00007380ff0477ac */ /* 0x000e220008000800 */
[----:B------:R-:W2:Y:S04]  /*19140*/  LDL.LU R21, [R1+0x2c] ;  /* 0x00002c0001157983 */ /* 0x000ea80000300800 */
[----:B------:R-:W2:Y:S01]  /*19150*/  LDL.LU R13, [R1+0x10c] ;  /* 0x00010c00010d7983 */ /* 0x000ea20000300800 */
[----:B------:R-:W-:-:S03]  /*19160*/  LEA.HI.X.SX32 R5, R2, R3, 0x1, P5 ;  /* 0x0000000302057211 */ /* 0x000fc600028f0eff */
[----:B----4-:R1:W-:Y:S02]  /*19170*/  @P2 STG.E.U16 desc[UR8][R8.64], R17 ;  /* 0x0000001108002986 */ /* 0x0103e4000c101508 */
[----:B-1----:R-:W-:-:S04]  /*19180*/  LEA R8, P5, R0, R20, 0x1 ;  /* 0x0000001400087211 */ /* 0x002fc800078a08ff */
[----:B------:R-:W-:Y:S02]  /*19190*/  LEA.HI.X.SX32 R9, R0, R3, 0x1, P5 ;  /* 0x0000000300097211 */ /* 0x000fe400028f0eff */
[----:B-----5:R-:W-:Y:S01]  /*191a0*/  ISETP.LT.AND P5, PT, R7, UR7, !P0 ;  /* 0x0000000707007c0c */ /* 0x020fe2000c7a1270 */
[----:B------:R-:W-:Y:S01]  /*191b0*/  IMAD R0, R6, 0x4, R0 ;  /* 0x0000000406007824 */ /* 0x000fe200078e0200 */
[----:B------:R-:W4:Y:S01]  /*191c0*/  LDL.LU R7, [R1+0x5c8] ;  /* 0x0005c80001077983 */ /* 0x000f220000300800 */
[----:B------:R-:W1:Y:S01]  /*191d0*/  LDC R6, c[0x0][0x3b8] ;  /* 0x0000ee00ff067b82 */ /* 0x000e620000000800 */
[----:B------:R-:W5:Y:S02]  /*191e0*/  LDCU UR7, c[0x0][0x39c] ;  /* 0x00007380ff0777ac */ /* 0x000f640008000800 */
[----:B------:R-:W-:Y:S01]  /*191f0*/  @P4 STG.E.U16 desc[UR8][R4.64], R28 ;  /* 0x0000001c04004986 */ /* 0x000fe2000c101508 */
[----:B------:R-:W-:-:S03]  /*19200*/  IMAD R2, R12, 0x4, R0 ;  /* 0x000000040c027824 */ /* 0x000fc600078e0200 */
[----:B---3--:R3:W-:Y:S01]  /*19210*/  @P3 STG.E.U16 desc[UR8][R8.64], R26 ;  /* 0x0000001a08003986 */ /* 0x0087e2000c101508 */
[----:B------:R-:W0:Y:S01]  /*19220*/  LDC R12, c[0x0][0x3b8] ;  /* 0x0000ee00ff0c7b82 */ /* 0x000e220000000800 */
[----:B---3--:R-:W-:-:S04]  /*19230*/  LEA R8, P3, R0, R20, 0x1 ;  /* 0x0000001400087211 */ /* 0x008fc800078608ff */
[-C--:B------:R-:W-:Y:S01]  /*19240*/  LEA.HI.X.SX32 R9, R0, R3.reuse, 0x1, P3 ;  /* 0x0000000300097211 */ /* 0x080fe200018f0eff */
[----:B------:R-:W-:Y:S01]  /*19250*/  IMAD R0, R14, 0x4, R2 ;  /* 0x000000040e007824 */ /* 0x000fe200078e0202 */
[CC--:B------:R-:W-:Y:S01]  /*19260*/  LEA R4, P3, R2.reuse, R20.reuse, 0x1 ;  /* 0x0000001402047211 */ /* 0x0c0fe200078608ff */
[----:B------:R-:W5:Y:S03]  /*19270*/  LDL.LU R14, [R1+0x12c] ;  /* 0x00012c00010e7983 */ /* 0x000f660000300800 */
[----:B------:R-:W-:Y:S01]  /*19280*/  LEA.HI.X.SX32 R5, R2, R3, 0x1, P3 ;  /* 0x0000000302057211 */ /* 0x000fe200018f0eff */
[----:B------:R3:W-:Y:S01]  /*19290*/  @P6 STG.E.U16 desc[UR8][R8.64], R25 ;  /* 0x0000001908006986 */ /* 0x0007e2000c101508 */
[----:B------:R-:W-:Y:S01]  /*192a0*/  ISETP.LT.AND P4, PT, R10, UR6, !P0 ;  /* 0x000000060a007c0c */ /* 0x000fe2000c781270 */
[----:B------:R-:W0:Y:S01]  /*192b0*/  LDCU UR6, c[0x0][0x39c] ;  /* 0x00007380ff0677ac */ /* 0x000e220008000800 */
[----:B------:R-:W0:Y:S01]  /*192c0*/  LDC R10, c[0x0][0x3b8] ;  /* 0x0000ee00ff0a7b82 */ /* 0x000e220000000800 */
[----:B---3--:R-:W-:-:S02]  /*192d0*/  LEA R8, P6, R0, R20, 0x1 ;  /* 0x0000001400087211 */ /* 0x008fc400078c08ff */
[----:B--2---:R-:W-:Y:S01]  /*192e0*/  ISETP.LT.AND P2, PT, R13, UR5, !P0 ;  /* 0x000000050d007c0c */ /* 0x004fe2000c741270 */
[----:B------:R-:W2:Y:S01]  /*192f0*/  LDCU UR5, c[0x0][0x39c] ;  /* 0x00007380ff0577ac */ /* 0x000ea20008000800 */
[----:B------:R-:W-:-:S03]  /*19300*/  LEA.HI.X.SX32 R9, R0, R3, 0x1, P6 ;  /* 0x0000000300097211 */ /* 0x000fc600030f0eff */
[----:B------:R-:W3:Y:S08]  /*19310*/  LDC R13, c[0x0][0x3b8] ;  /* 0x0000ee00ff0d7b82 */ /* 0x000ef00000000800 */
[----:B----4-:R-:W-:Y:S01]  /*19320*/  @P2 STG.E.U16 desc[UR8][R4.64], R7 ;  /* 0x0000000704002986 */ /* 0x010fe2000c101508 */
[----:B--2---:R-:W-:Y:S02]  /*19330*/  ISETP.LT.AND P2, PT, R11, UR5, !P0 ;  /* 0x000000050b007c0c */ /* 0x004fe4000c741270 */
[----:B0-----:R-:W-:Y:S01]  /*19340*/  ISETP.LT.AND P3, PT, R24, UR4, !P0 ;  /* 0x0000000418007c0c */ /* 0x001fe2000c761270 */
[----:B------:R-:W2:Y:S01]  /*19350*/  LDL.LU R11, [R1+0x5c4] ;  /* 0x0005c400010b7983 */ /* 0x000ea20000300800 */
[----:B------:R-:W0:Y:S03]  /*19360*/  LDCU UR4, c[0x0][0x39c] ;  /* 0x00007380ff0477ac */ /* 0x000e260008000800 */
[----:B------:R4:W-:Y:S01]  /*19370*/  @P4 STG.E.U16 desc[UR8][R8.64], R21 ;  /* 0x0000001508004986 */ /* 0x0009e2000c101508 */
[----:B------:R-:W-:Y:S01]  /*19380*/  ISETP.LT.AND P4, PT, R15, UR6, !P0 ;  /* 0x000000060f007c0c */ /* 0x000fe2000c781270 */
[----:B------:R-:W-:Y:S01]  /*19390*/  IMAD R0, R10, 0x4, R0 ;  /* 0x000000040a007824 */ /* 0x000fe200078e0200 */
[----:B------:R-:W0:Y:S01]  /*193a0*/  LDCU UR5, c[0x0][0x39c] ;  /* 0x00007380ff0577ac */ /* 0x000e220008000800 */
[----:B------:R-:W5:Y:S01]  /*193b0*/  LDL.LU R15, [R1+0x5c0] ;  /* 0x0005c000010f7983 */ /* 0x000f620000300800 */
[----:B------:R-:W2:Y:S01]  /*193c0*/  LDC R10, c[0x0][0x3b8] ;  /* 0x0000ee00ff0a7b82 */ /* 0x000ea20000000800 */
[----:B-1----:R-:W-:Y:S01]  /*193d0*/  IMAD R2, R6, 0x4, R0 ;  /* 0x0000000406027824 */ /* 0x002fe200078e0200 */
[----:B------:R-:W1:Y:S01]  /*193e0*/  LDCU UR6, c[0x0][0x39c] ;  /* 0x00007380ff0677ac */ /* 0x000e620008000800 */
[----:B----4-:R-:W-:-:S05]  /*193f0*/  LEA R8, P6, R0, R20, 0x1 ;  /* 0x0000001400087211 */ /* 0x010fca00078c08ff */
[----:B------:R-:W4:Y:S01]  /*19400*/  LDC R6, c[0x0][0x3b8] ;  /* 0x0000ee00ff067b82 */ /* 0x000f220000000800 */
[----:B------:R-:W-:Y:S01]  /*19410*/  LEA.HI.X.SX32 R9, R0, R3, 0x1, P6 ;  /* 0x0000000300097211 */ /* 0x000fe200030f0eff */
[----:B---3--:R-:W-:Y:S01]  /*19420*/  IMAD R0, R13, 0x4, R2 ;  /* 0x000000040d007824 */ /* 0x008fe200078e0202 */
[----:B------:R-:W-:-:S05]  /*19430*/  LEA R4, P6, R2, R20, 0x1 ;  /* 0x0000001402047211 */ /* 0x000fca00078c08ff */
[----:B------:R-:W3:Y:S01]  /*19440*/  LDC R13, c[0x0][0x3b8] ;  /* 0x0000ee00ff0d7b82 */ /* 0x000ee20000000800 */
[----:B------:R-:W-:Y:S02]  /*19450*/  LEA.HI.X.SX32 R5, R2, R3, 0x1, P6 ;  /* 0x0000000302057211 */ /* 0x000fe400030f0eff */
[----:B0-----:R-:W-:Y:S01]  /*19460*/  ISETP.LT.AND P6, PT, R19, UR4, !P0 ;  /* 0x0000000413007c0c */ /* 0x001fe2000c7c1270 */
[----:B------:R-:W-:Y:S01]  /*19470*/  IMAD R2, R12, 0x4, R0 ;  /* 0x000000040c027824 */ /* 0x000fe200078e0200 */
[----:B------:R-:W3:Y:S01]  /*19480*/  LDL.LU R19, [R1+0x5bc] ;  /* 0x0005bc0001137983 */ /* 0x000ee20000300800 */
[----:B------:R-:W0:Y:S03]  /*19490*/  LDCU UR4, c[0x0][0x39c] ;  /* 0x00007380ff0477ac */ /* 0x000e260008000800 */
[----:B------:R-:W0:Y:S04]  /*194a0*/  LDL.LU R24, [R1+0x134] ;  /* 0x0001340001187983 */ /* 0x000e280000300800 */
[----:B------:R-:W4:Y:S04]  /*194b0*/  LDL.LU R12, [R1+0x7c] ;  /* 0x00007c00010c7983 */ /* 0x000f280000300800 */
[----:B--2---:R2:W-:Y:S02]  /*194c0*/  @P5 STG.E.U16 desc[UR8][R8.64], R11 ;  /* 0x0000000b08005986 */ /* 0x0045e4000c101508 */
[----:B--2---:R-:W-:-:S02]  /*194d0*/  LEA R8, P5, R0, R20, 0x1 ;  /* 0x0000001400087211 */ /* 0x004fc400078a08ff */
[----:B-----5:R2:W-:Y:S02]  /*194e0*/  @P3 STG.E.U16 desc[UR8][R4.64], R15 ;  /* 0x0000000f04003986 */ /* 0x0205e4000c101508 */
[----:B------:R-:W-:Y:S02]  /*194f0*/  LEA.HI.X.SX32 R9, R0, R3, 0x1, P5 ;  /* 0x0000000300097211 */ /* 0x000fe400028f0eff */
[----:B------:R-:W1:Y:S04]  /*19500*/  LDL.LU R0, [R1+0x130] ;  /* 0x0001300001007983 */ /* 0x000e680000300800 */
[----:B--2---:R-:W2:Y:S01]  /*19510*/  LDL.LU R5, [R1+0x128] ;  /* 0x0001280001057983 */ /* 0x004ea20000300800 */
[----:B------:R-:W-:-:S03]  /*19520*/  LEA R4, P5, R2, R20, 0x1 ;  /* 0x0000001402047211 */ /* 0x000fc600078a08ff */
[----:B---3--:R4:W-:Y:S01]  /*19530*/  @P2 STG.E.U16 desc[UR8][R8.64], R19 ;  /* 0x0000001308002986 */ /* 0x0089e2000c101508 */
[----:B------:R-:W-:Y:S01]  /*19540*/  ISETP.LT.AND P2, PT, R14, UR7, !P0 ;  /* 0x000000070e007c0c */ /* 0x000fe2000c741270 */
[----:B------:R-:W3:Y:S01]  /*19550*/  LDCU UR7, c[0x0][0x39c] ;  /* 0x00007380ff0777ac */ /* 0x000ee20008000800 */
[----:B------:R-:W-:Y:S01]  /*19560*/  PRMT R11, R23, 0x7632, R11 ;  /* 0x00007632170b7816 */ /* 0x000fe2000000000b */
[----:B------:R-:W5:Y:S04]  /*19570*/  LDL.LU R14, [R1+0x13c] ;  /* 0x00013c00010e7983 */ /* 0x000f680000300800 */
[----:B------:R-:W3:Y:S01]  /*19580*/  LDL.LU R23, [R1+0x140] ;  /* 0x0001400001177983 */ /* 0x000ee20000300800 */
[----:B----4-:R-:W-:Y:S02]  /*19590*/  PRMT R9, R12, 0x7632, R9 ;  /* 0x000076320c097816 */ /* 0x010fe40000000009 */
[----:B------:R-:W-:Y:S01]  /*195a0*/  PRMT R7, R18, 0x7632, R7 ;  /* 0x0000763212077816 */ /* 0x000fe20000000007 */
[----:B------:R-:W4:Y:S01]  /*195b0*/  LDC R12, c[0x0][0x3b8] ;  /* 0x0000ee00ff0c7b82 */ /* 0x000f220000000800 */
[----:B--2---:R-:W-:Y:S01]  /*195c0*/  ISETP.LT.AND P3, PT, R5, UR5, !P0 ;  /* 0x0000000505007c0c */ /* 0x004fe2000c761270 */
[----:B------:R-:W2:Y:S01]  /*195d0*/  LDCU UR5, c[0x0][0x39c] ;  /* 0x00007380ff0577ac */ /* 0x000ea20008000800 */
[----:B------:R-:W-:-:S02]  /*195e0*/  LEA.HI.X.SX32 R5, R2, R3, 0x1, P5 ;  /* 0x0000000302057211 */ /* 0x000fc400028f0eff */
[----:B-1----:R-:W-:Y:S01]  /*195f0*/  ISETP.LT.AND P5, PT, R0, UR6, !P0 ;  /* 0x0000000600007c0c */ /* 0x002fe2000c7a1270 */
[----:B------:R-:W-:Y:S01]  /*19600*/  IMAD R0, R6, 0x4, R2 ;  /* 0x0000000406007824 */ /* 0x000fe200078e0202 */
[----:B------:R-:W5:Y:S01]  /*19610*/  LDCU UR6, c[0x0][0x39c] ;  /* 0x00007380ff0677ac */ /* 0x000f620008000800 */
[----:B------:R1:W-:Y:S01]  /*19620*/  @P4 STG.E.U16 desc[UR8][R4.64], R9 ;  /* 0x0000000904004986 */ /* 0x0003e2000c101508 */
[----:B------:R-:W2:Y:S01]  /*19630*/  LDC R6, c[0x0][0x3b8] ;  /* 0x0000ee00ff067b82 */ /* 0x000ea20000000800 */
[----:B------:R-:W-:-:S07]  /*19640*/  IMAD R2, R10, 0x4, R0 ;  /* 0x000000040a027824 */ /* 0x000fce00078e0200 */
[----:B------:R-:W3:Y:S01]  /*19650*/  LDC R10, c[0x0][0x3b8] ;  /* 0x0000ee00ff0a7b82 */ /* 0x000ee20000000800 */
[----:B-1----:R-:W-:-:S04]  /*19660*/  LEA R4, P4, R0, R20, 0x1 ;  /* 0x0000001400047211 */ /* 0x002fc800078808ff */
[-C--:B------:R-:W-:Y:S02]  /*19670*/  LEA.HI.X.SX32 R5, R0, R3.reuse, 0x1, P4 ;  /* 0x0000000300057211 */ /* 0x080fe400020f0eff */
[C---:B------:R-:W-:Y:S01]  /*19680*/  LEA R8, P4, R2.reuse, R20, 0x1 ;  /* 0x0000001402087211 */ /* 0x040fe200078808ff */
[----:B------:R-:W-:Y:S02]  /*19690*/  IMAD R0, R13, 0x4, R2 ;  /* 0x000000040d007824 */ /* 0x000fe400078e0202 */
[----:B------:R-:W5:Y:S01]  /*196a0*/  LDL.LU R13, [R1+0x9c] ;  /* 0x00009c00010d7983 */ /* 0x000f620000300800 */
[----:B------:R-:W-:-:S03]  /*196b0*/  LEA.HI.X.SX32 R9, R2, R3, 0x1, P4 ;  /* 0x0000000302097211 */ /* 0x000fc600020f0eff */
[----:B------:R-:W5:Y:S04]  /*196c0*/  LDL.LU R2, [R1+0x138] ;  /* 0x0001380001027983 */ /* 0x000f680000300800 */
[----:B------:R1:W-:Y:S01]  /*196d0*/  @P6 STG.E.U16 desc[UR8][R4.64], R7 ;  /* 0x0000000704006986 */ /* 0x0003e2000c101508 */
[----:B0-----:R-:W-:Y:S01]  /*196e0*/  ISETP.LT.AND P6, PT, R24, UR4, !P0 ;  /* 0x0000000418007c0c */ /* 0x001fe2000c7c1270 */
[----:B------:R-:W0:Y:S02]  /*196f0*/  LDCU UR4, c[0x0][0x39c] ;  /* 0x00007380ff0477ac */ /* 0x000e240008000800 */
[----:B------:R-:W5:Y:S04]  /*19700*/  LDL.LU R24, [R1+0x148] ;  /* 0x0001480001187983 */ /* 0x000f680000300800 */
[----:B------:R0:W-:Y:S01]  /*19710*/  @P3 STG.E.U16 desc[UR8][R8.64], R11 ;  /* 0x0000000b08003986 */ /* 0x0001e2000c101508 */
[----:B-1----:R-:W-:-:S03]  /*19720*/  LEA R4, P4, R0, R20, 0x1 ;  /* 0x0000001400047211 */ /* 0x002fc600078808ff */
[----:B------:R-:W5:Y:S01]  /*19730*/  LDL.LU R18, [R1+0x14c] ;  /* 0x00014c0001127983 */ /* 0x000f620000300800 */
[----:B------:R-:W-:Y:S01]  /*19740*/  LEA.HI.X.SX32 R5, R0, R3, 0x1, P4 ;  /* 0x0000000300057211 */ /* 0x000fe200020f0eff */
[----:B--2---:R-:W-:-:S04]  /*19750*/  IMAD R0, R6, 0x4, R0 ;  /* 0x0000000406007824 */ /* 0x004fc800078e0200 */
[----:B---3--:R-:W-:Y:S01]  /*19760*/  IMAD R6, R10, 0x4, R0 ;  /* 0x000000040a067824 */ /* 0x008fe200078e0200 */
[----:B------:R-:W-:Y:S02]  /*19770*/  PRMT R7, R27, 0x7632, R7 ;  /* 0x000076321b077816 */ /* 0x000fe40000000007 */
[----:B------:R-:W2:Y:S01]  /*19780*/  LDL.LU R27, [R1+0x150] ;  /* 0x00015000011b7983 */ /* 0x000ea20000300800 */
[----:B0-----:R-:W-:-:S03]  /*19790*/  PRMT R11, R22, 0x7632, R11 ;  /* 0x00007632160b7816 */ /* 0x001fc6000000000b */
[----:B------:R-:W3:Y:S01]  /*197a0*/  LDL.LU R22, [R1+0x154] ;  /* 0x0001540001167983 */ /* 0x000ee20000300800 */
[----:B----4-:R-:W-:Y:S01]  /*197b0*/  IMAD R10, R12, 0x4, R6 ;  /* 0x000000040c0a7824 */ /* 0x010fe200078e0206 */
[----:B-----5:R-:W-:Y:S02]  /*197c0*/  PRMT R9, R13, 0x7632, R9 ;  /* 0x000076320d097816 */ /* 0x020fe40000000009 */
[----:B------:R-:W-:Y:S01]  /*197d0*/  ISETP.LT.AND P3, PT, R2, UR5, !P0 ;  /* 0x0000000502007c0c */ /* 0x000fe2000c761270 */
[----:B------:R-:W0:Y:S02]  /*197e0*/  LDCU UR5, c[0x0][0x39c] ;  /* 0x00007380ff0577ac */ /* 0x000e240008000800 */
[----:B------:R1:W-:Y:S01]  /*197f0*/  @P2 STG.E.U16 desc[UR8][R4.64], R9 ;  /* 0x0000000904002986 */ /* 0x0003e2000c101508 */
[----:B------:R-:W4:Y:S01]  /*19800*/  LDC R2, c[0x0][0x3b8] ;  /* 0x0000ee00ff027b82 */ /* 0x000f220000000800 */
[----:B-1----:R-:W-:-:S04]  /*19810*/  LEA R4, P2, R0, R20, 0x1 ;  /* 0x0000001400047211 */ /* 0x002fc800078408ff */
[-C--:B------:R-:W-:Y:S02]  /*19820*/  LEA.HI.X.SX32 R5, R0, R3.reuse, 0x1, P2 ;  /* 0x0000000300057211 */ /* 0x080fe400010f0eff */
[CC--:B------:R-:W-:Y:S01]  /*19830*/  LEA R8, P2, R6.reuse, R20.reuse, 0x1 ;  /* 0x0000001406087211 */ /* 0x0c0fe200078408ff */
[----:B------:R-:W1:Y:S03]  /*19840*/  LDC R0, c[0x0][0x3b8] ;  /* 0x0000ee00ff007b82 */ /* 0x000e660000000800 */
[-C--:B------:R-:W-:Y:S01]  /*19850*/  LEA.HI.X.SX32 R9, R6, R3.reuse, 0x1, P2 ;  /* 0x0000000306097211 */ /* 0x080fe200010f0eff */
[----:B------:R5:W-:Y:S01]  /*19860*/  @P5 STG.E.U16 desc[UR8][R4.64], R7 ;  /* 0x0000000704005986 */ /* 0x000be2000c101508 */
[----:B------:R-:W-:Y:S01]  /*19870*/  ISETP.LT.AND P2, PT, R23, UR4, !P0 ;  /* 0x0000000417007c0c */ /* 0x000fe2000c741270 */
[----:B----4-:R-:W-:Y:S01]  /*19880*/  IMAD R13, R2, 0x4, R10 ;  /* 0x00000004020d7824 */ /* 0x010fe200078e020a */
[----:B------:R-:W-:Y:S01]  /*19890*/  ISETP.LT.AND P4, PT, R14, UR6, !P0 ;  /* 0x000000060e007c0c */ /* 0x000fe2000c781270 */
[----:B------:R1:W-:Y:S01]  /*198a0*/  @P6 STG.E.U16 desc[UR8][R8.64], R11 ;  /* 0x0000000b08006986 */ /* 0x0003e2000c101508 */
[----:B0-----:R-:W-:Y:S01]  /*198b0*/  ISETP.LT.AND P6, PT, R24, UR5, !P0 ;  /* 0x0000000518007c0c */ /* 0x001fe2000c7c1270 */
[----:B------:R-:W0:Y:S01]  /*198c0*/  LDC R6, c[0x0][0x3b8] ;  /* 0x0000ee00ff067b82 */ /* 0x000e220000000800 */
[----:B------:R-:W-:Y:S01]  /*198d0*/  PRMT R12, R29, 0x7632, R12 ;  /* 0x000076321d0c7816 */ /* 0x000fe2000000000c */
[----:B------:R-:W4:Y:S01]  /*198e0*/  LDL.LU R23, [R1+0x158] ;  /* 0x0001580001177983 */ /* 0x000f220000300800 */
[----:B------:R-:W0:Y:S03]  /*198f0*/  LDCU UR6, c[0x0][0x39c] ;  /* 0x00007380ff0677ac */ /* 0x000e260008000800 */
[----:B------:R-:W4:Y:S01]  /*19900*/  LDL.LU R24, [R1+0x144] ;  /* 0x0001440001187983 */ /* 0x000f220000300800 */
[C---:B-----5:R-:W-:Y:S01]  /*19910*/  LEA R4, P5, R10.reuse, R20, 0x1 ;  /* 0x000000140a047211 */ /* 0x060fe200078a08ff */
[----:B------:R-:W5:Y:S01]  /*19920*/  LDC R2, c[0x0][0x3b8] ;  /* 0x0000ee00ff027b82 */ /* 0x000f620000000800 */
[----:B------:R-:W-:Y:S01]  /*19930*/  PRMT R15, R17, 0x7632, R15 ;  /* 0x00007632110f7816 */ /* 0x000fe2000000000f */
[----:B------:R-:W2:Y:S01]  /*19940*/  LDCU UR4, c[0x0][0x39c] ;  /* 0x00007380ff0477ac */ /* 0x000ea20008000800 */
[----:B------:R-:W-:Y:S01]  /*19950*/  LEA.HI.X.SX32 R5, R10, R3, 0x1, P5 ;  /* 0x000000030a057211 */ /* 0x000fe200028f0eff */
[----:B-1----:R-:W-:Y:S01]  /*19960*/  IMAD R9, R0, 0x4, R13 ;  /* 0x0000000400097824 */ /* 0x002fe200078e020d */
[----:B------:R-:W3:Y:S03]  /*19970*/  LDCU UR5, c[0x0][0x39c] ;  /* 0x00007380ff0577ac */ /* 0x000ee60008000800 */
[----:B------:R-:W1:Y:S01]  /*19980*/  LDC R0, c[0x0][0x3b8] ;  /* 0x0000ee00ff007b82 */ /* 0x000e620000000800 */
[----:B------:R0:W-:Y:S02]  /*19990*/  @P3 STG.E.U16 desc[UR8][R4.64], R12 ;  /* 0x0000000c04003986 */ /* 0x0001e4000c101508 */
[----:B0-----:R-:W-:-:S05]  /*199a0*/  IMAD R17, R6, 0x4, R9 ;  /* 0x0000000406117824 */ /* 0x001fca00078e0209 */
[----:B------:R-:W0:Y:S01]  /*199b0*/  LDC R10, c[0x0][0x3b8] ;  /* 0x0000ee00ff0a7b82 */ /* 0x000e220000000800 */
[----:B------:R-:W-:-:S07]  /*199c0*/  LEA R4, P3, R13, R20, 0x1 ;  /* 0x000000140d047211 */ /* 0x000fce00078608ff */
[----:B------:R-:W0:Y:S01]  /*199d0*/  LDC R6, c[0x0][0x3b8] ;  /* 0x0000ee00ff067b82 */ /* 0x000e220000000800 */
[----:B------:R-:W-:Y:S02]  /*199e0*/  LEA.HI.X.SX32 R5, R13, R3, 0x1, P3 ;  /* 0x000000030d057211 */ /* 0x000fe400018f0eff */
[----:B------:R-:W-:-:S04]  /*199f0*/  LEA R8, P3, R9, R20, 0x1 ;  /* 0x0000001409087211 */ /* 0x000fc800078608ff */
[-C--:B------:R-:W-:Y:S01]  /*19a00*/  LEA.HI.X.SX32 R9, R9, R3.reuse, 0x1, P3 ;  /* 0x0000000309097211 */ /* 0x080fe200018f0eff */
[----:B------:R-:W3:Y:S01]  /*19a10*/  LDC R14, c[0x0][0x3b8] ;  /* 0x0000ee00ff0e7b82 */ /* 0x000ee20000000800 */
[C---:B------:R-:W-:Y:S01]  /*19a20*/  LEA R12, P3, R17.reuse, R20, 0x1 ;  /* 0x00000014110c7211 */ /* 0x040fe200078608ff */
[----:B------:R1:W-:Y:S01]  /*19a30*/  @P4 STG.E.U16 desc[UR8][R4.64], R15 ;  /* 0x0000000f04004986 */ /* 0x0003e2000c101508 */
[----:B------:R-:W-:Y:S01]  /*19a40*/  ISETP.LT.AND P5, PT, R18, UR6, !P0 ;  /* 0x0000000612007c0c */ /* 0x000fe2000c7a1270 */
[----:B------:R-:W4:Y:S01]  /*19a50*/  LDCU UR6, c[0x0][0x39c] ;  /* 0x00007380ff0677ac */ /* 0x000f220008000800 */
[----:B------:R-:W-:Y:S02]  /*19a60*/  PRMT R7, R28, 0x7632, R7 ;  /* 0x000076321c077816 */ /* 0x000fe40000000007 */
[----:B------:R-:W-:Y:S01]  /*19a70*/  LEA.HI.X.SX32 R13, R17, R3, 0x1, P3 ;  /* 0x00000003110d7211 */ /* 0x000fe200018f0eff */
[----:B-----5:R-:W-:Y:S02]  /*19a80*/  IMAD R17, R2, 0x4, R17 ;  /* 0x0000000402117824 */ /* 0x020fe400078e0211 */
[----:B------:R-:W5:Y:S01]  /*19a90*/  LDC R2, c[0x0][0x3b8] ;  /* 0x0000ee00ff027b82 */ /* 0x000f620000000800 */
[----:B-1----:R-:W-:Y:S01]  /*19aa0*/  PRMT R5, R26, 0x7632, R5 ;  /* 0x000076321a057816 */ /* 0x002fe20000000005 */
[----:B------:R1:W-:Y:S01]  /*19ab0*/  @P2 STG.E.U16 desc[UR8][R8.64], R7 ;  /* 0x0000000708002986 */ /* 0x0003e2000c101508 */
[----:B--2---:R-:W-:-:S03]  /*19ac0*/  ISETP.LT.AND P4, PT, R27, UR4, !P0 ;  /* 0x000000041b007c0c */ /* 0x004fc6000c781270 */
[----:B------:R2:W-:Y:S01]  /*19ad0*/  @P6 STG.E.U16 desc[UR8][R12.64], R5 ;  /* 0x000000050c006986 */ /* 0x0005e2000c101508 */
[----:B------:R-:W-:Y:S02]  /*19ae0*/  LEA R4, P6, R17, R20, 0x1 ;  /* 0x0000001411047211 */ /* 0x000fe400078c08ff */
[----:B------:R-:W-:Y:S01]  /*19af0*/  PRMT R15, R25, 0x7632, R15 ;  /* 0x00007632190f7816 */ /* 0x000fe2000000000f */
[----:B-1----:R-:W-:Y:S01]  /*19b00*/  IMAD R9, R0, 0x4, R17 ;  /* 0x0000000400097824 */ /* 0x002fe200078e0211 */
[----:B------:R-:W-:-:S03]  /*19b10*/  PRMT R0, R7, 0x7632, R0 ;  /* 0x0000763207007816 */ /* 0x000fc60000000000 */
[----:B0-----:R-:W-:Y:S01]  /*19b20*/  IMAD R7, R6, 0x4, R9 ;  /* 0x0000000406077824 */ /* 0x001fe200078e0209 */
[-C--:B--2---:R-:W-:Y:S02]  /*19b30*/  LEA.HI.X.SX32 R5, R17, R3.reuse, 0x1, P6 ;  /* 0x0000000311057211 */ /* 0x084fe400030f0eff */
[-C--:B------:R-:W-:Y:S02]  /*19b40*/  LEA R8, P6, R9, R20.reuse, 0x1 ;  /* 0x0000001409087211 */ /* 0x080fe400078c08ff */
[----:B------:R-:W-:Y:S01]  /*19b50*/  PRMT R17, R11, 0x7632, R17 ;  /* 0x000076320b117816 */ /* 0x000fe20000000011 */
[----:B------:R-:W-:Y:S01]  /*19b60*/  IMAD R11, R10, 0x4, R7 ;  /* 0x000000040a0b7824 */ /* 0x000fe200078e0207 */
[----:B------:R0:W-:Y:S01]  /*19b70*/  @P5 STG.E.U16 desc[UR8][R4.64], R15 ;  /* 0x0000000f04005986 */ /* 0x0001e2000c101508 */
[----:B---3--:R-:W-:Y:S02]  /*19b80*/  ISETP.LT.AND P2, PT, R22, UR5, !P0 ;  /* 0x0000000516007c0c */ /* 0x008fe4000c741270 */
[----:B------:R-:W-:Y:S01]  /*19b90*/  LEA.HI.X.SX32 R9, R9, R3, 0x1, P6 ;  /* 0x0000000309097211 */ /* 0x000fe200030f0eff */
[----:B------:R-:W-:Y:S01]  /*19ba0*/  IMAD R13, R14, 0x4, R11 ;  /* 0x000000040e0d7824 */ /* 0x000fe200078e020b */
[----:B------:R-:W-:-:S03]  /*19bb0*/  LEA R6, P5, R7, R20, 0x1 ;  /* 0x0000001407067211 */ /* 0x000fc600078a08ff */
[----:B------:R1:W-:Y:S01]  /*19bc0*/  @P4 STG.E.U16 desc[UR8][R8.64], R0 ;  /* 0x0000000008004986 */ /* 0x0003e2000c101508 */
[-C--:B------:R-:W-:Y:S02]  /*19bd0*/  LEA.HI.X.SX32 R7, R7, R3.reuse, 0x1, P5 ;  /* 0x0000000307077211 */ /* 0x080fe400028f0eff */
[-C--:B------:R-:W-:Y:S02]  /*19be0*/  LEA R10, P5, R11, R20.reuse, 0x1 ;  /* 0x000000140b0a7211 */ /* 0x080fe400078a08ff */
[----:B------:R-:W-:Y:S01]  /*19bf0*/  LEA R12, P4, R13, R20, 0x1 ;  /* 0x000000140d0c7211 */ /* 0x000fe200078808ff */
[----:B-----5:R-:W-:Y:S01]  /*19c00*/  IMAD R2, R2, 0x4, R13 ;  /* 0x0000000402027824 */ /* 0x020fe200078e020d */
[----:B------:R-:W-:Y:S02]  /*19c10*/  PRMT R16, R21, 0x7632, R16 ;  /* 0x0000763215107816 */ /* 0x000fe40000000010 */
[----:B------:R-:W-:Y:S02]  /*19c20*/  LEA.HI.X.SX32 R11, R11, R3, 0x1, P5 ;  /* 0x000000030b0b7211 */ /* 0x000fe400028f0eff */
[----:B0-----:R-:W-:-:S02]  /*19c30*/  PRMT R5, R15, 0x7632, R5 ;  /* 0x000076320f057816 */ /* 0x001fc40000000005 */
[----:B------:R-:W-:Y:S01]  /*19c40*/  LEA.HI.X.SX32 R13, R13, R3, 0x1, P4 ;  /* 0x000000030d0d7211 */ /* 0x000fe200020f0eff */
[----:B------:R1:W-:Y:S01]  /*19c50*/  @P2 STG.E.U16 desc[UR8][R6.64], R16 ;  /* 0x0000001006002986 */ /* 0x0003e2000c101508 */
[----:B------:R-:W-:-:S04]  /*19c60*/  LEA R20, P4, R2, R20, 0x1 ;  /* 0x0000001402147211 */ /* 0x000fc800078808ff */
[----:B------:R-:W-:Y:S02]  /*19c70*/  LEA.HI.X.SX32 R21, R2, R3, 0x1, P4 ;  /* 0x0000000302157211 */ /* 0x000fe400020f0eff */
[----:B----4-:R-:W-:Y:S02]  /*19c80*/  ISETP.LT.AND P3, PT, R23, UR6, !P0 ;  /* 0x0000000617007c0c */ /* 0x010fe4000c761270 */
[----:B------:R-:W-:-:S11]  /*19c90*/  ISETP.LT.AND P0, PT, R24, UR7, !P0 ;  /* 0x0000000718007c0c */ /* 0x000fd6000c701270 */
[----:B------:R1:W-:Y:S04]  /*19ca0*/  @P3 STG.E.U16 desc[UR8][R10.64], R17 ;  /* 0x000000110a003986 */ /* 0x0003e8000c101508 */
[----:B------:R1:W-:Y:S01]  /*19cb0*/  @P0 STG.E.U16 desc[UR8][R12.64], R5 ;  /* 0x000000050c000986 */ /* 0x0003e2000c101508 */
[----:B------:R-:W-:Y:S05]  /*19cc0*/  @!P1 EXIT ;  /* 0x000000000000994d */ /* 0x000fea0003800000 */
[----:B-1----:R-:W-:-:S05]  /*19cd0*/  PRMT R10, R19, 0x7632, R10 ;  /* 0x00007632130a7816 */ /* 0x002fca000000000a */
[----:B------:R-:W-:Y:S01]  /*19ce0*/  STG.E.U16 desc[UR8][R20.64], R10 ;  /* 0x0000000a14007986 */ /* 0x000fe2000c101508 */
[----:B------:R-:W-:Y:S05]  /*19cf0*/  EXIT ;  /* 0x000000000000794d */ /* 0x000fea0003800000 */
.L_x_3:
[----:B------:R-:W-:-:S00]  /*19d00*/  BRA `(.L_x_3) ;  /* 0xfffffffc00fc7947 */ /* 0x000fc0000383ffff */
[----:B------:R-:W-:-:S00]  /*19d10*/  NOP ;  /* 0x0000000000007918 */ /* 0x000fc00000000000 */
        /* <DEDUP_REMOVED lines=14> */
.L_x_4:


//--------------------- .nv.shared.matmul_kernel  --------------------------
	.section	.nv.shared.matmul_kernel,"aw",@nobits
	.sectionflags	@""
	.align	16
	.zero		1024


//--------------------- .nv.shared.reserved.0     --------------------------
	.section	.nv.shared.reserved.0,"aw",@nobits
	.weak		__nv_reservedSMEM_offset_0_alias
	.size		__nv_reservedSMEM_offset_0_alias, 0, 64
	.other		__nv_reservedSMEM_offset_0_alias,@"STO_CUDA_RESERVED_SHARED STV_DEFAULT"
__nv_reservedSMEM_offset_0_alias:
	.zero		0
	.zero		64


//--------------------- .nv.constant0.matmul_kernel --------------------------
	.section	.nv.constant0.matmul_kernel,"a",@progbits
	.sectionflags	@""
	.align	4
.nv.constant0.matmul_kernel:
	.zero		976


//--------------------- SYMBOLS --------------------------

	.type		.nv.reservedSmem.offset0,@object
	.size		.nv.reservedSmem.offset0,0x4
	.type		.nv.reservedSmem.cap,@object
	.size		.nv.reservedSmem.cap,0x4
